//
// Generated by NVIDIA NVVM Compiler
//
// Compiler Build ID: CL-36424714
// Cuda compilation tools, release 13.0, V13.0.88
// Based on NVVM 20.0.0
//

.version 9.0
.target sm_100
.address_size 64

	// .globl	step
.extern .func __assertfail
(
	.param .b64 __assertfail_param_0,
	.param .b64 __assertfail_param_1,
	.param .b32 __assertfail_param_2,
	.param .b64 __assertfail_param_3,
	.param .b64 __assertfail_param_4
)
;
.global .align 4 .b8 precalc_xorwow_matrix[102400];
.global .align 4 .b8 precalc_xorwow_offset_matrix[102400];
.global .align 4 .b8 mrg32k3aM1[2304];
.global .align 4 .b8 mrg32k3aM2[2304];
.global .align 4 .b8 mrg32k3aM1SubSeq[2016];
.global .align 4 .b8 mrg32k3aM2SubSeq[2016];
.global .align 4 .b8 mrg32k3aM1Seq[2304];
.global .align 4 .b8 mrg32k3aM2Seq[2304];
.const .align 8 .b8 __cr_lgamma_table[72];
.global .align 1 .b8 __unnamed_1[68] = {118, 111, 105, 100, 32, 111, 112, 116, 95, 115, 119, 97, 112, 40, 99, 104, 97, 114, 32, 42, 44, 32, 95, 95, 110, 118, 95, 98, 111, 111, 108, 32, 42, 44, 32, 99, 104, 97, 114, 44, 32, 99, 104, 97, 114, 44, 32, 99, 117, 114, 97, 110, 100, 83, 116, 97, 116, 101, 88, 79, 82, 87, 79, 87, 32, 42, 41};
.global .align 1 .b8 __unnamed_2[236] = {118, 111, 105, 100, 32, 115, 116, 101, 112, 40, 99, 111, 110, 115, 116, 32, 105, 110, 116, 32, 42, 44, 32, 99, 111, 110, 115, 116, 32, 99, 104, 97, 114, 32, 42, 44, 32, 99, 111, 110, 115, 116, 32, 99, 104, 97, 114, 32, 42, 44, 32, 99, 111, 110, 115, 116, 32, 105, 110, 116, 32, 40, 42, 41, 91, 50, 55, 57, 93, 44, 32, 99, 104, 97, 114, 32, 40, 42, 41, 91, 51, 93, 44, 32, 99, 104, 97, 114, 32, 40, 42, 41, 91, 53, 93, 44, 32, 99, 104, 97, 114, 32, 42, 44, 32, 99, 104, 97, 114, 32, 42, 44, 32, 99, 104, 97, 114, 32, 42, 44, 32, 99, 104, 97, 114, 32, 40, 42, 41, 91, 50, 55, 57, 93, 44, 32, 95, 95, 110, 118, 95, 98, 111, 111, 108, 32, 40, 42, 41, 91, 51, 93, 44, 32, 102, 108, 111, 97, 116, 32, 40, 42, 41, 91, 53, 93, 44, 32, 99, 104, 97, 114, 32, 40, 42, 41, 91, 49, 52, 93, 91, 50, 93, 44, 32, 95, 95, 110, 118, 95, 98, 111, 111, 108, 32, 40, 42, 41, 91, 53, 93, 44, 32, 99, 111, 110, 115, 116, 32, 117, 110, 115, 105, 103, 110, 101, 100, 32, 108, 111, 110, 103, 32, 108, 111, 110, 103, 32, 42, 44, 32, 105, 110, 116, 41};
.global .align 1 .b8 $str[15] = {112, 97, 114, 97, 109, 49, 33, 61, 112, 97, 114, 97, 109, 50};
.global .align 1 .b8 $str$1[27] = {47, 116, 109, 112, 47, 115, 97, 115, 115, 95, 99, 117, 95, 117, 105, 57, 97, 118, 51, 122, 57, 47, 107, 46, 99, 117};
.global .align 1 .b8 $str$2[24] = {97, 108, 108, 95, 111, 112, 116, 95, 110, 32, 60, 61, 32, 97, 118, 97, 105, 108, 95, 110, 42, 49, 48};
.global .align 1 .b8 $str$3[12] = {117, 110, 97, 118, 97, 105, 108, 95, 110, 62, 48};
.global .align 1 .b8 $str$4[10] = {97, 118, 97, 105, 108, 95, 110, 62, 48};
.global .align 1 .b8 $str$5[22] = {101, 110, 99, 104, 97, 110, 116, 95, 97, 118, 97, 105, 108, 95, 110, 91, 105, 93, 62, 61, 48};

.visible .entry step(
	.param .u64 .ptr .align 1 step_param_0,
	.param .u64 .ptr .align 1 step_param_1,
	.param .u64 .ptr .align 1 step_param_2,
	.param .u64 .ptr .align 1 step_param_3,
	.param .u64 .ptr .align 1 step_param_4,
	.param .u64 .ptr .align 1 step_param_5,
	.param .u64 .ptr .align 1 step_param_6,
	.param .u64 .ptr .align 1 step_param_7,
	.param .u64 .ptr .align 1 step_param_8,
	.param .u64 .ptr .align 1 step_param_9,
	.param .u64 .ptr .align 1 step_param_10,
	.param .u64 .ptr .align 1 step_param_11,
	.param .u64 .ptr .align 1 step_param_12,
	.param .u64 .ptr .align 1 step_param_13,
	.param .u64 .ptr .align 1 step_param_14,
	.param .u32 step_param_15
)
{
	.local .align 4 .b8 	__local_depot0[128];
	.reg .b64 	%SP;
	.reg .b64 	%SPL;
	.reg .pred 	%p<1114>;
	.reg .b16 	%rs<1317>;
	.reg .b32 	%r<1663>;
	.reg .b32 	%f<1711>;
	.reg .b64 	%rd<924>;

	mov.u64 	%SPL, __local_depot0;
	ld.param.u64 	%rd146, [step_param_10];
	ld.param.u32 	%r550, [step_param_15];
	cvta.to.global.u64 	%rd1, %rd146;
	add.u64 	%rd2, %SPL, 52;
	add.u64 	%rd3, %SPL, 0;
	add.u64 	%rd4, %SPL, 0;
	add.u64 	%rd5, %SPL, 0;
	add.u64 	%rd6, %SPL, 0;
	add.u64 	%rd7, %SPL, 52;
	add.u64 	%rd8, %SPL, 52;
	add.u64 	%rd9, %SPL, 0;
	add.u64 	%rd10, %SPL, 88;
	add.u64 	%rd11, %SPL, 72;
	add.u64 	%rd12, %SPL, 0;
	add.u64 	%rd13, %SPL, 77;
	add.u64 	%rd14, %SPL, 82;
	add.u64 	%rd15, %SPL, 52;
	add.u64 	%rd16, %SPL, 88;
	add.u64 	%rd17, %SPL, 52;
	add.u64 	%rd18, %SPL, 0;
	add.u64 	%rd19, %SPL, 0;
	add.u64 	%rd20, %SPL, 108;
	mov.u32 	%r551, %ctaid.x;
	mov.u32 	%r552, %ntid.x;
	mov.u32 	%r553, %tid.x;
	mad.lo.s32 	%r1, %r551, %r552, %r553;
	setp.ge.s32 	%p2, %r1, %r550;
	@%p2 bra 	$L__BB0_1241;
	ld.param.u64 	%rd898, [step_param_6];
	cvta.to.global.u64 	%rd166, %rd898;
	cvt.s64.s32 	%rd21, %r1;
	add.s64 	%rd22, %rd166, %rd21;
	ld.global.s8 	%rs1284, [%rd22];
	setp.gt.s16 	%p3, %rs1284, -1;
	@%p3 bra 	$L__BB0_3;
	mov.u64 	%rd167, $str$5;
	cvta.global.u64 	%rd168, %rd167;
	mov.u64 	%rd169, $str$1;
	cvta.global.u64 	%rd170, %rd169;
	mov.u64 	%rd171, __unnamed_2;
	cvta.global.u64 	%rd172, %rd171;
	{ // callseq 0, 0
	.param .b64 param0;
	st.param.b64 	[param0], %rd168;
	.param .b64 param1;
	st.param.b64 	[param1], %rd170;
	.param .b32 param2;
	st.param.b32 	[param2], 973;
	.param .b64 param3;
	st.param.b64 	[param3], %rd172;
	.param .b64 param4;
	st.param.b64 	[param4], 1;
	call.uni 
	__assertfail, 
	(
	param0, 
	param1, 
	param2, 
	param3, 
	param4
	);
	} // callseq 0
	ld.global.u8 	%rs1284, [%rd22];
$L__BB0_3:
	and.b16  	%rs183, %rs1284, 255;
	setp.eq.s16 	%p4, %rs183, 0;
	@%p4 bra 	$L__BB0_1241;
	ld.param.u64 	%rd905, [step_param_14];
	ld.param.u64 	%rd902, [step_param_11];
	cvta.to.global.u64 	%rd174, %rd905;
	ld.global.u64 	%rd175, [%rd174];
	add.s64 	%rd176, %rd175, %rd21;
	cvt.u32.u64 	%r554, %rd176;
	xor.b32  	%r555, %r554, -1429050551;
	mul.lo.s32 	%r2, %r555, 1099087573;
	{ .reg .b32 tmp; mov.b64 {tmp, %r556}, %rd176; }
	xor.b32  	%r3, %r556, -136515619;
	mul.lo.s32 	%r557, %r3, -1703105765;
	add.s32 	%r558, %r2, %r557;
	add.s32 	%r4, %r558, 6615241;
	add.s32 	%r1436, %r2, 123456789;
	xor.b32  	%r28, %r2, 362436069;
	add.s32 	%r7, %r557, 521288629;
	xor.b32  	%r8, %r557, 88675123;
	add.s32 	%r9, %r2, 5783321;
	cvta.to.global.u64 	%rd177, %rd902;
	mad.lo.s64 	%rd23, %rd21, 20, %rd177;
	mov.b64 	%rd906, 0;
$L__BB0_5:
	add.s64 	%rd178, %rd23, %rd906;
	ld.global.u8 	%rs184, [%rd178];
	add.s64 	%rd179, %rd20, %rd906;
	st.local.u8 	[%rd179], %rs184;
	add.s64 	%rd25, %rd906, 1;
	setp.lt.u64 	%p5, %rd906, 19;
	mov.u64 	%rd906, %rd25;
	@%p5 bra 	$L__BB0_5;
	ld.param.u64 	%rd895, [step_param_3];
	ld.param.u64 	%rd892, [step_param_0];
	cvta.to.global.u64 	%rd180, %rd892;
	shl.b64 	%rd181, %rd21, 2;
	add.s64 	%rd26, %rd180, %rd181;
	ld.global.u32 	%r559, [%rd26];
	cvta.to.global.u64 	%rd182, %rd895;
	mul.wide.s32 	%rd183, %r559, 4;
	add.s64 	%rd184, %rd182, %rd183;
	ld.global.u32 	%r10, [%rd184+1116];
	ld.global.u8 	%r11, [%rd184+2232];
	cvt.u16.u32 	%rs4, %r11;
	ld.global.u8 	%r560, [%rd184+3348];
	cvt.u16.u32 	%rs7, %r560;
	setp.ne.s32 	%p6, %r560, 255;
	@%p6 bra 	$L__BB0_8;
	ld.param.u64 	%rd894, [step_param_2];
	cvta.to.global.u64 	%rd185, %rd894;
	add.s64 	%rd186, %rd185, %rd21;
	ld.global.u8 	%rs7, [%rd186];
$L__BB0_8:
	ld.param.u64 	%rd904, [step_param_13];
	ld.param.u64 	%rd903, [step_param_12];
	ld.param.u64 	%rd897, [step_param_5];
	cvt.s32.s8 	%r561, %r10;
	cvta.to.global.u64 	%rd187, %rd897;
	mul.lo.s64 	%rd188, %rd21, 5;
	add.s64 	%rd27, %rd187, %rd188;
	cvta.to.global.u64 	%rd189, %rd904;
	add.s64 	%rd28, %rd189, %rd188;
	cvta.to.global.u64 	%rd190, %rd903;
	mad.lo.s64 	%rd29, %rd21, 28, %rd190;
	mov.b16 	%rs1303, 0;
	mov.b16 	%rs1304, 255;
	mov.f32 	%f1710, 0fBF800000;
	setp.gt.s32 	%p7, %r561, 3;
	@%p7 bra 	$L__BB0_16;
	setp.eq.s32 	%p11, %r561, 1;
	@%p11 bra 	$L__BB0_34;
	setp.eq.s32 	%p12, %r561, 2;
	@%p12 bra 	$L__BB0_200;
	setp.eq.s32 	%p13, %r561, 3;
	mov.u32 	%r1432, %r9;
	mov.u32 	%r1433, %r8;
	mov.u32 	%r1434, %r7;
	mov.u32 	%r1435, %r28;
	mov.u32 	%r1437, %r4;
	@%p13 bra 	$L__BB0_12;
	bra.uni 	$L__BB0_581;
$L__BB0_12:
	setp.gt.s16 	%p186, %rs4, 11;
	@%p186 bra 	$L__BB0_225;
	setp.gt.s16 	%p194, %rs4, 1;
	@%p194 bra 	$L__BB0_221;
	setp.eq.s16 	%p198, %rs4, 0;
	@%p198 bra 	$L__BB0_15;
	bra.uni 	$L__BB0_219;
$L__BB0_15:
	ld.local.f32 	%f495, [%rd20];
	add.f32 	%f496, %f495, 0f42700000;
	st.local.f32 	[%rd20], %f496;
	ld.local.f32 	%f497, [%rd20+4];
	add.f32 	%f498, %f497, 0f42700000;
	st.local.f32 	[%rd20+4], %f498;
	ld.local.f32 	%f499, [%rd20+8];
	add.f32 	%f500, %f499, 0f42700000;
	st.local.f32 	[%rd20+8], %f500;
	ld.local.f32 	%f501, [%rd20+12];
	add.f32 	%f502, %f501, 0f42700000;
	st.local.f32 	[%rd20+12], %f502;
	ld.local.f32 	%f503, [%rd20+16];
	add.f32 	%f504, %f503, 0f42700000;
	st.local.f32 	[%rd20+16], %f504;
	mov.u32 	%r1432, %r9;
	mov.u32 	%r1433, %r8;
	mov.u32 	%r1434, %r7;
	mov.u32 	%r1435, %r28;
	mov.u32 	%r1437, %r4;
	bra.uni 	$L__BB0_581;
$L__BB0_16:
	setp.eq.s32 	%p8, %r561, 4;
	@%p8 bra 	$L__BB0_240;
	setp.eq.s32 	%p9, %r561, 5;
	@%p9 bra 	$L__BB0_251;
	setp.eq.s32 	%p10, %r561, 6;
	mov.u32 	%r1432, %r9;
	mov.u32 	%r1433, %r8;
	mov.u32 	%r1434, %r7;
	mov.u32 	%r1435, %r28;
	mov.u32 	%r1437, %r4;
	@%p10 bra 	$L__BB0_19;
	bra.uni 	$L__BB0_581;
$L__BB0_19:
	ld.global.u8 	%rs666, [%rd28];
	setp.eq.s16 	%p323, %rs666, 0;
	mov.b32 	%r1579, 0;
	@%p323 bra 	$L__BB0_21;
	mov.b16 	%rs667, 0;
	st.local.u8 	[%rd10], %rs667;
	mov.b32 	%r1579, 1;
$L__BB0_21:
	ld.global.u8 	%rs668, [%rd28+1];
	setp.eq.s16 	%p324, %rs668, 0;
	@%p324 bra 	$L__BB0_23;
	cvt.u64.u32 	%rd614, %r1579;
	add.s64 	%rd615, %rd10, %rd614;
	mov.b16 	%rs669, 1;
	st.local.u8 	[%rd615], %rs669;
	add.s32 	%r1579, %r1579, 1;
$L__BB0_23:
	ld.global.u8 	%rs670, [%rd28+2];
	setp.eq.s16 	%p325, %rs670, 0;
	@%p325 bra 	$L__BB0_25;
	cvt.u64.u32 	%rd616, %r1579;
	add.s64 	%rd617, %rd10, %rd616;
	mov.b16 	%rs671, 2;
	st.local.u8 	[%rd617], %rs671;
	add.s32 	%r1579, %r1579, 1;
$L__BB0_25:
	ld.global.u8 	%rs672, [%rd28+3];
	setp.eq.s16 	%p326, %rs672, 0;
	@%p326 bra 	$L__BB0_27;
	cvt.u64.u32 	%rd618, %r1579;
	add.s64 	%rd619, %rd10, %rd618;
	mov.b16 	%rs673, 3;
	st.local.u8 	[%rd619], %rs673;
	add.s32 	%r1579, %r1579, 1;
$L__BB0_27:
	ld.global.u8 	%rs674, [%rd28+4];
	setp.eq.s16 	%p327, %rs674, 0;
	@%p327 bra 	$L__BB0_29;
	cvt.u64.u32 	%rd620, %r1579;
	add.s64 	%rd621, %rd10, %rd620;
	mov.b16 	%rs675, 4;
	st.local.u8 	[%rd621], %rs675;
	add.s32 	%r1579, %r1579, 1;
$L__BB0_29:
	mov.b16 	%rs1303, 0;
	setp.gt.s16 	%p328, %rs4, 21;
	@%p328 bra 	$L__BB0_489;
	setp.gt.s16 	%p334, %rs4, 11;
	@%p334 bra 	$L__BB0_445;
	setp.eq.s16 	%p338, %rs4, 0;
	@%p338 bra 	$L__BB0_494;
	setp.eq.s16 	%p339, %rs4, 10;
	@%p339 bra 	$L__BB0_33;
	bra.uni 	$L__BB0_443;
$L__BB0_33:
	cvt.u64.u16 	%rd799, %rs7;
	cvt.s64.s8 	%rd800, %rd799;
	add.s64 	%rd801, %rd28, %rd800;
	mov.b16 	%rs862, 0;
	st.global.u8 	[%rd801], %rs862;
	mov.b16 	%rs1303, 1;
	mov.u32 	%r1432, %r9;
	mov.u32 	%r1433, %r8;
	mov.u32 	%r1434, %r7;
	mov.u32 	%r1435, %r28;
	mov.u32 	%r1437, %r4;
	bra.uni 	$L__BB0_580;
$L__BB0_34:
	shr.u32 	%r809, %r1436, 2;
	xor.b32  	%r810, %r809, %r1436;
	shl.b32 	%r811, %r9, 4;
	shl.b32 	%r812, %r810, 1;
	xor.b32  	%r813, %r811, %r812;
	xor.b32  	%r814, %r813, %r9;
	xor.b32  	%r12, %r814, %r810;
	add.s32 	%r1437, %r4, 362437;
	add.s32 	%r815, %r12, %r1437;
	cvt.rn.f32.u32 	%f507, %r815;
	fma.rn.f32 	%f508, %f507, 0f2F800000, 0f2F000000;
	mov.f32 	%f509, 0f3F800000;
	sub.f32 	%f1, %f509, %f508;
	ld.global.u8 	%rs453, [%rd28];
	setp.eq.s16 	%p216, %rs453, 0;
	mov.b32 	%r1418, 0;
	@%p216 bra 	$L__BB0_36;
	mov.b16 	%rs454, 0;
	st.local.u8 	[%rd19], %rs454;
	mov.b32 	%r1418, 1;
$L__BB0_36:
	ld.global.u8 	%rs455, [%rd28+1];
	setp.eq.s16 	%p217, %rs455, 0;
	@%p217 bra 	$L__BB0_38;
	cvt.u64.u32 	%rd441, %r1418;
	add.s64 	%rd442, %rd19, %rd441;
	mov.b16 	%rs456, 1;
	st.local.u8 	[%rd442], %rs456;
	add.s32 	%r1418, %r1418, 1;
$L__BB0_38:
	ld.global.u8 	%rs457, [%rd28+2];
	setp.eq.s16 	%p218, %rs457, 0;
	@%p218 bra 	$L__BB0_40;
	cvt.u64.u32 	%rd443, %r1418;
	add.s64 	%rd444, %rd19, %rd443;
	mov.b16 	%rs458, 2;
	st.local.u8 	[%rd444], %rs458;
	add.s32 	%r1418, %r1418, 1;
$L__BB0_40:
	ld.global.u8 	%rs459, [%rd28+3];
	setp.eq.s16 	%p219, %rs459, 0;
	@%p219 bra 	$L__BB0_42;
	cvt.u64.u32 	%rd445, %r1418;
	add.s64 	%rd446, %rd19, %rd445;
	mov.b16 	%rs460, 3;
	st.local.u8 	[%rd446], %rs460;
	add.s32 	%r1418, %r1418, 1;
$L__BB0_42:
	ld.global.u8 	%rs461, [%rd28+4];
	setp.eq.s16 	%p220, %rs461, 0;
	@%p220 bra 	$L__BB0_44;
	cvt.u64.u32 	%rd447, %r1418;
	add.s64 	%rd448, %rd19, %rd447;
	mov.b16 	%rs462, 4;
	st.local.u8 	[%rd448], %rs462;
	add.s32 	%r1418, %r1418, 1;
$L__BB0_44:
	add.s32 	%r23, %r1418, -1;
	setp.gt.u32 	%p221, %r1418, 1;
	mov.u32 	%r24, %r12;
	mov.u32 	%r25, %r9;
	mov.u32 	%r26, %r8;
	mov.u32 	%r27, %r7;
	@%p221 bra 	$L__BB0_64;
$L__BB0_45:
	setp.gt.u32 	%p225, %r1418, 1;
	ld.local.s8 	%rd458, [%rd19];
	add.s64 	%rd30, %rd27, %rd458;
	mov.b16 	%rs1286, 1;
	mov.b64 	%rd32, 0;
	@%p225 bra 	$L__BB0_46;
	bra.uni 	$L__BB0_51;
$L__BB0_46:
	ld.local.u8 	%rs472, [%rd19+1];
	cvt.u64.u16 	%rd459, %rs472;
	cvt.s64.s8 	%rd460, %rd459;
	add.s64 	%rd461, %rd27, %rd460;
	ld.global.s8 	%rs8, [%rd461];
	ld.global.s8 	%rs9, [%rd30];
	setp.gt.s16 	%p226, %rs8, %rs9;
	selp.b16 	%rs473, %rs472, 0, %p226;
	cvt.u32.u16 	%r851, %rs473;
	cvt.s32.s8 	%r1428, %r851;
	selp.u32 	%r1429, 1, 0, %p226;
	setp.eq.s32 	%p227, %r1418, 2;
	@%p227 bra 	$L__BB0_50;
	setp.gt.s16 	%p228, %rs8, %rs9;
	ld.local.u8 	%rs474, [%rd19+2];
	cvt.u64.u16 	%rd462, %rs474;
	cvt.s64.s8 	%rd463, %rd462;
	add.s64 	%rd464, %rd27, %rd463;
	ld.global.s8 	%rs475, [%rd464];
	selp.u64 	%rd465, 1, 0, %p228;
	add.s64 	%rd466, %rd19, %rd465;
	ld.local.s8 	%rd467, [%rd466];
	add.s64 	%rd468, %rd27, %rd467;
	ld.global.s8 	%rs476, [%rd468];
	setp.gt.s16 	%p229, %rs475, %rs476;
	cvt.u32.u16 	%r852, %rs474;
	cvt.s32.s8 	%r853, %r852;
	selp.b32 	%r1428, %r853, %r1428, %p229;
	selp.b32 	%r1429, 2, %r1429, %p229;
	setp.eq.s32 	%p230, %r1418, 3;
	@%p230 bra 	$L__BB0_50;
	ld.local.u8 	%rs477, [%rd19+3];
	cvt.u64.u16 	%rd469, %rs477;
	cvt.s64.s8 	%rd470, %rd469;
	add.s64 	%rd471, %rd27, %rd470;
	ld.global.s8 	%rs478, [%rd471];
	cvt.u64.u32 	%rd472, %r1429;
	add.s64 	%rd473, %rd19, %rd472;
	ld.local.s8 	%rd474, [%rd473];
	add.s64 	%rd475, %rd27, %rd474;
	ld.global.s8 	%rs479, [%rd475];
	setp.gt.s16 	%p231, %rs478, %rs479;
	cvt.u32.u16 	%r854, %rs477;
	cvt.s32.s8 	%r855, %r854;
	selp.b32 	%r1428, %r855, %r1428, %p231;
	selp.b32 	%r1429, 3, %r1429, %p231;
	setp.eq.s32 	%p232, %r1418, 4;
	@%p232 bra 	$L__BB0_50;
	ld.local.u8 	%rs480, [%rd19+4];
	cvt.u64.u16 	%rd476, %rs480;
	cvt.s64.s8 	%rd477, %rd476;
	add.s64 	%rd478, %rd27, %rd477;
	ld.global.s8 	%rs481, [%rd478];
	cvt.u64.u32 	%rd479, %r1429;
	add.s64 	%rd480, %rd19, %rd479;
	ld.local.s8 	%rd481, [%rd480];
	add.s64 	%rd482, %rd27, %rd481;
	ld.global.s8 	%rs482, [%rd482];
	setp.gt.s16 	%p233, %rs481, %rs482;
	cvt.u32.u16 	%r856, %rs480;
	cvt.s32.s8 	%r857, %r856;
	selp.b32 	%r1428, %r857, %r1428, %p233;
	selp.b32 	%r1429, 4, %r1429, %p233;
$L__BB0_50:
	cvt.s64.s32 	%rd32, %r1428;
	cvt.u16.u32 	%rs483, %r1429;
	add.s16 	%rs1286, %rs483, 1;
$L__BB0_51:
	setp.lt.u32 	%p234, %r1418, 2;
	cvt.u16.u32 	%rs12, %r1418;
	rem.u16 	%rs485, %rs1286, %rs12;
	cvt.u64.u16 	%rd484, %rs485;
	add.s64 	%rd485, %rd19, %rd484;
	ld.local.u8 	%rs13, [%rd485];
	mov.b64 	%rd34, 0;
	mov.b16 	%rs1287, 1;
	@%p234 bra 	$L__BB0_57;
	ld.local.u8 	%rs486, [%rd19+1];
	cvt.u64.u16 	%rd486, %rs486;
	cvt.s64.s8 	%rd487, %rd486;
	add.s64 	%rd488, %rd27, %rd487;
	ld.global.s8 	%rs14, [%rd488];
	ld.global.s8 	%rs15, [%rd30];
	setp.lt.s16 	%p235, %rs14, %rs15;
	selp.u32 	%r1430, 1, 0, %p235;
	selp.b16 	%rs487, %rs486, 0, %p235;
	cvt.u32.u16 	%r858, %rs487;
	cvt.s32.s8 	%r1431, %r858;
	setp.eq.s32 	%p236, %r1418, 2;
	@%p236 bra 	$L__BB0_56;
	setp.lt.s16 	%p237, %rs14, %rs15;
	ld.local.u8 	%rs488, [%rd19+2];
	cvt.u64.u16 	%rd489, %rs488;
	cvt.s64.s8 	%rd490, %rd489;
	add.s64 	%rd491, %rd27, %rd490;
	ld.global.s8 	%rs489, [%rd491];
	selp.u64 	%rd492, 1, 0, %p237;
	add.s64 	%rd493, %rd19, %rd492;
	ld.local.s8 	%rd494, [%rd493];
	add.s64 	%rd495, %rd27, %rd494;
	ld.global.s8 	%rs490, [%rd495];
	setp.lt.s16 	%p238, %rs489, %rs490;
	cvt.u32.u16 	%r859, %rs488;
	cvt.s32.s8 	%r860, %r859;
	selp.b32 	%r1430, 2, %r1430, %p238;
	selp.b32 	%r1431, %r860, %r1431, %p238;
	setp.eq.s32 	%p239, %r1418, 3;
	@%p239 bra 	$L__BB0_56;
	ld.local.u8 	%rs491, [%rd19+3];
	cvt.u64.u16 	%rd496, %rs491;
	cvt.s64.s8 	%rd497, %rd496;
	add.s64 	%rd498, %rd27, %rd497;
	ld.global.s8 	%rs492, [%rd498];
	cvt.u64.u32 	%rd499, %r1430;
	add.s64 	%rd500, %rd19, %rd499;
	ld.local.s8 	%rd501, [%rd500];
	add.s64 	%rd502, %rd27, %rd501;
	ld.global.s8 	%rs493, [%rd502];
	setp.lt.s16 	%p240, %rs492, %rs493;
	cvt.u32.u16 	%r861, %rs491;
	cvt.s32.s8 	%r862, %r861;
	selp.b32 	%r1430, 3, %r1430, %p240;
	selp.b32 	%r1431, %r862, %r1431, %p240;
	setp.eq.s32 	%p241, %r1418, 4;
	@%p241 bra 	$L__BB0_56;
	ld.local.u8 	%rs494, [%rd19+4];
	cvt.u64.u16 	%rd503, %rs494;
	cvt.s64.s8 	%rd504, %rd503;
	add.s64 	%rd505, %rd27, %rd504;
	ld.global.s8 	%rs495, [%rd505];
	cvt.u64.u32 	%rd506, %r1430;
	add.s64 	%rd507, %rd19, %rd506;
	ld.local.s8 	%rd508, [%rd507];
	add.s64 	%rd509, %rd27, %rd508;
	ld.global.s8 	%rs496, [%rd509];
	setp.lt.s16 	%p242, %rs495, %rs496;
	cvt.u32.u16 	%r863, %rs494;
	cvt.s32.s8 	%r864, %r863;
	selp.b32 	%r1430, 4, %r1430, %p242;
	selp.b32 	%r1431, %r864, %r1431, %p242;
$L__BB0_56:
	cvt.s64.s32 	%rd34, %r1431;
	cvt.u16.u32 	%rs497, %r1430;
	add.s16 	%rs1287, %rs497, 1;
$L__BB0_57:
	rem.u16 	%rs499, %rs1287, %rs12;
	cvt.u64.u16 	%rd510, %rs499;
	add.s64 	%rd511, %rd19, %rd510;
	ld.local.u8 	%rs18, [%rd511];
	setp.gt.s16 	%p243, %rs4, 39;
	@%p243 bra 	$L__BB0_117;
	setp.gt.s16 	%p267, %rs4, 16;
	@%p267 bra 	$L__BB0_99;
	setp.gt.s16 	%p282, %rs4, 9;
	@%p282 bra 	$L__BB0_78;
	setp.gt.s16 	%p292, %rs4, 4;
	@%p292 bra 	$L__BB0_70;
	setp.eq.s16 	%p298, %rs4, 0;
	@%p298 bra 	$L__BB0_156;
	setp.eq.s16 	%p299, %rs4, 1;
	@%p299 bra 	$L__BB0_63;
	bra.uni 	$L__BB0_68;
$L__BB0_63:
	shr.u32 	%r921, %r28, 2;
	xor.b32  	%r922, %r921, %r28;
	shl.b32 	%r923, %r24, 4;
	shl.b32 	%r924, %r922, 1;
	xor.b32  	%r925, %r923, %r924;
	xor.b32  	%r926, %r925, %r24;
	xor.b32  	%r1432, %r926, %r922;
	add.s32 	%r1437, %r1437, 362437;
	add.s32 	%r927, %r1432, %r1437;
	cvt.rn.f32.u32 	%f569, %r927;
	fma.rn.f32 	%f570, %f569, 0f2F800000, 0f2F000000;
	mov.f32 	%f571, 0f3F800000;
	sub.f32 	%f572, %f571, %f570;
	fma.rn.f32 	%f573, %f572, 0f40800000, 0fBF800000;
	cvt.rzi.s32.f32 	%r928, %f573;
	cvt.u16.u32 	%rs643, %r928;
	cvt.u64.u16 	%rd608, %rs7;
	cvt.s64.s8 	%rd609, %rd608;
	add.s64 	%rd610, %rd27, %rd609;
	ld.global.u8 	%rs644, [%rd610];
	add.s16 	%rs645, %rs644, %rs643;
	st.global.u8 	[%rd610], %rs645;
	mov.u32 	%r1433, %r24;
	mov.u32 	%r1434, %r25;
	mov.u32 	%r1435, %r26;
	mov.u32 	%r1436, %r27;
	bra.uni 	$L__BB0_199;
$L__BB0_64:
	shr.u32 	%r817, %r28, 2;
	xor.b32  	%r818, %r817, %r28;
	shl.b32 	%r819, %r12, 4;
	shl.b32 	%r820, %r818, 1;
	xor.b32  	%r821, %r819, %r820;
	xor.b32  	%r822, %r821, %r12;
	xor.b32  	%r30, %r822, %r818;
	add.s32 	%r1437, %r4, 724874;
	add.s32 	%r823, %r30, %r1437;
	cvt.rn.f32.u32 	%f510, %r823;
	fma.rn.f32 	%f511, %f510, 0f2F800000, 0f2F000000;
	mov.f32 	%f512, 0f3F800000;
	sub.f32 	%f513, %f512, %f511;
	cvt.rn.f32.u32 	%f514, %r1418;
	fma.rn.f32 	%f515, %f513, %f514, 0f00000000;
	cvt.rzi.s32.f32 	%r824, %f515;
	ld.local.u8 	%rs463, [%rd19];
	cvt.s64.s32 	%rd449, %r824;
	add.s64 	%rd450, %rd19, %rd449;
	ld.local.u8 	%rs464, [%rd450];
	st.local.u8 	[%rd19], %rs464;
	st.local.u8 	[%rd450], %rs463;
	setp.eq.s32 	%p222, %r23, 1;
	mov.u32 	%r24, %r30;
	mov.u32 	%r25, %r12;
	mov.u32 	%r26, %r9;
	mov.u32 	%r27, %r8;
	mov.u32 	%r28, %r7;
	@%p222 bra 	$L__BB0_45;
	shr.u32 	%r825, %r7, 2;
	xor.b32  	%r826, %r825, %r7;
	shl.b32 	%r827, %r30, 4;
	shl.b32 	%r828, %r826, 1;
	xor.b32  	%r829, %r827, %r828;
	xor.b32  	%r830, %r829, %r30;
	xor.b32  	%r32, %r830, %r826;
	add.s32 	%r1437, %r4, 1087311;
	add.s32 	%r831, %r32, %r1437;
	cvt.rn.f32.u32 	%f516, %r831;
	fma.rn.f32 	%f517, %f516, 0f2F800000, 0f2F000000;
	mov.f32 	%f518, 0f3F800000;
	sub.f32 	%f519, %f518, %f517;
	cvt.rn.f32.u32 	%f520, %r23;
	fma.rn.f32 	%f521, %f519, %f520, 0f3F800000;
	cvt.rzi.s32.f32 	%r832, %f521;
	ld.local.u8 	%rs465, [%rd19+1];
	cvt.s64.s32 	%rd451, %r832;
	add.s64 	%rd452, %rd19, %rd451;
	ld.local.u8 	%rs466, [%rd452];
	st.local.u8 	[%rd19+1], %rs466;
	st.local.u8 	[%rd452], %rs465;
	setp.eq.s32 	%p223, %r23, 2;
	mov.u32 	%r24, %r32;
	mov.u32 	%r25, %r30;
	mov.u32 	%r26, %r12;
	mov.u32 	%r27, %r9;
	mov.u32 	%r28, %r8;
	@%p223 bra 	$L__BB0_45;
	shr.u32 	%r833, %r8, 2;
	xor.b32  	%r834, %r833, %r8;
	shl.b32 	%r835, %r32, 4;
	shl.b32 	%r836, %r834, 1;
	xor.b32  	%r837, %r835, %r836;
	xor.b32  	%r838, %r837, %r32;
	xor.b32  	%r34, %r838, %r834;
	add.s32 	%r1437, %r4, 1449748;
	add.s32 	%r839, %r34, %r1437;
	cvt.rn.f32.u32 	%f522, %r839;
	fma.rn.f32 	%f523, %f522, 0f2F800000, 0f2F000000;
	mov.f32 	%f524, 0f3F800000;
	sub.f32 	%f525, %f524, %f523;
	add.s32 	%r840, %r1418, -2;
	cvt.rn.f32.u32 	%f526, %r840;
	fma.rn.f32 	%f527, %f525, %f526, 0f40000000;
	cvt.rzi.s32.f32 	%r841, %f527;
	ld.local.u8 	%rs467, [%rd19+2];
	cvt.s64.s32 	%rd453, %r841;
	add.s64 	%rd454, %rd19, %rd453;
	ld.local.u8 	%rs468, [%rd454];
	st.local.u8 	[%rd19+2], %rs468;
	st.local.u8 	[%rd454], %rs467;
	setp.eq.s32 	%p224, %r23, 3;
	mov.u32 	%r24, %r34;
	mov.u32 	%r25, %r32;
	mov.u32 	%r26, %r30;
	mov.u32 	%r27, %r12;
	mov.u32 	%r28, %r9;
	@%p224 bra 	$L__BB0_45;
	shr.u32 	%r842, %r9, 2;
	xor.b32  	%r843, %r842, %r9;
	shl.b32 	%r844, %r34, 4;
	shl.b32 	%r845, %r843, 1;
	xor.b32  	%r846, %r844, %r845;
	xor.b32  	%r847, %r846, %r34;
	xor.b32  	%r24, %r847, %r843;
	add.s32 	%r1437, %r4, 1812185;
	add.s32 	%r848, %r24, %r1437;
	cvt.rn.f32.u32 	%f528, %r848;
	fma.rn.f32 	%f529, %f528, 0f2F800000, 0f2F000000;
	mov.f32 	%f530, 0f3F800000;
	sub.f32 	%f531, %f530, %f529;
	add.s32 	%r849, %r1418, -3;
	cvt.rn.f32.u32 	%f532, %r849;
	fma.rn.f32 	%f533, %f531, %f532, 0f40400000;
	cvt.rzi.s32.f32 	%r850, %f533;
	ld.local.u8 	%rs469, [%rd19+3];
	cvt.s64.s32 	%rd455, %r850;
	add.s64 	%rd456, %rd19, %rd455;
	ld.local.u8 	%rs470, [%rd456];
	st.local.u8 	[%rd19+3], %rs470;
	st.local.u8 	[%rd456], %rs469;
	mov.u32 	%r25, %r34;
	mov.u32 	%r26, %r32;
	mov.u32 	%r27, %r30;
	mov.u32 	%r28, %r12;
	bra.uni 	$L__BB0_45;
$L__BB0_68:
	setp.eq.s16 	%p300, %rs4, 4;
	mov.u32 	%r1432, %r24;
	mov.u32 	%r1433, %r25;
	mov.u32 	%r1434, %r26;
	mov.u32 	%r1435, %r27;
	mov.u32 	%r1436, %r28;
	@%p300 bra 	$L__BB0_69;
	bra.uni 	$L__BB0_199;
$L__BB0_69:
	shr.u32 	%r913, %r28, 2;
	xor.b32  	%r914, %r913, %r28;
	shl.b32 	%r915, %r24, 4;
	shl.b32 	%r916, %r914, 1;
	xor.b32  	%r917, %r915, %r916;
	xor.b32  	%r918, %r917, %r24;
	xor.b32  	%r1432, %r918, %r914;
	add.s32 	%r1437, %r1437, 362437;
	add.s32 	%r919, %r1432, %r1437;
	cvt.rn.f32.u32 	%f564, %r919;
	fma.rn.f32 	%f565, %f564, 0f2F800000, 0f2F000000;
	mov.f32 	%f566, 0f3F800000;
	sub.f32 	%f567, %f566, %f565;
	fma.rn.f32 	%f568, %f567, 0f40A00000, 0f00000000;
	cvt.rzi.s32.f32 	%r920, %f568;
	cvt.u16.u32 	%rs640, %r920;
	cvt.u64.u16 	%rd605, %rs7;
	cvt.s64.s8 	%rd606, %rd605;
	add.s64 	%rd607, %rd27, %rd606;
	ld.global.u8 	%rs641, [%rd607];
	add.s16 	%rs642, %rs641, %rs640;
	st.global.u8 	[%rd607], %rs642;
	mov.u32 	%r1433, %r24;
	mov.u32 	%r1434, %r25;
	mov.u32 	%r1435, %r26;
	mov.u32 	%r1436, %r27;
	bra.uni 	$L__BB0_199;
$L__BB0_70:
	setp.gt.s16 	%p293, %rs4, 6;
	@%p293 bra 	$L__BB0_74;
	setp.eq.s16 	%p296, %rs4, 5;
	@%p296 bra 	$L__BB0_157;
	setp.eq.s16 	%p297, %rs4, 6;
	mov.u32 	%r1432, %r24;
	mov.u32 	%r1433, %r25;
	mov.u32 	%r1434, %r26;
	mov.u32 	%r1435, %r27;
	mov.u32 	%r1436, %r28;
	@%p297 bra 	$L__BB0_73;
	bra.uni 	$L__BB0_199;
$L__BB0_73:
	shr.u32 	%r897, %r28, 2;
	xor.b32  	%r898, %r897, %r28;
	shl.b32 	%r899, %r24, 4;
	shl.b32 	%r900, %r898, 1;
	xor.b32  	%r901, %r899, %r900;
	xor.b32  	%r902, %r901, %r24;
	xor.b32  	%r1432, %r902, %r898;
	add.s32 	%r1437, %r1437, 362437;
	add.s32 	%r903, %r1432, %r1437;
	cvt.rn.f32.u32 	%f554, %r903;
	fma.rn.f32 	%f555, %f554, 0f2F800000, 0f2F000000;
	mov.f32 	%f556, 0f3F800000;
	sub.f32 	%f557, %f556, %f555;
	fma.rn.f32 	%f558, %f557, 0f41200000, 0fC0800000;
	cvt.rzi.s32.f32 	%r904, %f558;
	cvt.u16.u32 	%rs634, %r904;
	cvt.u64.u16 	%rd599, %rs7;
	cvt.s64.s8 	%rd600, %rd599;
	add.s64 	%rd601, %rd27, %rd600;
	ld.global.u8 	%rs635, [%rd601];
	add.s16 	%rs636, %rs635, %rs634;
	st.global.u8 	[%rd601], %rs636;
	mov.u32 	%r1433, %r24;
	mov.u32 	%r1434, %r25;
	mov.u32 	%r1435, %r26;
	mov.u32 	%r1436, %r27;
	bra.uni 	$L__BB0_199;
$L__BB0_74:
	setp.eq.s16 	%p294, %rs4, 7;
	@%p294 bra 	$L__BB0_158;
	setp.eq.s16 	%p295, %rs4, 8;
	mov.u32 	%r1432, %r24;
	mov.u32 	%r1433, %r25;
	mov.u32 	%r1434, %r26;
	mov.u32 	%r1435, %r27;
	mov.u32 	%r1436, %r28;
	@%p295 bra 	$L__BB0_76;
	bra.uni 	$L__BB0_199;
$L__BB0_76:
	setp.geu.f32 	%p321, %f1, 0f3F000000;
	mov.u32 	%r1432, %r24;
	mov.u32 	%r1433, %r25;
	mov.u32 	%r1434, %r26;
	mov.u32 	%r1435, %r27;
	mov.u32 	%r1436, %r28;
	@%p321 bra 	$L__BB0_199;
	cvt.u64.u16 	%rd593, %rs7;
	cvt.s64.s8 	%rd594, %rd593;
	add.s64 	%rd595, %rd27, %rd594;
	ld.global.u8 	%rs630, [%rd595];
	add.s16 	%rs631, %rs630, 1;
	st.global.u8 	[%rd595], %rs631;
	mov.u32 	%r1432, %r24;
	mov.u32 	%r1433, %r25;
	mov.u32 	%r1434, %r26;
	mov.u32 	%r1435, %r27;
	mov.u32 	%r1436, %r28;
	bra.uni 	$L__BB0_199;
$L__BB0_78:
	setp.gt.s16 	%p283, %rs4, 12;
	@%p283 bra 	$L__BB0_83;
	setp.eq.s16 	%p289, %rs4, 10;
	@%p289 bra 	$L__BB0_160;
	setp.eq.s16 	%p290, %rs4, 11;
	@%p290 bra 	$L__BB0_161;
	setp.eq.s16 	%p291, %rs4, 12;
	mov.u32 	%r1432, %r24;
	mov.u32 	%r1433, %r25;
	mov.u32 	%r1434, %r26;
	mov.u32 	%r1435, %r27;
	mov.u32 	%r1436, %r28;
	@%p291 bra 	$L__BB0_82;
	bra.uni 	$L__BB0_199;
$L__BB0_82:
	add.s64 	%rd592, %rd27, %rd32;
	ld.global.u8 	%rs624, [%rd592];
	add.s16 	%rs625, %rs624, 1;
	st.global.u8 	[%rd592], %rs625;
	mov.u32 	%r1432, %r24;
	mov.u32 	%r1433, %r25;
	mov.u32 	%r1434, %r26;
	mov.u32 	%r1435, %r27;
	mov.u32 	%r1436, %r28;
	bra.uni 	$L__BB0_199;
$L__BB0_83:
	setp.gt.s16 	%p284, %rs4, 14;
	@%p284 bra 	$L__BB0_87;
	setp.eq.s16 	%p287, %rs4, 13;
	@%p287 bra 	$L__BB0_162;
	setp.eq.s16 	%p288, %rs4, 14;
	mov.u32 	%r1432, %r24;
	mov.u32 	%r1433, %r25;
	mov.u32 	%r1434, %r26;
	mov.u32 	%r1435, %r27;
	mov.u32 	%r1436, %r28;
	@%p288 bra 	$L__BB0_86;
	bra.uni 	$L__BB0_199;
$L__BB0_86:
	add.s64 	%rd590, %rd27, %rd34;
	ld.global.u8 	%rs620, [%rd590];
	add.s16 	%rs621, %rs620, 1;
	st.global.u8 	[%rd590], %rs621;
	mov.u32 	%r1432, %r24;
	mov.u32 	%r1433, %r25;
	mov.u32 	%r1434, %r26;
	mov.u32 	%r1435, %r27;
	mov.u32 	%r1436, %r28;
	bra.uni 	$L__BB0_199;
$L__BB0_87:
	setp.eq.s16 	%p285, %rs4, 15;
	@%p285 bra 	$L__BB0_164;
	setp.eq.s16 	%p286, %rs4, 16;
	mov.u32 	%r1432, %r24;
	mov.u32 	%r1433, %r25;
	mov.u32 	%r1434, %r26;
	mov.u32 	%r1435, %r27;
	mov.u32 	%r1436, %r28;
	@%p286 bra 	$L__BB0_89;
	bra.uni 	$L__BB0_199;
$L__BB0_89:
	ld.global.s8 	%rs24, [%rd27];
	setp.gt.s16 	%p311, %rs24, 4;
	@%p311 bra 	$L__BB0_91;
	add.s16 	%rs610, %rs24, 1;
	st.global.u8 	[%rd27], %rs610;
$L__BB0_91:
	ld.global.s8 	%rs25, [%rd27+1];
	setp.gt.s16 	%p312, %rs25, 4;
	@%p312 bra 	$L__BB0_93;
	add.s16 	%rs611, %rs25, 1;
	st.global.u8 	[%rd27+1], %rs611;
$L__BB0_93:
	ld.global.s8 	%rs26, [%rd27+2];
	setp.gt.s16 	%p313, %rs26, 4;
	@%p313 bra 	$L__BB0_95;
	add.s16 	%rs612, %rs26, 1;
	st.global.u8 	[%rd27+2], %rs612;
$L__BB0_95:
	ld.global.s8 	%rs27, [%rd27+3];
	setp.gt.s16 	%p314, %rs27, 4;
	@%p314 bra 	$L__BB0_97;
	add.s16 	%rs613, %rs27, 1;
	st.global.u8 	[%rd27+3], %rs613;
$L__BB0_97:
	ld.global.s8 	%rs28, [%rd27+4];
	setp.gt.s16 	%p315, %rs28, 4;
	mov.u32 	%r1432, %r24;
	mov.u32 	%r1433, %r25;
	mov.u32 	%r1434, %r26;
	mov.u32 	%r1435, %r27;
	mov.u32 	%r1436, %r28;
	@%p315 bra 	$L__BB0_199;
	add.s16 	%rs614, %rs28, 1;
	st.global.u8 	[%rd27+4], %rs614;
	mov.u32 	%r1432, %r24;
	mov.u32 	%r1433, %r25;
	mov.u32 	%r1434, %r26;
	mov.u32 	%r1435, %r27;
	mov.u32 	%r1436, %r28;
	bra.uni 	$L__BB0_199;
$L__BB0_99:
	setp.gt.s16 	%p268, %rs4, 29;
	@%p268 bra 	$L__BB0_109;
	setp.gt.s16 	%p275, %rs4, 19;
	@%p275 bra 	$L__BB0_105;
	setp.eq.s16 	%p279, %rs4, 17;
	@%p279 bra 	$L__BB0_174;
	setp.eq.s16 	%p280, %rs4, 18;
	@%p280 bra 	$L__BB0_184;
	setp.eq.s16 	%p281, %rs4, 19;
	mov.u32 	%r1432, %r24;
	mov.u32 	%r1433, %r25;
	mov.u32 	%r1434, %r26;
	mov.u32 	%r1435, %r27;
	mov.u32 	%r1436, %r28;
	@%p281 bra 	$L__BB0_104;
	bra.uni 	$L__BB0_199;
$L__BB0_104:
	cvt.u64.u16 	%rd584, %rs7;
	cvt.s64.s8 	%rd585, %rd584;
	add.s64 	%rd586, %rd27, %rd585;
	ld.global.u8 	%rs601, [%rd586];
	add.s16 	%rs602, %rs601, 1;
	st.global.u8 	[%rd586], %rs602;
	mov.u32 	%r1432, %r24;
	mov.u32 	%r1433, %r25;
	mov.u32 	%r1434, %r26;
	mov.u32 	%r1435, %r27;
	mov.u32 	%r1436, %r28;
	bra.uni 	$L__BB0_199;
$L__BB0_105:
	setp.eq.s16 	%p276, %rs4, 20;
	@%p276 bra 	$L__BB0_185;
	setp.eq.s16 	%p277, %rs4, 21;
	@%p277 bra 	$L__BB0_186;
	setp.eq.s16 	%p278, %rs4, 22;
	mov.u32 	%r1432, %r24;
	mov.u32 	%r1433, %r25;
	mov.u32 	%r1434, %r26;
	mov.u32 	%r1435, %r27;
	mov.u32 	%r1436, %r28;
	@%p278 bra 	$L__BB0_108;
	bra.uni 	$L__BB0_199;
$L__BB0_108:
	ld.global.u8 	%rs579, [%rd27];
	add.s16 	%rs580, %rs579, -2;
	st.global.u8 	[%rd27], %rs580;
	ld.global.u8 	%rs581, [%rd27+2];
	add.s16 	%rs582, %rs581, -2;
	st.global.u8 	[%rd27+2], %rs582;
	ld.global.u8 	%rs583, [%rd27+4];
	add.s16 	%rs584, %rs583, -2;
	st.global.u8 	[%rd27+4], %rs584;
	ld.global.u8 	%rs585, [%rd27+1];
	add.s16 	%rs586, %rs585, 1;
	st.global.u8 	[%rd27+1], %rs586;
	ld.global.u8 	%rs587, [%rd27+3];
	add.s16 	%rs588, %rs587, 1;
	st.global.u8 	[%rd27+3], %rs588;
	mov.u32 	%r1432, %r24;
	mov.u32 	%r1433, %r25;
	mov.u32 	%r1434, %r26;
	mov.u32 	%r1435, %r27;
	mov.u32 	%r1436, %r28;
	bra.uni 	$L__BB0_199;
$L__BB0_109:
	setp.lt.s16 	%p269, %rs4, 35;
	@%p269 bra 	$L__BB0_187;
	setp.gt.s16 	%p270, %rs4, 36;
	@%p270 bra 	$L__BB0_114;
	setp.eq.s16 	%p273, %rs4, 35;
	@%p273 bra 	$L__BB0_188;
	setp.eq.s16 	%p274, %rs4, 36;
	mov.u32 	%r1432, %r24;
	mov.u32 	%r1433, %r25;
	mov.u32 	%r1434, %r26;
	mov.u32 	%r1435, %r27;
	mov.u32 	%r1436, %r28;
	@%p274 bra 	$L__BB0_113;
	bra.uni 	$L__BB0_199;
$L__BB0_113:
	add.s64 	%rd570, %rd27, %rd34;
	ld.global.u8 	%rs567, [%rd570];
	add.s16 	%rs568, %rs567, 1;
	st.global.u8 	[%rd570], %rs568;
	cvt.u64.u16 	%rd571, %rs18;
	cvt.s64.s8 	%rd572, %rd571;
	add.s64 	%rd573, %rd27, %rd572;
	ld.global.u8 	%rs569, [%rd573];
	add.s16 	%rs570, %rs569, -1;
	st.global.u8 	[%rd573], %rs570;
	mov.u32 	%r1432, %r24;
	mov.u32 	%r1433, %r25;
	mov.u32 	%r1434, %r26;
	mov.u32 	%r1435, %r27;
	mov.u32 	%r1436, %r28;
	bra.uni 	$L__BB0_199;
$L__BB0_114:
	setp.eq.s16 	%p271, %rs4, 37;
	@%p271 bra 	$L__BB0_189;
	setp.eq.s16 	%p272, %rs4, 38;
	mov.u32 	%r1432, %r24;
	mov.u32 	%r1433, %r25;
	mov.u32 	%r1434, %r26;
	mov.u32 	%r1435, %r27;
	mov.u32 	%r1436, %r28;
	@%p272 bra 	$L__BB0_116;
	bra.uni 	$L__BB0_199;
$L__BB0_116:
	add.s64 	%rd564, %rd27, %rd32;
	ld.global.u8 	%rs559, [%rd564];
	add.s16 	%rs560, %rs559, 1;
	st.global.u8 	[%rd564], %rs560;
	cvt.u64.u16 	%rd565, %rs13;
	cvt.s64.s8 	%rd566, %rd565;
	add.s64 	%rd567, %rd27, %rd566;
	ld.global.u8 	%rs561, [%rd567];
	add.s16 	%rs562, %rs561, -1;
	st.global.u8 	[%rd567], %rs562;
	mov.u32 	%r1432, %r24;
	mov.u32 	%r1433, %r25;
	mov.u32 	%r1434, %r26;
	mov.u32 	%r1435, %r27;
	mov.u32 	%r1436, %r28;
	bra.uni 	$L__BB0_199;
$L__BB0_117:
	setp.gt.s16 	%p244, %rs4, 54;
	@%p244 bra 	$L__BB0_127;
	setp.gt.s16 	%p260, %rs4, 46;
	@%p260 bra 	$L__BB0_123;
	add.s16 	%rs502, %rs4, -40;
	setp.lt.u16 	%p264, %rs502, 5;
	@%p264 bra 	$L__BB0_190;
	setp.eq.s16 	%p265, %rs4, 45;
	@%p265 bra 	$L__BB0_191;
	setp.eq.s16 	%p266, %rs4, 46;
	mov.u32 	%r1432, %r24;
	mov.u32 	%r1433, %r25;
	mov.u32 	%r1434, %r26;
	mov.u32 	%r1435, %r27;
	mov.u32 	%r1436, %r28;
	@%p266 bra 	$L__BB0_122;
	bra.uni 	$L__BB0_199;
$L__BB0_122:
	add.s64 	%rd553, %rd27, %rd34;
	ld.global.u8 	%rs547, [%rd553];
	add.s16 	%rs548, %rs547, 1;
	st.global.u8 	[%rd553], %rs548;
	cvt.u64.u16 	%rd554, %rs18;
	cvt.s64.s8 	%rd555, %rd554;
	add.s64 	%rd556, %rd27, %rd555;
	ld.global.u8 	%rs549, [%rd556];
	add.s16 	%rs550, %rs549, -2;
	st.global.u8 	[%rd556], %rs550;
	mov.u32 	%r1432, %r24;
	mov.u32 	%r1433, %r25;
	mov.u32 	%r1434, %r26;
	mov.u32 	%r1435, %r27;
	mov.u32 	%r1436, %r28;
	bra.uni 	$L__BB0_199;
$L__BB0_123:
	add.s16 	%rs501, %rs4, -50;
	setp.lt.u16 	%p261, %rs501, 5;
	@%p261 bra 	$L__BB0_193;
	setp.eq.s16 	%p262, %rs4, 47;
	@%p262 bra 	$L__BB0_192;
	setp.eq.s16 	%p263, %rs4, 48;
	mov.u32 	%r1432, %r24;
	mov.u32 	%r1433, %r25;
	mov.u32 	%r1434, %r26;
	mov.u32 	%r1435, %r27;
	mov.u32 	%r1436, %r28;
	@%p263 bra 	$L__BB0_126;
	bra.uni 	$L__BB0_199;
$L__BB0_126:
	add.s64 	%rd547, %rd27, %rd32;
	ld.global.u8 	%rs539, [%rd547];
	add.s16 	%rs540, %rs539, 1;
	st.global.u8 	[%rd547], %rs540;
	cvt.u64.u16 	%rd548, %rs13;
	cvt.s64.s8 	%rd549, %rd548;
	add.s64 	%rd550, %rd27, %rd549;
	ld.global.u8 	%rs541, [%rd550];
	add.s16 	%rs542, %rs541, -2;
	st.global.u8 	[%rd550], %rs542;
	mov.u32 	%r1432, %r24;
	mov.u32 	%r1433, %r25;
	mov.u32 	%r1434, %r26;
	mov.u32 	%r1435, %r27;
	mov.u32 	%r1436, %r28;
	bra.uni 	$L__BB0_199;
$L__BB0_127:
	setp.gt.s16 	%p245, %rs4, 64;
	@%p245 bra 	$L__BB0_132;
	add.s16 	%rs500, %rs4, -60;
	setp.lt.u16 	%p257, %rs500, 5;
	@%p257 bra 	$L__BB0_195;
	setp.eq.s16 	%p258, %rs4, 55;
	@%p258 bra 	$L__BB0_194;
	setp.eq.s16 	%p259, %rs4, 56;
	mov.u32 	%r1432, %r24;
	mov.u32 	%r1433, %r25;
	mov.u32 	%r1434, %r26;
	mov.u32 	%r1435, %r27;
	mov.u32 	%r1436, %r28;
	@%p259 bra 	$L__BB0_131;
	bra.uni 	$L__BB0_199;
$L__BB0_131:
	add.s64 	%rd536, %rd27, %rd34;
	ld.global.u8 	%rs527, [%rd536];
	add.s16 	%rs528, %rs527, 2;
	st.global.u8 	[%rd536], %rs528;
	cvt.u64.u16 	%rd537, %rs18;
	cvt.s64.s8 	%rd538, %rd537;
	add.s64 	%rd539, %rd27, %rd538;
	ld.global.u8 	%rs529, [%rd539];
	add.s16 	%rs530, %rs529, -1;
	st.global.u8 	[%rd539], %rs530;
	mov.u32 	%r1432, %r24;
	mov.u32 	%r1433, %r25;
	mov.u32 	%r1434, %r26;
	mov.u32 	%r1435, %r27;
	mov.u32 	%r1436, %r28;
	bra.uni 	$L__BB0_199;
$L__BB0_132:
	setp.gt.s16 	%p246, %rs4, 71;
	@%p246 bra 	$L__BB0_140;
	setp.gt.s16 	%p252, %rs4, 69;
	@%p252 bra 	$L__BB0_137;
	setp.eq.s16 	%p255, %rs4, 65;
	@%p255 bra 	$L__BB0_196;
	setp.eq.s16 	%p256, %rs4, 66;
	mov.u32 	%r1432, %r24;
	mov.u32 	%r1433, %r25;
	mov.u32 	%r1434, %r26;
	mov.u32 	%r1435, %r27;
	mov.u32 	%r1436, %r28;
	@%p256 bra 	$L__BB0_136;
	bra.uni 	$L__BB0_199;
$L__BB0_136:
	add.s64 	%rd525, %rd27, %rd34;
	ld.global.u8 	%rs515, [%rd525];
	add.s16 	%rs516, %rs515, 2;
	st.global.u8 	[%rd525], %rs516;
	cvt.u64.u16 	%rd526, %rs18;
	cvt.s64.s8 	%rd527, %rd526;
	add.s64 	%rd528, %rd27, %rd527;
	ld.global.u8 	%rs517, [%rd528];
	add.s16 	%rs518, %rs517, -2;
	st.global.u8 	[%rd528], %rs518;
	mov.u32 	%r1432, %r24;
	mov.u32 	%r1433, %r25;
	mov.u32 	%r1434, %r26;
	mov.u32 	%r1435, %r27;
	mov.u32 	%r1436, %r28;
	bra.uni 	$L__BB0_199;
$L__BB0_137:
	setp.eq.s16 	%p253, %rs4, 70;
	@%p253 bra 	$L__BB0_197;
	setp.eq.s16 	%p254, %rs4, 71;
	mov.u32 	%r1432, %r24;
	mov.u32 	%r1433, %r25;
	mov.u32 	%r1434, %r26;
	mov.u32 	%r1435, %r27;
	mov.u32 	%r1436, %r28;
	@%p254 bra 	$L__BB0_139;
	bra.uni 	$L__BB0_199;
$L__BB0_139:
	shr.u32 	%r881, %r28, 2;
	xor.b32  	%r882, %r881, %r28;
	shl.b32 	%r883, %r24, 4;
	shl.b32 	%r884, %r882, 1;
	xor.b32  	%r885, %r883, %r884;
	xor.b32  	%r886, %r885, %r24;
	xor.b32  	%r1432, %r886, %r882;
	add.s32 	%r1437, %r1437, 362437;
	add.s32 	%r887, %r1432, %r1437;
	cvt.rn.f32.u32 	%f544, %r887;
	fma.rn.f32 	%f545, %f544, 0f2F800000, 0f2F000000;
	mov.f32 	%f546, 0f3F800000;
	sub.f32 	%f547, %f546, %f545;
	fma.rn.f32 	%f548, %f547, 0f40000000, 0f40000000;
	cvt.rzi.s32.f32 	%r888, %f548;
	cvt.u64.u16 	%rd519, %rs7;
	cvt.s64.s8 	%rd520, %rd519;
	add.s64 	%rd521, %rd27, %rd520;
	st.global.u8 	[%rd521], %r888;
	mov.u32 	%r1433, %r24;
	mov.u32 	%r1434, %r25;
	mov.u32 	%r1435, %r26;
	mov.u32 	%r1436, %r27;
	bra.uni 	$L__BB0_199;
$L__BB0_140:
	setp.gt.s16 	%p247, %rs4, 79;
	@%p247 bra 	$L__BB0_144;
	setp.eq.s16 	%p250, %rs4, 72;
	@%p250 bra 	$L__BB0_198;
	setp.eq.s16 	%p251, %rs4, 73;
	mov.u32 	%r1432, %r24;
	mov.u32 	%r1433, %r25;
	mov.u32 	%r1434, %r26;
	mov.u32 	%r1435, %r27;
	mov.u32 	%r1436, %r28;
	@%p251 bra 	$L__BB0_143;
	bra.uni 	$L__BB0_199;
$L__BB0_143:
	shr.u32 	%r865, %r28, 2;
	xor.b32  	%r866, %r865, %r28;
	shl.b32 	%r867, %r24, 4;
	shl.b32 	%r868, %r866, 1;
	xor.b32  	%r869, %r867, %r868;
	xor.b32  	%r870, %r869, %r24;
	xor.b32  	%r1432, %r870, %r866;
	add.s32 	%r1437, %r1437, 362437;
	add.s32 	%r871, %r1432, %r1437;
	cvt.rn.f32.u32 	%f534, %r871;
	fma.rn.f32 	%f535, %f534, 0f2F800000, 0f2F000000;
	mov.f32 	%f536, 0f3F800000;
	sub.f32 	%f537, %f536, %f535;
	fma.rn.f32 	%f538, %f537, 0f40000000, 0f40A00000;
	cvt.rzi.s32.f32 	%r872, %f538;
	cvt.u64.u16 	%rd513, %rs7;
	cvt.s64.s8 	%rd514, %rd513;
	add.s64 	%rd515, %rd27, %rd514;
	st.global.u8 	[%rd515], %r872;
	mov.u32 	%r1433, %r24;
	mov.u32 	%r1434, %r25;
	mov.u32 	%r1435, %r26;
	mov.u32 	%r1436, %r27;
	bra.uni 	$L__BB0_199;
$L__BB0_144:
	setp.eq.s16 	%p248, %rs4, 80;
	@%p248 bra 	$L__BB0_163;
	setp.eq.s16 	%p249, %rs4, 81;
	mov.u32 	%r1432, %r24;
	mov.u32 	%r1433, %r25;
	mov.u32 	%r1434, %r26;
	mov.u32 	%r1435, %r27;
	mov.u32 	%r1436, %r28;
	@%p249 bra 	$L__BB0_146;
	bra.uni 	$L__BB0_199;
$L__BB0_146:
	ld.global.u8 	%rs503, [%rd27];
	setp.ne.s16 	%p301, %rs503, 0;
	@%p301 bra 	$L__BB0_148;
	mov.b16 	%rs504, 1;
	st.global.u8 	[%rd27], %rs504;
$L__BB0_148:
	ld.global.u8 	%rs505, [%rd27+1];
	setp.ne.s16 	%p302, %rs505, 0;
	@%p302 bra 	$L__BB0_150;
	mov.b16 	%rs506, 1;
	st.global.u8 	[%rd27+1], %rs506;
$L__BB0_150:
	ld.global.u8 	%rs507, [%rd27+2];
	setp.ne.s16 	%p303, %rs507, 0;
	@%p303 bra 	$L__BB0_152;
	mov.b16 	%rs508, 1;
	st.global.u8 	[%rd27+2], %rs508;
$L__BB0_152:
	ld.global.u8 	%rs509, [%rd27+3];
	setp.ne.s16 	%p304, %rs509, 0;
	@%p304 bra 	$L__BB0_154;
	mov.b16 	%rs510, 1;
	st.global.u8 	[%rd27+3], %rs510;
$L__BB0_154:
	ld.global.u8 	%rs511, [%rd27+4];
	setp.ne.s16 	%p305, %rs511, 0;
	mov.u32 	%r1432, %r24;
	mov.u32 	%r1433, %r25;
	mov.u32 	%r1434, %r26;
	mov.u32 	%r1435, %r27;
	mov.u32 	%r1436, %r28;
	@%p305 bra 	$L__BB0_199;
	mov.b16 	%rs512, 1;
	st.global.u8 	[%rd27+4], %rs512;
	mov.u32 	%r1432, %r24;
	mov.u32 	%r1433, %r25;
	mov.u32 	%r1434, %r26;
	mov.u32 	%r1435, %r27;
	mov.u32 	%r1436, %r28;
	bra.uni 	$L__BB0_199;
$L__BB0_156:
	shr.u32 	%r929, %r28, 2;
	xor.b32  	%r930, %r929, %r28;
	shl.b32 	%r931, %r24, 4;
	shl.b32 	%r932, %r930, 1;
	xor.b32  	%r933, %r931, %r932;
	xor.b32  	%r934, %r933, %r24;
	xor.b32  	%r1432, %r934, %r930;
	add.s32 	%r1437, %r1437, 362437;
	add.s32 	%r935, %r1432, %r1437;
	cvt.rn.f32.u32 	%f574, %r935;
	fma.rn.f32 	%f575, %f574, 0f2F800000, 0f2F000000;
	mov.f32 	%f576, 0f3F800000;
	sub.f32 	%f577, %f576, %f575;
	fma.rn.f32 	%f578, %f577, 0f40A00000, 0fC0000000;
	cvt.rzi.s32.f32 	%r936, %f578;
	cvt.u16.u32 	%rs646, %r936;
	cvt.u64.u16 	%rd611, %rs7;
	cvt.s64.s8 	%rd612, %rd611;
	add.s64 	%rd613, %rd27, %rd612;
	ld.global.u8 	%rs647, [%rd613];
	add.s16 	%rs648, %rs647, %rs646;
	st.global.u8 	[%rd613], %rs648;
	mov.u32 	%r1433, %r24;
	mov.u32 	%r1434, %r25;
	mov.u32 	%r1435, %r26;
	mov.u32 	%r1436, %r27;
	bra.uni 	$L__BB0_199;
$L__BB0_157:
	shr.u32 	%r905, %r28, 2;
	xor.b32  	%r906, %r905, %r28;
	shl.b32 	%r907, %r24, 4;
	shl.b32 	%r908, %r906, 1;
	xor.b32  	%r909, %r907, %r908;
	xor.b32  	%r910, %r909, %r24;
	xor.b32  	%r1432, %r910, %r906;
	add.s32 	%r1437, %r1437, 362437;
	add.s32 	%r911, %r1432, %r1437;
	cvt.rn.f32.u32 	%f559, %r911;
	fma.rn.f32 	%f560, %f559, 0f2F800000, 0f2F000000;
	mov.f32 	%f561, 0f3F800000;
	sub.f32 	%f562, %f561, %f560;
	fma.rn.f32 	%f563, %f562, 0f40000000, 0f40000000;
	cvt.rzi.s32.f32 	%r912, %f563;
	cvt.u16.u32 	%rs637, %r912;
	cvt.u64.u16 	%rd602, %rs7;
	cvt.s64.s8 	%rd603, %rd602;
	add.s64 	%rd604, %rd27, %rd603;
	ld.global.u8 	%rs638, [%rd604];
	add.s16 	%rs639, %rs638, %rs637;
	st.global.u8 	[%rd604], %rs639;
	mov.u32 	%r1433, %r24;
	mov.u32 	%r1434, %r25;
	mov.u32 	%r1435, %r26;
	mov.u32 	%r1436, %r27;
	bra.uni 	$L__BB0_199;
$L__BB0_158:
	setp.geu.f32 	%p322, %f1, 0f3E800000;
	mov.u32 	%r1432, %r24;
	mov.u32 	%r1433, %r25;
	mov.u32 	%r1434, %r26;
	mov.u32 	%r1435, %r27;
	mov.u32 	%r1436, %r28;
	@%p322 bra 	$L__BB0_199;
	cvt.u64.u16 	%rd596, %rs7;
	cvt.s64.s8 	%rd597, %rd596;
	add.s64 	%rd598, %rd27, %rd597;
	ld.global.u8 	%rs632, [%rd598];
	add.s16 	%rs633, %rs632, 1;
	st.global.u8 	[%rd598], %rs633;
	mov.u32 	%r1432, %r24;
	mov.u32 	%r1433, %r25;
	mov.u32 	%r1434, %r26;
	mov.u32 	%r1435, %r27;
	mov.u32 	%r1436, %r28;
	bra.uni 	$L__BB0_199;
$L__BB0_160:
	ld.global.u8 	%rs628, [%rd30];
	add.s16 	%rs629, %rs628, 1;
	st.global.u8 	[%rd30], %rs629;
	mov.u32 	%r1432, %r24;
	mov.u32 	%r1433, %r25;
	mov.u32 	%r1434, %r26;
	mov.u32 	%r1435, %r27;
	mov.u32 	%r1436, %r28;
	bra.uni 	$L__BB0_199;
$L__BB0_161:
	ld.global.u8 	%rs626, [%rd30];
	add.s16 	%rs627, %rs626, 2;
	st.global.u8 	[%rd30], %rs627;
	mov.u32 	%r1432, %r24;
	mov.u32 	%r1433, %r25;
	mov.u32 	%r1434, %r26;
	mov.u32 	%r1435, %r27;
	mov.u32 	%r1436, %r28;
	bra.uni 	$L__BB0_199;
$L__BB0_162:
	add.s64 	%rd591, %rd27, %rd32;
	ld.global.u8 	%rs622, [%rd591];
	add.s16 	%rs623, %rs622, 2;
	st.global.u8 	[%rd591], %rs623;
	mov.u32 	%r1432, %r24;
	mov.u32 	%r1433, %r25;
	mov.u32 	%r1434, %r26;
	mov.u32 	%r1435, %r27;
	mov.u32 	%r1436, %r28;
	bra.uni 	$L__BB0_199;
$L__BB0_163:
	add.s64 	%rd512, %rd27, %rd34;
	ld.global.u8 	%rs513, [%rd512];
	add.s16 	%rs514, %rs513, 2;
	st.global.u8 	[%rd512], %rs514;
	mov.u32 	%r1432, %r24;
	mov.u32 	%r1433, %r25;
	mov.u32 	%r1434, %r26;
	mov.u32 	%r1435, %r27;
	mov.u32 	%r1436, %r28;
	bra.uni 	$L__BB0_199;
$L__BB0_164:
	ld.global.s8 	%rs19, [%rd27];
	setp.gt.s16 	%p316, %rs19, 2;
	@%p316 bra 	$L__BB0_166;
	add.s16 	%rs615, %rs19, 1;
	st.global.u8 	[%rd27], %rs615;
$L__BB0_166:
	ld.global.s8 	%rs20, [%rd27+1];
	setp.gt.s16 	%p317, %rs20, 2;
	@%p317 bra 	$L__BB0_168;
	add.s16 	%rs616, %rs20, 1;
	st.global.u8 	[%rd27+1], %rs616;
$L__BB0_168:
	ld.global.s8 	%rs21, [%rd27+2];
	setp.gt.s16 	%p318, %rs21, 2;
	@%p318 bra 	$L__BB0_170;
	add.s16 	%rs617, %rs21, 1;
	st.global.u8 	[%rd27+2], %rs617;
$L__BB0_170:
	ld.global.s8 	%rs22, [%rd27+3];
	setp.gt.s16 	%p319, %rs22, 2;
	@%p319 bra 	$L__BB0_172;
	add.s16 	%rs618, %rs22, 1;
	st.global.u8 	[%rd27+3], %rs618;
$L__BB0_172:
	ld.global.s8 	%rs23, [%rd27+4];
	setp.gt.s16 	%p320, %rs23, 2;
	mov.u32 	%r1432, %r24;
	mov.u32 	%r1433, %r25;
	mov.u32 	%r1434, %r26;
	mov.u32 	%r1435, %r27;
	mov.u32 	%r1436, %r28;
	@%p320 bra 	$L__BB0_199;
	add.s16 	%rs619, %rs23, 1;
	st.global.u8 	[%rd27+4], %rs619;
	mov.u32 	%r1432, %r24;
	mov.u32 	%r1433, %r25;
	mov.u32 	%r1434, %r26;
	mov.u32 	%r1435, %r27;
	mov.u32 	%r1436, %r28;
	bra.uni 	$L__BB0_199;
$L__BB0_174:
	ld.global.s8 	%rs29, [%rd27];
	setp.gt.s16 	%p306, %rs29, 6;
	@%p306 bra 	$L__BB0_176;
	add.s16 	%rs605, %rs29, 1;
	st.global.u8 	[%rd27], %rs605;
$L__BB0_176:
	ld.global.s8 	%rs30, [%rd27+1];
	setp.gt.s16 	%p307, %rs30, 6;
	@%p307 bra 	$L__BB0_178;
	add.s16 	%rs606, %rs30, 1;
	st.global.u8 	[%rd27+1], %rs606;
$L__BB0_178:
	ld.global.s8 	%rs31, [%rd27+2];
	setp.gt.s16 	%p308, %rs31, 6;
	@%p308 bra 	$L__BB0_180;
	add.s16 	%rs607, %rs31, 1;
	st.global.u8 	[%rd27+2], %rs607;
$L__BB0_180:
	ld.global.s8 	%rs32, [%rd27+3];
	setp.gt.s16 	%p309, %rs32, 6;
	@%p309 bra 	$L__BB0_182;
	add.s16 	%rs608, %rs32, 1;
	st.global.u8 	[%rd27+3], %rs608;
$L__BB0_182:
	ld.global.s8 	%rs33, [%rd27+4];
	setp.gt.s16 	%p310, %rs33, 6;
	mov.u32 	%r1432, %r24;
	mov.u32 	%r1433, %r25;
	mov.u32 	%r1434, %r26;
	mov.u32 	%r1435, %r27;
	mov.u32 	%r1436, %r28;
	@%p310 bra 	$L__BB0_199;
	add.s16 	%rs609, %rs33, 1;
	st.global.u8 	[%rd27+4], %rs609;
	mov.u32 	%r1432, %r24;
	mov.u32 	%r1433, %r25;
	mov.u32 	%r1434, %r26;
	mov.u32 	%r1435, %r27;
	mov.u32 	%r1436, %r28;
	bra.uni 	$L__BB0_199;
$L__BB0_184:
	cvt.u64.u16 	%rd587, %rs7;
	cvt.s64.s8 	%rd588, %rd587;
	add.s64 	%rd589, %rd27, %rd588;
	ld.global.u8 	%rs603, [%rd589];
	add.s16 	%rs604, %rs603, 2;
	st.global.u8 	[%rd589], %rs604;
	mov.u32 	%r1432, %r24;
	mov.u32 	%r1433, %r25;
	mov.u32 	%r1434, %r26;
	mov.u32 	%r1435, %r27;
	mov.u32 	%r1436, %r28;
	bra.uni 	$L__BB0_199;
$L__BB0_185:
	cvt.u64.u16 	%rd581, %rs7;
	cvt.s64.s8 	%rd582, %rd581;
	add.s64 	%rd583, %rd27, %rd582;
	ld.global.u8 	%rs599, [%rd583];
	add.s16 	%rs600, %rs599, 2;
	st.global.u8 	[%rd583], %rs600;
	mov.u32 	%r1432, %r24;
	mov.u32 	%r1433, %r25;
	mov.u32 	%r1434, %r26;
	mov.u32 	%r1435, %r27;
	mov.u32 	%r1436, %r28;
	bra.uni 	$L__BB0_199;
$L__BB0_186:
	ld.global.u8 	%rs589, [%rd27];
	add.s16 	%rs590, %rs589, 1;
	st.global.u8 	[%rd27], %rs590;
	ld.global.u8 	%rs591, [%rd27+2];
	add.s16 	%rs592, %rs591, 1;
	st.global.u8 	[%rd27+2], %rs592;
	ld.global.u8 	%rs593, [%rd27+4];
	add.s16 	%rs594, %rs593, 1;
	st.global.u8 	[%rd27+4], %rs594;
	ld.global.u8 	%rs595, [%rd27+1];
	add.s16 	%rs596, %rs595, -2;
	st.global.u8 	[%rd27+1], %rs596;
	ld.global.u8 	%rs597, [%rd27+3];
	add.s16 	%rs598, %rs597, -2;
	st.global.u8 	[%rd27+3], %rs598;
	mov.u32 	%r1432, %r24;
	mov.u32 	%r1433, %r25;
	mov.u32 	%r1434, %r26;
	mov.u32 	%r1435, %r27;
	mov.u32 	%r1436, %r28;
	bra.uni 	$L__BB0_199;
$L__BB0_187:
	cvt.u64.u16 	%rd576, %rs7;
	cvt.s64.s8 	%rd577, %rd576;
	add.s64 	%rd578, %rd27, %rd577;
	ld.global.u8 	%rs575, [%rd578];
	add.s16 	%rs576, %rs575, 1;
	st.global.u8 	[%rd578], %rs576;
	cvt.u64.u32 	%rd579, %r11;
	add.s64 	%rd580, %rd27, %rd579;
	ld.global.u8 	%rs577, [%rd580+-30];
	add.s16 	%rs578, %rs577, -1;
	st.global.u8 	[%rd580+-30], %rs578;
	mov.u32 	%r1432, %r24;
	mov.u32 	%r1433, %r25;
	mov.u32 	%r1434, %r26;
	mov.u32 	%r1435, %r27;
	mov.u32 	%r1436, %r28;
	bra.uni 	$L__BB0_199;
$L__BB0_188:
	add.s64 	%rd574, %rd27, %rd34;
	ld.global.u8 	%rs571, [%rd574];
	add.s16 	%rs572, %rs571, 1;
	st.global.u8 	[%rd574], %rs572;
	add.s64 	%rd575, %rd27, %rd32;
	ld.global.u8 	%rs573, [%rd575];
	add.s16 	%rs574, %rs573, -1;
	st.global.u8 	[%rd575], %rs574;
	mov.u32 	%r1432, %r24;
	mov.u32 	%r1433, %r25;
	mov.u32 	%r1434, %r26;
	mov.u32 	%r1435, %r27;
	mov.u32 	%r1436, %r28;
	bra.uni 	$L__BB0_199;
$L__BB0_189:
	add.s64 	%rd568, %rd27, %rd32;
	ld.global.u8 	%rs563, [%rd568];
	add.s16 	%rs564, %rs563, 1;
	st.global.u8 	[%rd568], %rs564;
	add.s64 	%rd569, %rd27, %rd34;
	ld.global.u8 	%rs565, [%rd569];
	add.s16 	%rs566, %rs565, -1;
	st.global.u8 	[%rd569], %rs566;
	mov.u32 	%r1432, %r24;
	mov.u32 	%r1433, %r25;
	mov.u32 	%r1434, %r26;
	mov.u32 	%r1435, %r27;
	mov.u32 	%r1436, %r28;
	bra.uni 	$L__BB0_199;
$L__BB0_190:
	cvt.u64.u16 	%rd559, %rs7;
	cvt.s64.s8 	%rd560, %rd559;
	add.s64 	%rd561, %rd27, %rd560;
	ld.global.u8 	%rs555, [%rd561];
	add.s16 	%rs556, %rs555, 1;
	st.global.u8 	[%rd561], %rs556;
	cvt.u64.u32 	%rd562, %r11;
	add.s64 	%rd563, %rd27, %rd562;
	ld.global.u8 	%rs557, [%rd563+-40];
	add.s16 	%rs558, %rs557, -2;
	st.global.u8 	[%rd563+-40], %rs558;
	mov.u32 	%r1432, %r24;
	mov.u32 	%r1433, %r25;
	mov.u32 	%r1434, %r26;
	mov.u32 	%r1435, %r27;
	mov.u32 	%r1436, %r28;
	bra.uni 	$L__BB0_199;
$L__BB0_191:
	add.s64 	%rd557, %rd27, %rd34;
	ld.global.u8 	%rs551, [%rd557];
	add.s16 	%rs552, %rs551, 1;
	st.global.u8 	[%rd557], %rs552;
	add.s64 	%rd558, %rd27, %rd32;
	ld.global.u8 	%rs553, [%rd558];
	add.s16 	%rs554, %rs553, -2;
	st.global.u8 	[%rd558], %rs554;
	mov.u32 	%r1432, %r24;
	mov.u32 	%r1433, %r25;
	mov.u32 	%r1434, %r26;
	mov.u32 	%r1435, %r27;
	mov.u32 	%r1436, %r28;
	bra.uni 	$L__BB0_199;
$L__BB0_192:
	add.s64 	%rd551, %rd27, %rd32;
	ld.global.u8 	%rs543, [%rd551];
	add.s16 	%rs544, %rs543, 1;
	st.global.u8 	[%rd551], %rs544;
	add.s64 	%rd552, %rd27, %rd34;
	ld.global.u8 	%rs545, [%rd552];
	add.s16 	%rs546, %rs545, -2;
	st.global.u8 	[%rd552], %rs546;
	mov.u32 	%r1432, %r24;
	mov.u32 	%r1433, %r25;
	mov.u32 	%r1434, %r26;
	mov.u32 	%r1435, %r27;
	mov.u32 	%r1436, %r28;
	bra.uni 	$L__BB0_199;
$L__BB0_193:
	cvt.u64.u16 	%rd542, %rs7;
	cvt.s64.s8 	%rd543, %rd542;
	add.s64 	%rd544, %rd27, %rd543;
	ld.global.u8 	%rs535, [%rd544];
	add.s16 	%rs536, %rs535, 2;
	st.global.u8 	[%rd544], %rs536;
	cvt.u64.u32 	%rd545, %r11;
	add.s64 	%rd546, %rd27, %rd545;
	ld.global.u8 	%rs537, [%rd546+-50];
	add.s16 	%rs538, %rs537, -1;
	st.global.u8 	[%rd546+-50], %rs538;
	mov.u32 	%r1432, %r24;
	mov.u32 	%r1433, %r25;
	mov.u32 	%r1434, %r26;
	mov.u32 	%r1435, %r27;
	mov.u32 	%r1436, %r28;
	bra.uni 	$L__BB0_199;
$L__BB0_194:
	add.s64 	%rd540, %rd27, %rd34;
	ld.global.u8 	%rs531, [%rd540];
	add.s16 	%rs532, %rs531, 2;
	st.global.u8 	[%rd540], %rs532;
	add.s64 	%rd541, %rd27, %rd32;
	ld.global.u8 	%rs533, [%rd541];
	add.s16 	%rs534, %rs533, -1;
	st.global.u8 	[%rd541], %rs534;
	mov.u32 	%r1432, %r24;
	mov.u32 	%r1433, %r25;
	mov.u32 	%r1434, %r26;
	mov.u32 	%r1435, %r27;
	mov.u32 	%r1436, %r28;
	bra.uni 	$L__BB0_199;
$L__BB0_195:
	cvt.u64.u16 	%rd531, %rs7;
	cvt.s64.s8 	%rd532, %rd531;
	add.s64 	%rd533, %rd27, %rd532;
	ld.global.u8 	%rs523, [%rd533];
	add.s16 	%rs524, %rs523, 2;
	st.global.u8 	[%rd533], %rs524;
	cvt.u64.u32 	%rd534, %r11;
	add.s64 	%rd535, %rd27, %rd534;
	ld.global.u8 	%rs525, [%rd535+-60];
	add.s16 	%rs526, %rs525, -2;
	st.global.u8 	[%rd535+-60], %rs526;
	mov.u32 	%r1432, %r24;
	mov.u32 	%r1433, %r25;
	mov.u32 	%r1434, %r26;
	mov.u32 	%r1435, %r27;
	mov.u32 	%r1436, %r28;
	bra.uni 	$L__BB0_199;
$L__BB0_196:
	add.s64 	%rd529, %rd27, %rd34;
	ld.global.u8 	%rs519, [%rd529];
	add.s16 	%rs520, %rs519, 2;
	st.global.u8 	[%rd529], %rs520;
	add.s64 	%rd530, %rd27, %rd32;
	ld.global.u8 	%rs521, [%rd530];
	add.s16 	%rs522, %rs521, -2;
	st.global.u8 	[%rd530], %rs522;
	mov.u32 	%r1432, %r24;
	mov.u32 	%r1433, %r25;
	mov.u32 	%r1434, %r26;
	mov.u32 	%r1435, %r27;
	mov.u32 	%r1436, %r28;
	bra.uni 	$L__BB0_199;
$L__BB0_197:
	shr.u32 	%r889, %r28, 2;
	xor.b32  	%r890, %r889, %r28;
	shl.b32 	%r891, %r24, 4;
	shl.b32 	%r892, %r890, 1;
	xor.b32  	%r893, %r891, %r892;
	xor.b32  	%r894, %r893, %r24;
	xor.b32  	%r1432, %r894, %r890;
	add.s32 	%r1437, %r1437, 362437;
	add.s32 	%r895, %r1432, %r1437;
	cvt.rn.f32.u32 	%f549, %r895;
	fma.rn.f32 	%f550, %f549, 0f2F800000, 0f2F000000;
	mov.f32 	%f551, 0f3F800000;
	sub.f32 	%f552, %f551, %f550;
	fma.rn.f32 	%f553, %f552, 0f40000000, 0f3F800000;
	cvt.rzi.s32.f32 	%r896, %f553;
	cvt.u64.u16 	%rd522, %rs7;
	cvt.s64.s8 	%rd523, %rd522;
	add.s64 	%rd524, %rd27, %rd523;
	st.global.u8 	[%rd524], %r896;
	mov.u32 	%r1433, %r24;
	mov.u32 	%r1434, %r25;
	mov.u32 	%r1435, %r26;
	mov.u32 	%r1436, %r27;
	bra.uni 	$L__BB0_199;
$L__BB0_198:
	shr.u32 	%r873, %r28, 2;
	xor.b32  	%r874, %r873, %r28;
	shl.b32 	%r875, %r24, 4;
	shl.b32 	%r876, %r874, 1;
	xor.b32  	%r877, %r875, %r876;
	xor.b32  	%r878, %r877, %r24;
	xor.b32  	%r1432, %r878, %r874;
	add.s32 	%r1437, %r1437, 362437;
	add.s32 	%r879, %r1432, %r1437;
	cvt.rn.f32.u32 	%f539, %r879;
	fma.rn.f32 	%f540, %f539, 0f2F800000, 0f2F000000;
	mov.f32 	%f541, 0f3F800000;
	sub.f32 	%f542, %f541, %f540;
	fma.rn.f32 	%f543, %f542, 0f40000000, 0f40400000;
	cvt.rzi.s32.f32 	%r880, %f543;
	cvt.u64.u16 	%rd516, %rs7;
	cvt.s64.s8 	%rd517, %rd516;
	add.s64 	%rd518, %rd27, %rd517;
	st.global.u8 	[%rd518], %r880;
	mov.u32 	%r1433, %r24;
	mov.u32 	%r1434, %r25;
	mov.u32 	%r1435, %r26;
	mov.u32 	%r1436, %r27;
$L__BB0_199:
	ld.global.s8 	%rs651, [%rd27];
	max.s16 	%rs652, %rs651, 0;
	min.s16 	%rs653, %rs652, 10;
	st.global.u8 	[%rd27], %rs653;
	ld.global.s8 	%rs654, [%rd27+1];
	max.s16 	%rs655, %rs654, 0;
	min.s16 	%rs656, %rs655, 10;
	st.global.u8 	[%rd27+1], %rs656;
	ld.global.s8 	%rs657, [%rd27+2];
	max.s16 	%rs658, %rs657, 0;
	min.s16 	%rs659, %rs658, 10;
	st.global.u8 	[%rd27+2], %rs659;
	ld.global.s8 	%rs660, [%rd27+3];
	max.s16 	%rs661, %rs660, 0;
	min.s16 	%rs662, %rs661, 10;
	st.global.u8 	[%rd27+3], %rs662;
	ld.global.s8 	%rs663, [%rd27+4];
	max.s16 	%rs664, %rs663, 0;
	min.s16 	%rs665, %rs664, 10;
	st.global.u8 	[%rd27+4], %rs665;
	bra.uni 	$L__BB0_581;
$L__BB0_200:
	ld.global.u8 	%rs422, [%rd29];
	setp.eq.s16 	%p200, %rs422, 255;
	mov.b64 	%rd909, 0;
	@%p200 bra 	$L__BB0_214;
	ld.global.u8 	%rs423, [%rd29+2];
	setp.eq.s16 	%p201, %rs423, 255;
	mov.b64 	%rd909, 1;
	@%p201 bra 	$L__BB0_214;
	ld.global.u8 	%rs424, [%rd29+4];
	setp.eq.s16 	%p202, %rs424, 255;
	mov.b64 	%rd909, 2;
	@%p202 bra 	$L__BB0_214;
	ld.global.u8 	%rs425, [%rd29+6];
	setp.eq.s16 	%p203, %rs425, 255;
	mov.b64 	%rd909, 3;
	@%p203 bra 	$L__BB0_214;
	ld.global.u8 	%rs426, [%rd29+8];
	setp.eq.s16 	%p204, %rs426, 255;
	mov.b64 	%rd909, 4;
	@%p204 bra 	$L__BB0_214;
	ld.global.u8 	%rs427, [%rd29+10];
	setp.eq.s16 	%p205, %rs427, 255;
	mov.b64 	%rd909, 5;
	@%p205 bra 	$L__BB0_214;
	ld.global.u8 	%rs428, [%rd29+12];
	setp.eq.s16 	%p206, %rs428, 255;
	mov.b64 	%rd909, 6;
	@%p206 bra 	$L__BB0_214;
	ld.global.u8 	%rs429, [%rd29+14];
	setp.eq.s16 	%p207, %rs429, 255;
	mov.b64 	%rd909, 7;
	@%p207 bra 	$L__BB0_214;
	ld.global.u8 	%rs430, [%rd29+16];
	setp.eq.s16 	%p208, %rs430, 255;
	mov.b64 	%rd909, 8;
	@%p208 bra 	$L__BB0_214;
	ld.global.u8 	%rs431, [%rd29+18];
	setp.eq.s16 	%p209, %rs431, 255;
	mov.b64 	%rd909, 9;
	@%p209 bra 	$L__BB0_214;
	ld.global.u8 	%rs432, [%rd29+20];
	setp.eq.s16 	%p210, %rs432, 255;
	mov.b64 	%rd909, 10;
	@%p210 bra 	$L__BB0_214;
	ld.global.u8 	%rs433, [%rd29+22];
	setp.eq.s16 	%p211, %rs433, 255;
	mov.b64 	%rd909, 11;
	@%p211 bra 	$L__BB0_214;
	ld.global.u8 	%rs434, [%rd29+24];
	setp.eq.s16 	%p212, %rs434, 255;
	mov.b64 	%rd909, 12;
	@%p212 bra 	$L__BB0_214;
	ld.global.u8 	%rs435, [%rd29+26];
	setp.eq.s16 	%p213, %rs435, 255;
	selp.b64 	%rd909, 13, 0, %p213;
$L__BB0_214:
	mov.b16 	%rs438, 100;
	st.local.u8 	[%rd17], %rs438;
	mov.b16 	%rs439, 70;
	st.local.u8 	[%rd17+1], %rs439;
	mov.b16 	%rs440, 35;
	st.local.u8 	[%rd17+2], %rs440;
	mov.b16 	%rs441, 236;
	st.local.u8 	[%rd17+3], %rs441;
	mov.b16 	%rs442, 216;
	st.local.u8 	[%rd17+4], %rs442;
	mov.b16 	%rs443, 5;
	mov.b16 	%rs444, 10;
	st.local.v2.u8 	[%rd18], {%rs444, %rs443};
	mov.b16 	%rs445, 246;
	mov.b16 	%rs446, 251;
	st.local.v2.u8 	[%rd18+2], {%rs446, %rs445};
	mov.b16 	%rs447, 15;
	st.local.v2.u8 	[%rd18+4], {%rs447, %rs441};
	mov.b16 	%rs1304, 255;
	add.s16 	%rs448, %rs4, -10;
	setp.lt.u16 	%p214, %rs448, 6;
	mov.f32 	%f1710, 0fBF800000;
	@%p214 bra 	$L__BB0_217;
	setp.gt.u16 	%p215, %rs4, 4;
	@%p215 bra 	$L__BB0_218;
	cvt.u64.u32 	%rd439, %r11;
	add.s64 	%rd440, %rd17, %rd439;
	ld.local.s8 	%rs451, [%rd440];
	cvt.rn.f32.s16 	%f1710, %rs451;
	mov.u16 	%rs1304, %rs7;
	bra.uni 	$L__BB0_218;
$L__BB0_217:
	shl.b64 	%rd435, %rd909, 1;
	add.s64 	%rd436, %rd29, %rd435;
	st.global.u8 	[%rd436], %rs7;
	cvt.u64.u32 	%rd437, %r11;
	add.s64 	%rd438, %rd18, %rd437;
	ld.local.u8 	%rs450, [%rd438+-10];
	st.global.u8 	[%rd436+1], %rs450;
$L__BB0_218:
	mov.u32 	%r1432, %r9;
	mov.u32 	%r1433, %r8;
	mov.u32 	%r1434, %r7;
	mov.u32 	%r1435, %r28;
	mov.u32 	%r1437, %r4;
	bra.uni 	$L__BB0_581;
$L__BB0_219:
	setp.eq.s16 	%p199, %rs4, 1;
	mov.u32 	%r1432, %r9;
	mov.u32 	%r1433, %r8;
	mov.u32 	%r1434, %r7;
	mov.u32 	%r1435, %r28;
	mov.u32 	%r1437, %r4;
	@%p199 bra 	$L__BB0_220;
	bra.uni 	$L__BB0_581;
$L__BB0_220:
	ld.local.f32 	%f484, [%rd20];
	add.f32 	%f485, %f484, 0f41F00000;
	st.local.f32 	[%rd20], %f485;
	ld.local.f32 	%f486, [%rd20+4];
	add.f32 	%f487, %f486, 0f41F00000;
	st.local.f32 	[%rd20+4], %f487;
	ld.local.f32 	%f488, [%rd20+8];
	add.f32 	%f489, %f488, 0f41F00000;
	st.local.f32 	[%rd20+8], %f489;
	ld.local.f32 	%f490, [%rd20+12];
	add.f32 	%f491, %f490, 0f41F00000;
	st.local.f32 	[%rd20+12], %f491;
	ld.local.f32 	%f492, [%rd20+16];
	add.f32 	%f493, %f492, 0f41F00000;
	st.local.f32 	[%rd20+16], %f493;
	mov.u32 	%r1432, %r9;
	mov.u32 	%r1433, %r8;
	mov.u32 	%r1434, %r7;
	mov.u32 	%r1435, %r28;
	mov.u32 	%r1437, %r4;
	bra.uni 	$L__BB0_581;
$L__BB0_221:
	setp.eq.s16 	%p195, %rs4, 2;
	@%p195 bra 	$L__BB0_234;
	setp.eq.s16 	%p196, %rs4, 10;
	@%p196 bra 	$L__BB0_235;
	setp.eq.s16 	%p197, %rs4, 11;
	mov.u32 	%r1432, %r9;
	mov.u32 	%r1433, %r8;
	mov.u32 	%r1434, %r7;
	mov.u32 	%r1435, %r28;
	mov.u32 	%r1437, %r4;
	@%p197 bra 	$L__BB0_224;
	bra.uni 	$L__BB0_581;
$L__BB0_224:
	cvt.u32.u16 	%r802, %rs7;
	cvt.s32.s8 	%r803, %r802;
	mul.wide.s32 	%rd414, %r803, 4;
	add.s64 	%rd415, %rd20, %rd414;
	ld.local.f32 	%f471, [%rd415];
	add.f32 	%f472, %f471, 0f41700000;
	st.local.f32 	[%rd415], %f472;
	add.s64 	%rd416, %rd23, %rd414;
	ld.global.f32 	%f473, [%rd416];
	add.f32 	%f474, %f473, 0f41700000;
	st.global.f32 	[%rd416], %f474;
	mov.u32 	%r1432, %r9;
	mov.u32 	%r1433, %r8;
	mov.u32 	%r1434, %r7;
	mov.u32 	%r1435, %r28;
	mov.u32 	%r1437, %r4;
	bra.uni 	$L__BB0_581;
$L__BB0_225:
	setp.gt.s16 	%p187, %rs4, 14;
	@%p187 bra 	$L__BB0_230;
	setp.eq.s16 	%p191, %rs4, 12;
	@%p191 bra 	$L__BB0_236;
	setp.eq.s16 	%p192, %rs4, 13;
	@%p192 bra 	$L__BB0_237;
	setp.eq.s16 	%p193, %rs4, 14;
	mov.u32 	%r1432, %r9;
	mov.u32 	%r1433, %r8;
	mov.u32 	%r1434, %r7;
	mov.u32 	%r1435, %r28;
	mov.u32 	%r1437, %r4;
	@%p193 bra 	$L__BB0_229;
	bra.uni 	$L__BB0_581;
$L__BB0_229:
	ld.local.f32 	%f424, [%rd20];
	add.f32 	%f425, %f424, 0f41200000;
	st.local.f32 	[%rd20], %f425;
	ld.global.f32 	%f426, [%rd23];
	add.f32 	%f427, %f426, 0f41200000;
	st.global.f32 	[%rd23], %f427;
	ld.local.f32 	%f428, [%rd20+4];
	add.f32 	%f429, %f428, 0f41200000;
	st.local.f32 	[%rd20+4], %f429;
	ld.global.f32 	%f430, [%rd23+4];
	add.f32 	%f431, %f430, 0f41200000;
	st.global.f32 	[%rd23+4], %f431;
	ld.local.f32 	%f432, [%rd20+8];
	add.f32 	%f433, %f432, 0f41200000;
	st.local.f32 	[%rd20+8], %f433;
	ld.global.f32 	%f434, [%rd23+8];
	add.f32 	%f435, %f434, 0f41200000;
	st.global.f32 	[%rd23+8], %f435;
	ld.local.f32 	%f436, [%rd20+12];
	add.f32 	%f437, %f436, 0f41200000;
	st.local.f32 	[%rd20+12], %f437;
	ld.global.f32 	%f438, [%rd23+12];
	add.f32 	%f439, %f438, 0f41200000;
	st.global.f32 	[%rd23+12], %f439;
	ld.local.f32 	%f440, [%rd20+16];
	add.f32 	%f441, %f440, 0f41200000;
	st.local.f32 	[%rd20+16], %f441;
	ld.global.f32 	%f442, [%rd23+16];
	add.f32 	%f443, %f442, 0f41200000;
	st.global.f32 	[%rd23+16], %f443;
	mov.u32 	%r1432, %r9;
	mov.u32 	%r1433, %r8;
	mov.u32 	%r1434, %r7;
	mov.u32 	%r1435, %r28;
	mov.u32 	%r1437, %r4;
	bra.uni 	$L__BB0_581;
$L__BB0_230:
	setp.eq.s16 	%p188, %rs4, 15;
	@%p188 bra 	$L__BB0_238;
	setp.eq.s16 	%p189, %rs4, 16;
	@%p189 bra 	$L__BB0_239;
	setp.eq.s16 	%p190, %rs4, 17;
	mov.u32 	%r1432, %r9;
	mov.u32 	%r1433, %r8;
	mov.u32 	%r1434, %r7;
	mov.u32 	%r1435, %r28;
	mov.u32 	%r1437, %r4;
	@%p190 bra 	$L__BB0_233;
	bra.uni 	$L__BB0_581;
$L__BB0_233:
	ld.local.f32 	%f381, [%rd20];
	add.f32 	%f382, %f381, 0f41700000;
	st.local.f32 	[%rd20], %f382;
	ld.global.f32 	%f383, [%rd23];
	add.f32 	%f384, %f383, 0f41700000;
	st.global.f32 	[%rd23], %f384;
	ld.local.f32 	%f385, [%rd20+4];
	add.f32 	%f386, %f385, 0f41700000;
	st.local.f32 	[%rd20+4], %f386;
	ld.global.f32 	%f387, [%rd23+4];
	add.f32 	%f388, %f387, 0f41700000;
	st.global.f32 	[%rd23+4], %f388;
	ld.local.f32 	%f389, [%rd20+8];
	add.f32 	%f390, %f389, 0f41700000;
	st.local.f32 	[%rd20+8], %f390;
	ld.global.f32 	%f391, [%rd23+8];
	add.f32 	%f392, %f391, 0f41700000;
	st.global.f32 	[%rd23+8], %f392;
	ld.local.f32 	%f393, [%rd20+12];
	add.f32 	%f394, %f393, 0f41700000;
	st.local.f32 	[%rd20+12], %f394;
	ld.global.f32 	%f395, [%rd23+12];
	add.f32 	%f396, %f395, 0f41700000;
	st.global.f32 	[%rd23+12], %f396;
	ld.local.f32 	%f397, [%rd20+16];
	add.f32 	%f398, %f397, 0f41700000;
	st.local.f32 	[%rd20+16], %f398;
	ld.global.f32 	%f399, [%rd23+16];
	add.f32 	%f400, %f399, 0f41700000;
	st.global.f32 	[%rd23+16], %f400;
	mov.u32 	%r1432, %r9;
	mov.u32 	%r1433, %r8;
	mov.u32 	%r1434, %r7;
	mov.u32 	%r1435, %r28;
	mov.u32 	%r1437, %r4;
	bra.uni 	$L__BB0_581;
$L__BB0_234:
	cvt.u32.u16 	%r806, %rs7;
	cvt.s32.s8 	%r807, %r806;
	mul.wide.s32 	%rd420, %r807, 4;
	add.s64 	%rd421, %rd20, %rd420;
	ld.local.f32 	%f481, [%rd421];
	add.f32 	%f482, %f481, 0f42C80000;
	st.local.f32 	[%rd421], %f482;
	mov.u32 	%r1432, %r9;
	mov.u32 	%r1433, %r8;
	mov.u32 	%r1434, %r7;
	mov.u32 	%r1435, %r28;
	mov.u32 	%r1437, %r4;
	bra.uni 	$L__BB0_581;
$L__BB0_235:
	cvt.u32.u16 	%r804, %rs7;
	cvt.s32.s8 	%r805, %r804;
	mul.wide.s32 	%rd417, %r805, 4;
	add.s64 	%rd418, %rd20, %rd417;
	ld.local.f32 	%f476, [%rd418];
	add.f32 	%f477, %f476, 0f41C80000;
	st.local.f32 	[%rd418], %f477;
	add.s64 	%rd419, %rd23, %rd417;
	ld.global.f32 	%f478, [%rd419];
	add.f32 	%f479, %f478, 0f41C80000;
	st.global.f32 	[%rd419], %f479;
	mov.u32 	%r1432, %r9;
	mov.u32 	%r1433, %r8;
	mov.u32 	%r1434, %r7;
	mov.u32 	%r1435, %r28;
	mov.u32 	%r1437, %r4;
	bra.uni 	$L__BB0_581;
$L__BB0_236:
	cvt.u32.u16 	%r800, %rs7;
	cvt.s32.s8 	%r801, %r800;
	mul.wide.s32 	%rd411, %r801, 4;
	add.s64 	%rd412, %rd20, %rd411;
	ld.local.f32 	%f466, [%rd412];
	add.f32 	%f467, %f466, 0f40E00000;
	st.local.f32 	[%rd412], %f467;
	add.s64 	%rd413, %rd23, %rd411;
	ld.global.f32 	%f468, [%rd413];
	add.f32 	%f469, %f468, 0f40E00000;
	st.global.f32 	[%rd413], %f469;
	mov.u32 	%r1432, %r9;
	mov.u32 	%r1433, %r8;
	mov.u32 	%r1434, %r7;
	mov.u32 	%r1435, %r28;
	mov.u32 	%r1437, %r4;
	bra.uni 	$L__BB0_581;
$L__BB0_237:
	ld.local.f32 	%f445, [%rd20];
	add.f32 	%f446, %f445, 0f40A00000;
	st.local.f32 	[%rd20], %f446;
	ld.global.f32 	%f447, [%rd23];
	add.f32 	%f448, %f447, 0f40A00000;
	st.global.f32 	[%rd23], %f448;
	ld.local.f32 	%f449, [%rd20+4];
	add.f32 	%f450, %f449, 0f40A00000;
	st.local.f32 	[%rd20+4], %f450;
	ld.global.f32 	%f451, [%rd23+4];
	add.f32 	%f452, %f451, 0f40A00000;
	st.global.f32 	[%rd23+4], %f452;
	ld.local.f32 	%f453, [%rd20+8];
	add.f32 	%f454, %f453, 0f40A00000;
	st.local.f32 	[%rd20+8], %f454;
	ld.global.f32 	%f455, [%rd23+8];
	add.f32 	%f456, %f455, 0f40A00000;
	st.global.f32 	[%rd23+8], %f456;
	ld.local.f32 	%f457, [%rd20+12];
	add.f32 	%f458, %f457, 0f40A00000;
	st.local.f32 	[%rd20+12], %f458;
	ld.global.f32 	%f459, [%rd23+12];
	add.f32 	%f460, %f459, 0f40A00000;
	st.global.f32 	[%rd23+12], %f460;
	ld.local.f32 	%f461, [%rd20+16];
	add.f32 	%f462, %f461, 0f40A00000;
	st.local.f32 	[%rd20+16], %f462;
	ld.global.f32 	%f463, [%rd23+16];
	add.f32 	%f464, %f463, 0f40A00000;
	st.global.f32 	[%rd23+16], %f464;
	mov.u32 	%r1432, %r9;
	mov.u32 	%r1433, %r8;
	mov.u32 	%r1434, %r7;
	mov.u32 	%r1435, %r28;
	mov.u32 	%r1437, %r4;
	bra.uni 	$L__BB0_581;
$L__BB0_238:
	ld.local.f32 	%f415, [%rd20+4];
	add.f32 	%f416, %f415, 0f41700000;
	st.local.f32 	[%rd20+4], %f416;
	ld.local.f32 	%f417, [%rd20+12];
	add.f32 	%f418, %f417, 0f41700000;
	st.local.f32 	[%rd20+12], %f418;
	ld.global.f32 	%f419, [%rd23+4];
	add.f32 	%f420, %f419, 0f41700000;
	st.global.f32 	[%rd23+4], %f420;
	ld.global.f32 	%f421, [%rd23+12];
	add.f32 	%f422, %f421, 0f41700000;
	st.global.f32 	[%rd23+12], %f422;
	mov.u32 	%r1432, %r9;
	mov.u32 	%r1433, %r8;
	mov.u32 	%r1434, %r7;
	mov.u32 	%r1435, %r28;
	mov.u32 	%r1437, %r4;
	bra.uni 	$L__BB0_581;
$L__BB0_239:
	ld.local.f32 	%f402, [%rd20];
	add.f32 	%f403, %f402, 0f41700000;
	st.local.f32 	[%rd20], %f403;
	ld.local.f32 	%f404, [%rd20+8];
	add.f32 	%f405, %f404, 0f41700000;
	st.local.f32 	[%rd20+8], %f405;
	ld.local.f32 	%f406, [%rd20+16];
	add.f32 	%f407, %f406, 0f41700000;
	st.local.f32 	[%rd20+16], %f407;
	ld.global.f32 	%f408, [%rd23];
	add.f32 	%f409, %f408, 0f41700000;
	st.global.f32 	[%rd23], %f409;
	ld.global.f32 	%f410, [%rd23+8];
	add.f32 	%f411, %f410, 0f41700000;
	st.global.f32 	[%rd23+8], %f411;
	ld.global.f32 	%f412, [%rd23+16];
	add.f32 	%f413, %f412, 0f41700000;
	st.global.f32 	[%rd23+16], %f413;
	mov.u32 	%r1432, %r9;
	mov.u32 	%r1433, %r8;
	mov.u32 	%r1434, %r7;
	mov.u32 	%r1435, %r28;
	mov.u32 	%r1437, %r4;
	bra.uni 	$L__BB0_581;
$L__BB0_240:
	setp.gt.s16 	%p180, %rs4, 3;
	@%p180 bra 	$L__BB0_245;
	add.s16 	%rs387, %rs4, -1;
	setp.lt.u16 	%p183, %rs387, 2;
	@%p183 bra 	$L__BB0_249;
	setp.eq.s16 	%p184, %rs4, 0;
	@%p184 bra 	$L__BB0_248;
	setp.eq.s16 	%p185, %rs4, 3;
	mov.u32 	%r1432, %r9;
	mov.u32 	%r1433, %r8;
	mov.u32 	%r1434, %r7;
	mov.u32 	%r1435, %r28;
	mov.u32 	%r1437, %r4;
	@%p185 bra 	$L__BB0_244;
	bra.uni 	$L__BB0_581;
$L__BB0_244:
	mov.b16 	%rs1303, 3;
	mov.u32 	%r1432, %r9;
	mov.u32 	%r1433, %r8;
	mov.u32 	%r1434, %r7;
	mov.u32 	%r1435, %r28;
	mov.u32 	%r1437, %r4;
	bra.uni 	$L__BB0_581;
$L__BB0_245:
	add.s16 	%rs385, %rs4, -4;
	setp.lt.u16 	%p181, %rs385, 2;
	@%p181 bra 	$L__BB0_250;
	add.s16 	%rs386, %rs4, -6;
	setp.lt.u16 	%p182, %rs386, 2;
	mov.u32 	%r1432, %r9;
	mov.u32 	%r1433, %r8;
	mov.u32 	%r1434, %r7;
	mov.u32 	%r1435, %r28;
	mov.u32 	%r1437, %r4;
	@%p182 bra 	$L__BB0_247;
	bra.uni 	$L__BB0_581;
$L__BB0_247:
	mov.b16 	%rs1303, 3;
	mov.f32 	%f1710, 0f42C80000;
	mov.u32 	%r1432, %r9;
	mov.u32 	%r1433, %r8;
	mov.u32 	%r1434, %r7;
	mov.u32 	%r1435, %r28;
	mov.u32 	%r1437, %r4;
	mov.u16 	%rs1304, %rs7;
	bra.uni 	$L__BB0_581;
$L__BB0_248:
	mov.b16 	%rs1303, 1;
	mov.u32 	%r1432, %r9;
	mov.u32 	%r1433, %r8;
	mov.u32 	%r1434, %r7;
	mov.u32 	%r1435, %r28;
	mov.u32 	%r1437, %r4;
	bra.uni 	$L__BB0_581;
$L__BB0_249:
	mov.b16 	%rs1303, 2;
	mov.u32 	%r1432, %r9;
	mov.u32 	%r1433, %r8;
	mov.u32 	%r1434, %r7;
	mov.u32 	%r1435, %r28;
	mov.u32 	%r1437, %r4;
	bra.uni 	$L__BB0_581;
$L__BB0_250:
	mov.b16 	%rs1303, 4;
	mov.u32 	%r1432, %r9;
	mov.u32 	%r1433, %r8;
	mov.u32 	%r1434, %r7;
	mov.u32 	%r1435, %r28;
	mov.u32 	%r1437, %r4;
	bra.uni 	$L__BB0_581;
$L__BB0_251:
	and.b16  	%rs187, %rs7, 255;
	setp.ne.s16 	%p14, %rs187, %rs4;
	@%p14 bra 	$L__BB0_253;
	mov.u64 	%rd191, $str;
	cvta.global.u64 	%rd192, %rd191;
	mov.u64 	%rd193, $str$1;
	cvta.global.u64 	%rd194, %rd193;
	mov.u64 	%rd195, __unnamed_1;
	cvta.global.u64 	%rd196, %rd195;
	{ // callseq 1, 0
	.param .b64 param0;
	st.param.b64 	[param0], %rd192;
	.param .b64 param1;
	st.param.b64 	[param1], %rd194;
	.param .b32 param2;
	st.param.b32 	[param2], 506;
	.param .b64 param3;
	st.param.b64 	[param3], %rd196;
	.param .b64 param4;
	st.param.b64 	[param4], 1;
	call.uni 
	__assertfail, 
	(
	param0, 
	param1, 
	param2, 
	param3, 
	param4
	);
	} // callseq 1
$L__BB0_253:
	mov.b16 	%rs188, 0;
	st.local.u8 	[%rd11], %rs188;
	st.local.u8 	[%rd11+1], %rs188;
	st.local.u8 	[%rd11+2], %rs188;
	st.local.u8 	[%rd11+3], %rs188;
	st.local.u8 	[%rd11+4], %rs188;
	st.local.v2.u8 	[%rd12], {%rs188, %rs188};
	add.s64 	%rd37, %rd12, 2;
	st.local.v2.u8 	[%rd12+2], {%rs188, %rs188};
	st.local.v2.u8 	[%rd12+4], {%rs188, %rs188};
	st.local.v2.u8 	[%rd12+6], {%rs188, %rs188};
	add.s64 	%rd38, %rd12, 8;
	st.local.v2.u8 	[%rd12+8], {%rs188, %rs188};
	st.local.v2.u8 	[%rd12+10], {%rs188, %rs188};
	st.local.v2.u8 	[%rd12+12], {%rs188, %rs188};
	st.local.v2.u8 	[%rd12+14], {%rs188, %rs188};
	st.local.v2.u8 	[%rd12+16], {%rs188, %rs188};
	st.local.v2.u8 	[%rd12+18], {%rs188, %rs188};
	st.local.v2.u8 	[%rd12+20], {%rs188, %rs188};
	st.local.v2.u8 	[%rd12+22], {%rs188, %rs188};
	st.local.v2.u8 	[%rd12+24], {%rs188, %rs188};
	st.local.v2.u8 	[%rd12+26], {%rs188, %rs188};
	st.local.v2.u8 	[%rd12+28], {%rs188, %rs188};
	st.local.v2.u8 	[%rd12+30], {%rs188, %rs188};
	st.local.v2.u8 	[%rd12+32], {%rs188, %rs188};
	st.local.v2.u8 	[%rd12+34], {%rs188, %rs188};
	st.local.v2.u8 	[%rd12+36], {%rs188, %rs188};
	st.local.v2.u8 	[%rd12+38], {%rs188, %rs188};
	st.local.v2.u8 	[%rd12+40], {%rs188, %rs188};
	st.local.v2.u8 	[%rd12+42], {%rs188, %rs188};
	st.local.v2.u8 	[%rd12+44], {%rs188, %rs188};
	st.local.v2.u8 	[%rd12+46], {%rs188, %rs188};
	st.local.v2.u8 	[%rd12+48], {%rs188, %rs188};
	st.local.u8 	[%rd13], %rs188;
	st.local.u8 	[%rd13+1], %rs188;
	st.local.u8 	[%rd13+2], %rs188;
	st.local.u8 	[%rd13+3], %rs188;
	st.local.u8 	[%rd13+4], %rs188;
	ld.global.u8 	%rs189, [%rd27+1];
	cvt.s16.s8 	%rs35, %rs189;
	ld.global.u8 	%rs190, [%rd27];
	cvt.s16.s8 	%rs36, %rs190;
	setp.gt.s16 	%p15, %rs35, %rs36;
	selp.u32 	%r562, 1, 0, %p15;
	ld.global.s8 	%rs37, [%rd27+2];
	selp.u64 	%rd197, 1, 0, %p15;
	add.s64 	%rd198, %rd27, %rd197;
	ld.global.s8 	%rs191, [%rd198];
	setp.gt.s16 	%p16, %rs37, %rs191;
	selp.b32 	%r563, 2, %r562, %p16;
	ld.global.s8 	%rs38, [%rd27+3];
	cvt.u64.u32 	%rd199, %r563;
	add.s64 	%rd200, %rd27, %rd199;
	ld.global.s8 	%rs192, [%rd200];
	setp.gt.s16 	%p17, %rs38, %rs192;
	ld.global.s8 	%rs39, [%rd27+4];
	selp.b64 	%rd201, 3, %rd199, %p17;
	add.s64 	%rd202, %rd27, %rd201;
	ld.global.s8 	%rs193, [%rd202];
	setp.gt.s16 	%p18, %rs39, %rs193;
	selp.b64 	%rd203, 4, %rd201, %p18;
	add.s64 	%rd204, %rd27, %rd203;
	ld.global.u8 	%rs40, [%rd204];
	setp.eq.s16 	%p19, %rs190, %rs40;
	selp.u32 	%r1439, 1, 0, %p19;
	setp.ne.s16 	%p20, %rs189, %rs40;
	@%p20 bra 	$L__BB0_255;
	and.b16  	%rs194, %rs36, 255;
	setp.eq.s16 	%p21, %rs194, %rs40;
	selp.u64 	%rd205, 1, 0, %p21;
	add.s64 	%rd206, %rd13, %rd205;
	mov.b16 	%rs195, 1;
	st.local.u8 	[%rd206], %rs195;
	selp.b32 	%r1439, 2, 1, %p21;
$L__BB0_255:
	and.b16  	%rs196, %rs37, 255;
	setp.ne.s16 	%p22, %rs196, %rs40;
	@%p22 bra 	$L__BB0_257;
	cvt.u64.u32 	%rd207, %r1439;
	add.s64 	%rd208, %rd13, %rd207;
	mov.b16 	%rs197, 2;
	st.local.u8 	[%rd208], %rs197;
	add.s32 	%r1439, %r1439, 1;
$L__BB0_257:
	and.b16  	%rs198, %rs38, 255;
	setp.ne.s16 	%p23, %rs198, %rs40;
	@%p23 bra 	$L__BB0_259;
	cvt.u64.u32 	%rd209, %r1439;
	add.s64 	%rd210, %rd13, %rd209;
	mov.b16 	%rs199, 3;
	st.local.u8 	[%rd210], %rs199;
	add.s32 	%r1439, %r1439, 1;
$L__BB0_259:
	and.b16  	%rs200, %rs39, 255;
	setp.ne.s16 	%p24, %rs200, %rs40;
	@%p24 bra 	$L__BB0_261;
	cvt.u64.u32 	%rd211, %r1439;
	add.s64 	%rd212, %rd13, %rd211;
	mov.b16 	%rs201, 4;
	st.local.u8 	[%rd212], %rs201;
	add.s32 	%r1439, %r1439, 1;
$L__BB0_261:
	shr.u32 	%r564, %r1436, 2;
	xor.b32  	%r565, %r564, %r1436;
	shl.b32 	%r566, %r9, 4;
	shl.b32 	%r567, %r565, 1;
	xor.b32  	%r568, %r566, %r567;
	xor.b32  	%r569, %r568, %r9;
	xor.b32  	%r91, %r569, %r565;
	add.s32 	%r570, %r4, %r91;
	add.s32 	%r571, %r570, 362437;
	cvt.rn.f32.u32 	%f261, %r571;
	fma.rn.f32 	%f262, %f261, 0f2F800000, 0f2F000000;
	mov.f32 	%f263, 0f3F800000;
	sub.f32 	%f264, %f263, %f262;
	cvt.rn.f32.u32 	%f265, %r1439;
	fma.rn.f32 	%f266, %f264, %f265, 0f00000000;
	cvt.rzi.s32.f32 	%r572, %f266;
	cvt.s64.s32 	%rd213, %r572;
	add.s64 	%rd214, %rd13, %rd213;
	ld.local.u8 	%rs41, [%rd214];
	mov.b16 	%rs202, 0;
	st.local.u8 	[%rd14], %rs202;
	st.local.u8 	[%rd14+1], %rs202;
	st.local.u8 	[%rd14+2], %rs202;
	st.local.u8 	[%rd14+3], %rs202;
	st.local.u8 	[%rd14+4], %rs202;
	setp.lt.s16 	%p25, %rs35, %rs36;
	and.b16  	%rs203, %rs35, 255;
	and.b16  	%rs204, %rs36, 255;
	selp.u32 	%r573, 1, 0, %p25;
	selp.u64 	%rd215, 1, 0, %p25;
	add.s64 	%rd216, %rd27, %rd215;
	ld.global.s8 	%rs205, [%rd216];
	setp.lt.s16 	%p26, %rs37, %rs205;
	selp.b32 	%r574, 2, %r573, %p26;
	cvt.u64.u32 	%rd217, %r574;
	add.s64 	%rd218, %rd27, %rd217;
	ld.global.s8 	%rs206, [%rd218];
	setp.lt.s16 	%p27, %rs38, %rs206;
	selp.b64 	%rd219, 3, %rd217, %p27;
	add.s64 	%rd220, %rd27, %rd219;
	ld.global.s8 	%rs207, [%rd220];
	setp.lt.s16 	%p28, %rs39, %rs207;
	selp.b64 	%rd221, 4, %rd219, %p28;
	add.s64 	%rd222, %rd27, %rd221;
	ld.global.u8 	%rs42, [%rd222];
	setp.eq.s16 	%p29, %rs204, %rs42;
	selp.u32 	%r1443, 1, 0, %p29;
	setp.ne.s16 	%p30, %rs203, %rs42;
	@%p30 bra 	$L__BB0_263;
	selp.u64 	%rd223, 1, 0, %p29;
	add.s64 	%rd224, %rd14, %rd223;
	mov.b16 	%rs209, 1;
	st.local.u8 	[%rd224], %rs209;
	selp.b32 	%r1443, 2, 1, %p29;
$L__BB0_263:
	setp.ne.s16 	%p32, %rs196, %rs42;
	@%p32 bra 	$L__BB0_265;
	cvt.u64.u32 	%rd225, %r1443;
	add.s64 	%rd226, %rd14, %rd225;
	mov.b16 	%rs211, 2;
	st.local.u8 	[%rd226], %rs211;
	add.s32 	%r1443, %r1443, 1;
$L__BB0_265:
	setp.ne.s16 	%p33, %rs198, %rs42;
	@%p33 bra 	$L__BB0_267;
	cvt.u64.u32 	%rd227, %r1443;
	add.s64 	%rd228, %rd14, %rd227;
	mov.b16 	%rs213, 3;
	st.local.u8 	[%rd228], %rs213;
	add.s32 	%r1443, %r1443, 1;
$L__BB0_267:
	setp.ne.s16 	%p34, %rs200, %rs42;
	@%p34 bra 	$L__BB0_269;
	cvt.u64.u32 	%rd229, %r1443;
	add.s64 	%rd230, %rd14, %rd229;
	mov.b16 	%rs215, 4;
	st.local.u8 	[%rd230], %rs215;
	add.s32 	%r1443, %r1443, 1;
$L__BB0_269:
	shr.u32 	%r575, %r28, 2;
	xor.b32  	%r576, %r575, %r28;
	shl.b32 	%r577, %r91, 4;
	shl.b32 	%r578, %r576, 1;
	xor.b32  	%r579, %r578, %r577;
	xor.b32  	%r580, %r579, %r576;
	xor.b32  	%r101, %r580, %r91;
	add.s32 	%r1437, %r4, 724874;
	add.s32 	%r581, %r101, %r1437;
	cvt.rn.f32.u32 	%f267, %r581;
	fma.rn.f32 	%f268, %f267, 0f2F800000, 0f2F000000;
	mov.f32 	%f269, 0f3F800000;
	sub.f32 	%f270, %f269, %f268;
	cvt.rn.f32.u32 	%f271, %r1443;
	fma.rn.f32 	%f272, %f270, %f271, 0f00000000;
	cvt.rzi.s32.f32 	%r582, %f272;
	cvt.s64.s32 	%rd231, %r582;
	add.s64 	%rd232, %rd14, %rd231;
	ld.local.u8 	%rs43, [%rd232];
	mov.b32 	%r583, 0;
	st.local.u32 	[%rd15], %r583;
	st.local.u32 	[%rd15+4], %r583;
	st.local.u32 	[%rd15+8], %r583;
	st.local.u32 	[%rd15+12], %r583;
	st.local.u32 	[%rd15+16], %r583;
	st.local.u32 	[%rd16+4], %r583;
	st.local.u32 	[%rd16+8], %r583;
	st.local.u32 	[%rd16+12], %r583;
	st.local.u32 	[%rd16+16], %r583;
	ld.global.u8 	%rs44, [%rd28];
	setp.ne.s16 	%p1, %rs44, 0;
	ld.global.u8 	%rs45, [%rd28+1];
	setp.eq.s16 	%p35, %rs45, 0;
	@%p35 bra 	$L__BB0_271;
	setp.eq.s16 	%p36, %rs44, 0;
	selp.u32 	%r1450, 1, 0, %p36;
	selp.u32 	%r585, 1, 0, %p1;
	mul.wide.u32 	%rd233, %r585, 4;
	add.s64 	%rd234, %rd15, %rd233;
	mov.b32 	%r586, 1;
	st.local.u32 	[%rd234], %r586;
	selp.b32 	%r1451, 1, 2, %p36;
	mov.b32 	%r1449, 0;
	bra.uni 	$L__BB0_272;
$L__BB0_271:
	setp.eq.s16 	%p37, %rs44, 0;
	selp.u32 	%r1451, 1, 0, %p1;
	selp.b32 	%r1450, 2, 1, %p37;
	mov.b32 	%r1449, 1;
$L__BB0_272:
	ld.global.u8 	%rs46, [%rd28+2];
	setp.eq.s16 	%p38, %rs46, 0;
	@%p38 bra 	$L__BB0_274;
	mul.wide.u32 	%rd235, %r1451, 4;
	add.s64 	%rd236, %rd15, %rd235;
	mov.b32 	%r588, 2;
	st.local.u32 	[%rd236], %r588;
	add.s32 	%r1451, %r1451, 1;
	bra.uni 	$L__BB0_275;
$L__BB0_274:
	add.s32 	%r1450, %r1450, 1;
	mov.b32 	%r1449, 2;
$L__BB0_275:
	ld.global.u8 	%rs47, [%rd28+3];
	setp.eq.s16 	%p39, %rs47, 0;
	@%p39 bra 	$L__BB0_277;
	mul.wide.u32 	%rd237, %r1451, 4;
	add.s64 	%rd238, %rd15, %rd237;
	mov.b32 	%r590, 3;
	st.local.u32 	[%rd238], %r590;
	add.s32 	%r1451, %r1451, 1;
	bra.uni 	$L__BB0_278;
$L__BB0_277:
	add.s32 	%r1450, %r1450, 1;
	mov.b32 	%r1449, 3;
$L__BB0_278:
	ld.global.u8 	%rs48, [%rd28+4];
	setp.eq.s16 	%p40, %rs48, 0;
	@%p40 bra 	$L__BB0_280;
	mul.wide.u32 	%rd239, %r1451, 4;
	add.s64 	%rd240, %rd15, %rd239;
	mov.b32 	%r592, 4;
	st.local.u32 	[%rd240], %r592;
	add.s32 	%r1451, %r1451, 1;
	bra.uni 	$L__BB0_281;
$L__BB0_280:
	add.s32 	%r1450, %r1450, 1;
	mov.b32 	%r1449, 4;
$L__BB0_281:
	st.local.u32 	[%rd16], %r1449;
	setp.gt.s16 	%p41, %rs4, 14;
	@%p41 bra 	$L__BB0_286;
	setp.lt.u16 	%p51, %rs4, 5;
	@%p51 bra 	$L__BB0_322;
	add.s16 	%rs217, %rs4, -10;
	setp.lt.u16 	%p52, %rs217, 5;
	@%p52 bra 	$L__BB0_323;
	setp.eq.s16 	%p53, %rs4, 5;
	mov.u32 	%r1432, %r101;
	mov.u32 	%r1433, %r91;
	mov.u32 	%r1434, %r9;
	mov.u32 	%r1435, %r8;
	mov.u32 	%r1436, %r7;
	@%p53 bra 	$L__BB0_285;
	bra.uni 	$L__BB0_442;
$L__BB0_285:
	cvt.u64.u16 	%rd400, %rs41;
	cvt.s64.s8 	%rd401, %rd400;
	add.s64 	%rd402, %rd27, %rd401;
	ld.global.u8 	%rs359, [%rd402];
	add.s16 	%rs360, %rs359, -1;
	st.global.u8 	[%rd402], %rs360;
	cvt.u64.u16 	%rd403, %rs43;
	cvt.s64.s8 	%rd404, %rd403;
	add.s64 	%rd405, %rd27, %rd404;
	ld.global.u8 	%rs361, [%rd405];
	st.global.u8 	[%rd402], %rs361;
	st.global.u8 	[%rd405], %rs360;
	mov.u32 	%r1432, %r101;
	mov.u32 	%r1433, %r91;
	mov.u32 	%r1434, %r9;
	mov.u32 	%r1435, %r8;
	mov.u32 	%r1436, %r7;
	bra.uni 	$L__BB0_442;
$L__BB0_286:
	setp.gt.s16 	%p42, %rs4, 21;
	@%p42 bra 	$L__BB0_311;
	setp.eq.s16 	%p48, %rs4, 15;
	@%p48 bra 	$L__BB0_324;
	setp.eq.s16 	%p49, %rs4, 20;
	@%p49 bra 	$L__BB0_325;
	setp.eq.s16 	%p50, %rs4, 21;
	mov.u32 	%r1432, %r101;
	mov.u32 	%r1433, %r91;
	mov.u32 	%r1434, %r9;
	mov.u32 	%r1435, %r8;
	mov.u32 	%r1436, %r7;
	@%p50 bra 	$L__BB0_290;
	bra.uni 	$L__BB0_442;
$L__BB0_290:
	setp.eq.s16 	%p137, %rs48, 0;
	setp.eq.s16 	%p138, %rs47, 0;
	setp.eq.s16 	%p139, %rs46, 0;
	setp.eq.s16 	%p140, %rs45, 0;
	setp.eq.s16 	%p141, %rs44, 0;
	selp.b16 	%rs296, 0, %rs36, %p141;
	cvt.s32.s16 	%r696, %rs296;
	selp.b16 	%rs297, 0, %rs35, %p140;
	cvt.s32.s16 	%r697, %rs297;
	add.s32 	%r698, %r696, %r697;
	selp.b16 	%rs298, 0, %rs37, %p139;
	cvt.s32.s16 	%r699, %rs298;
	add.s32 	%r700, %r698, %r699;
	selp.b16 	%rs299, 0, %rs38, %p138;
	cvt.s32.s16 	%r701, %rs299;
	add.s32 	%r702, %r700, %r701;
	selp.b16 	%rs300, 0, %rs39, %p137;
	cvt.s32.s16 	%r703, %rs300;
	add.s32 	%r140, %r702, %r703;
	setp.ne.s32 	%p142, %r1451, 0;
	@%p142 bra 	$L__BB0_348;
$L__BB0_291:
	setp.eq.s32 	%p147, %r1451, 0;
	mul.lo.s32 	%r141, %r1451, 10;
	@%p147 bra 	$L__BB0_296;
	max.u32 	%r142, %r141, 2;
	add.s32 	%r705, %r142, -1;
	and.b32  	%r1475, %r705, 2147483644;
	mul.lo.s32 	%r706, %r3, 1703105765;
	sub.s32 	%r707, %r2, %r706;
	add.s32 	%r1464, %r707, 9152300;
	mov.b32 	%r1465, 0;
$L__BB0_293:
	mov.u32 	%r1480, %r101;
	mov.u32 	%r1473, %r1464;
	shr.u32 	%r708, %r7, 2;
	xor.b32  	%r709, %r708, %r7;
	shl.b32 	%r710, %r1480, 4;
	shl.b32 	%r711, %r709, 1;
	xor.b32  	%r712, %r710, %r711;
	xor.b32  	%r713, %r712, %r1480;
	xor.b32  	%r153, %r713, %r709;
	add.s32 	%r714, %r1437, %r153;
	add.s32 	%r715, %r714, 362437;
	cvt.rn.f32.u32 	%f316, %r715;
	fma.rn.f32 	%f317, %f316, 0f2F800000, 0f2F000000;
	mov.f32 	%f318, 0f3F800000;
	sub.f32 	%f319, %f318, %f317;
	cvt.rn.f32.u32 	%f320, %r1465;
	sub.s32 	%r716, %r141, %r1465;
	cvt.rn.f32.s32 	%f321, %r716;
	fma.rn.f32 	%f322, %f319, %f321, %f320;
	cvt.rzi.s32.f32 	%r717, %f322;
	cvt.u64.u32 	%rd325, %r1465;
	add.s64 	%rd326, %rd12, %rd325;
	ld.local.u8 	%rs306, [%rd326];
	cvt.s64.s32 	%rd327, %r717;
	add.s64 	%rd328, %rd12, %rd327;
	ld.local.u8 	%rs307, [%rd328];
	st.local.u8 	[%rd326], %rs307;
	st.local.u8 	[%rd328], %rs306;
	add.s32 	%r718, %r1465, 1;
	shr.u32 	%r719, %r8, 2;
	xor.b32  	%r720, %r719, %r8;
	shl.b32 	%r721, %r153, 4;
	shl.b32 	%r722, %r720, 1;
	xor.b32  	%r723, %r721, %r722;
	xor.b32  	%r724, %r723, %r153;
	xor.b32  	%r154, %r724, %r720;
	add.s32 	%r725, %r1437, %r154;
	add.s32 	%r726, %r725, 724874;
	cvt.rn.f32.u32 	%f323, %r726;
	fma.rn.f32 	%f324, %f323, 0f2F800000, 0f2F000000;
	sub.f32 	%f325, %f318, %f324;
	cvt.rn.f32.u32 	%f326, %r718;
	sub.s32 	%r727, %r141, %r718;
	cvt.rn.f32.s32 	%f327, %r727;
	fma.rn.f32 	%f328, %f325, %f327, %f326;
	cvt.rzi.s32.f32 	%r728, %f328;
	ld.local.u8 	%rs308, [%rd326+1];
	cvt.s64.s32 	%rd329, %r728;
	add.s64 	%rd330, %rd12, %rd329;
	ld.local.u8 	%rs309, [%rd330];
	st.local.u8 	[%rd326+1], %rs309;
	st.local.u8 	[%rd330], %rs308;
	add.s32 	%r729, %r1465, 2;
	shr.u32 	%r730, %r9, 2;
	xor.b32  	%r731, %r730, %r9;
	shl.b32 	%r732, %r154, 4;
	shl.b32 	%r733, %r731, 1;
	xor.b32  	%r734, %r732, %r733;
	xor.b32  	%r735, %r734, %r154;
	xor.b32  	%r155, %r735, %r731;
	add.s32 	%r736, %r1437, %r155;
	add.s32 	%r737, %r736, 1087311;
	cvt.rn.f32.u32 	%f329, %r737;
	fma.rn.f32 	%f330, %f329, 0f2F800000, 0f2F000000;
	sub.f32 	%f331, %f318, %f330;
	cvt.rn.f32.u32 	%f332, %r729;
	sub.s32 	%r738, %r141, %r729;
	cvt.rn.f32.s32 	%f333, %r738;
	fma.rn.f32 	%f334, %f331, %f333, %f332;
	cvt.rzi.s32.f32 	%r739, %f334;
	ld.local.u8 	%rs310, [%rd326+2];
	cvt.s64.s32 	%rd331, %r739;
	add.s64 	%rd332, %rd12, %rd331;
	ld.local.u8 	%rs311, [%rd332];
	st.local.u8 	[%rd326+2], %rs311;
	st.local.u8 	[%rd332], %rs310;
	add.s32 	%r740, %r1465, 3;
	shr.u32 	%r741, %r91, 2;
	xor.b32  	%r742, %r741, %r91;
	shl.b32 	%r743, %r155, 4;
	shl.b32 	%r744, %r742, 1;
	xor.b32  	%r745, %r743, %r744;
	xor.b32  	%r746, %r745, %r155;
	xor.b32  	%r101, %r746, %r742;
	add.s32 	%r1437, %r1437, 1449748;
	add.s32 	%r747, %r101, %r1437;
	cvt.rn.f32.u32 	%f335, %r747;
	fma.rn.f32 	%f336, %f335, 0f2F800000, 0f2F000000;
	sub.f32 	%f337, %f318, %f336;
	cvt.rn.f32.u32 	%f338, %r740;
	sub.s32 	%r748, %r141, %r740;
	cvt.rn.f32.s32 	%f339, %r748;
	fma.rn.f32 	%f340, %f337, %f339, %f338;
	cvt.rzi.s32.f32 	%r749, %f340;
	ld.local.u8 	%rs312, [%rd326+3];
	cvt.s64.s32 	%rd333, %r749;
	add.s64 	%rd334, %rd12, %rd333;
	ld.local.u8 	%rs313, [%rd334];
	st.local.u8 	[%rd326+3], %rs313;
	st.local.u8 	[%rd334], %rs312;
	add.s32 	%r1465, %r1465, 4;
	add.s32 	%r1464, %r1473, 1449748;
	setp.ne.s32 	%p148, %r1465, %r1475;
	mov.u32 	%r8, %r153;
	mov.u32 	%r9, %r154;
	mov.u32 	%r91, %r155;
	mov.u32 	%r7, %r1480;
	@%p148 bra 	$L__BB0_293;
	add.s32 	%r750, %r142, -2;
	cvt.u64.u32 	%rd335, %r750;
	add.s64 	%rd336, %rd335, 1;
	and.b64  	%rd337, %rd336, 8589934588;
	add.s64 	%rd910, %rd12, %rd337;
	sub.s32 	%r1474, %r141, %r1475;
	cvt.u16.u32 	%rs314, %r142;
	add.s16 	%rs315, %rs314, 2;
	cvt.u32.u16 	%r751, %rs315;
	and.b32  	%r752, %r751, 3;
	neg.s32 	%r1472, %r752;
	mov.u32 	%r91, %r155;
	mov.u32 	%r9, %r154;
	mov.u32 	%r8, %r153;
$L__BB0_295:
	.pragma "nounroll";
	mov.u32 	%r7, %r8;
	mov.u32 	%r8, %r9;
	mov.u32 	%r9, %r91;
	mov.u32 	%r91, %r101;
	mov.u32 	%r1437, %r1473;
	shr.u32 	%r753, %r1480, 2;
	xor.b32  	%r754, %r753, %r1480;
	shl.b32 	%r755, %r91, 4;
	shl.b32 	%r756, %r754, 1;
	xor.b32  	%r757, %r755, %r756;
	xor.b32  	%r758, %r757, %r91;
	xor.b32  	%r101, %r758, %r754;
	add.s32 	%r759, %r1437, %r101;
	cvt.rn.f32.u32 	%f341, %r759;
	fma.rn.f32 	%f342, %f341, 0f2F800000, 0f2F000000;
	mov.f32 	%f343, 0f3F800000;
	sub.f32 	%f344, %f343, %f342;
	cvt.rn.f32.u32 	%f345, %r1475;
	cvt.rn.f32.s32 	%f346, %r1474;
	fma.rn.f32 	%f347, %f344, %f346, %f345;
	cvt.rzi.s32.f32 	%r760, %f347;
	ld.local.u8 	%rs316, [%rd910];
	cvt.s64.s32 	%rd338, %r760;
	add.s64 	%rd339, %rd12, %rd338;
	ld.local.u8 	%rs317, [%rd339];
	st.local.u8 	[%rd910], %rs317;
	st.local.u8 	[%rd339], %rs316;
	add.s32 	%r1475, %r1475, 1;
	add.s64 	%rd910, %rd910, 1;
	add.s32 	%r1474, %r1474, -1;
	add.s32 	%r1473, %r1437, 362437;
	add.s32 	%r1472, %r1472, 1;
	setp.ne.s32 	%p149, %r1472, 1;
	mov.u32 	%r1480, %r7;
	@%p149 bra 	$L__BB0_295;
$L__BB0_296:
	mov.u32 	%r1436, %r7;
	mov.u32 	%r1435, %r8;
	mov.u32 	%r1434, %r9;
	mov.u32 	%r1433, %r91;
	mov.u32 	%r1432, %r101;
	setp.le.s32 	%p150, %r140, %r141;
	@%p150 bra 	$L__BB0_298;
	mov.u64 	%rd340, $str$2;
	cvta.global.u64 	%rd341, %rd340;
	mov.u64 	%rd342, $str$1;
	cvta.global.u64 	%rd343, %rd342;
	mov.u64 	%rd344, __unnamed_1;
	cvta.global.u64 	%rd345, %rd344;
	{ // callseq 4, 0
	.param .b64 param0;
	st.param.b64 	[param0], %rd341;
	.param .b64 param1;
	st.param.b64 	[param1], %rd343;
	.param .b32 param2;
	st.param.b32 	[param2], 629;
	.param .b64 param3;
	st.param.b64 	[param3], %rd345;
	.param .b64 param4;
	st.param.b64 	[param4], 1;
	call.uni 
	__assertfail, 
	(
	param0, 
	param1, 
	param2, 
	param3, 
	param4
	);
	} // callseq 4
	ld.global.u8 	%rs44, [%rd28];
$L__BB0_298:
	setp.eq.s16 	%p151, %rs44, 0;
	@%p151 bra 	$L__BB0_300;
	mov.b16 	%rs319, 0;
	st.global.u8 	[%rd27], %rs319;
$L__BB0_300:
	ld.global.u8 	%rs320, [%rd28+1];
	setp.eq.s16 	%p152, %rs320, 0;
	@%p152 bra 	$L__BB0_302;
	mov.b16 	%rs321, 0;
	st.global.u8 	[%rd27+1], %rs321;
$L__BB0_302:
	ld.global.u8 	%rs322, [%rd28+2];
	setp.eq.s16 	%p153, %rs322, 0;
	@%p153 bra 	$L__BB0_304;
	mov.b16 	%rs323, 0;
	st.global.u8 	[%rd27+2], %rs323;
$L__BB0_304:
	ld.global.u8 	%rs324, [%rd28+3];
	setp.eq.s16 	%p154, %rs324, 0;
	@%p154 bra 	$L__BB0_306;
	mov.b16 	%rs325, 0;
	st.global.u8 	[%rd27+3], %rs325;
$L__BB0_306:
	ld.global.u8 	%rs326, [%rd28+4];
	setp.eq.s16 	%p155, %rs326, 0;
	@%p155 bra 	$L__BB0_308;
	mov.b16 	%rs327, 0;
	st.global.u8 	[%rd27+4], %rs327;
$L__BB0_308:
	setp.gt.s32 	%p156, %r140, 0;
	@%p156 bra 	$L__BB0_309;
	bra.uni 	$L__BB0_442;
$L__BB0_309:
	and.b32  	%r182, %r140, 3;
	setp.lt.u32 	%p157, %r140, 4;
	mov.b32 	%r1568, 0;
	@%p157 bra 	$L__BB0_354;
	and.b32  	%r1568, %r140, 2147483644;
	neg.s32 	%r1487, %r1568;
	bra.uni 	$L__BB0_353;
$L__BB0_311:
	setp.gt.s16 	%p43, %rs4, 23;
	@%p43 bra 	$L__BB0_315;
	setp.eq.s16 	%p46, %rs4, 22;
	@%p46 bra 	$L__BB0_357;
	setp.eq.s16 	%p47, %rs4, 23;
	mov.u32 	%r1432, %r101;
	mov.u32 	%r1433, %r91;
	mov.u32 	%r1434, %r9;
	mov.u32 	%r1435, %r8;
	mov.u32 	%r1436, %r7;
	@%p47 bra 	$L__BB0_314;
	bra.uni 	$L__BB0_442;
$L__BB0_314:
	st.global.u8 	[%rd27], %rs35;
	st.global.u8 	[%rd27+1], %rs37;
	st.global.u8 	[%rd27+2], %rs38;
	st.global.u8 	[%rd27+3], %rs39;
	st.global.u8 	[%rd27+4], %rs36;
	mov.u32 	%r1432, %r101;
	mov.u32 	%r1433, %r91;
	mov.u32 	%r1434, %r9;
	mov.u32 	%r1435, %r8;
	mov.u32 	%r1436, %r7;
	bra.uni 	$L__BB0_442;
$L__BB0_315:
	setp.eq.s16 	%p44, %rs4, 24;
	@%p44 bra 	$L__BB0_358;
	setp.eq.s16 	%p45, %rs4, 25;
	mov.u32 	%r1432, %r101;
	mov.u32 	%r1433, %r91;
	mov.u32 	%r1434, %r9;
	mov.u32 	%r1435, %r8;
	mov.u32 	%r1436, %r7;
	@%p45 bra 	$L__BB0_317;
	bra.uni 	$L__BB0_442;
$L__BB0_317:
	setp.ne.s32 	%p54, %r1450, 0;
	@%p54 bra 	$L__BB0_319;
	mov.u64 	%rd241, $str$3;
	cvta.global.u64 	%rd242, %rd241;
	mov.u64 	%rd243, $str$1;
	cvta.global.u64 	%rd244, %rd243;
	mov.u64 	%rd245, __unnamed_1;
	cvta.global.u64 	%rd246, %rd245;
	{ // callseq 2, 0
	.param .b64 param0;
	st.param.b64 	[param0], %rd242;
	.param .b64 param1;
	st.param.b64 	[param1], %rd244;
	.param .b32 param2;
	st.param.b32 	[param2], 681;
	.param .b64 param3;
	st.param.b64 	[param3], %rd246;
	.param .b64 param4;
	st.param.b64 	[param4], 1;
	call.uni 
	__assertfail, 
	(
	param0, 
	param1, 
	param2, 
	param3, 
	param4
	);
	} // callseq 2
$L__BB0_319:
	setp.ne.s32 	%p55, %r1451, 0;
	@%p55 bra 	$L__BB0_321;
	mov.u64 	%rd247, $str$4;
	cvta.global.u64 	%rd248, %rd247;
	mov.u64 	%rd249, $str$1;
	cvta.global.u64 	%rd250, %rd249;
	mov.u64 	%rd251, __unnamed_1;
	cvta.global.u64 	%rd252, %rd251;
	{ // callseq 3, 0
	.param .b64 param0;
	st.param.b64 	[param0], %rd248;
	.param .b64 param1;
	st.param.b64 	[param1], %rd250;
	.param .b32 param2;
	st.param.b32 	[param2], 682;
	.param .b64 param3;
	st.param.b64 	[param3], %rd252;
	.param .b64 param4;
	st.param.b64 	[param4], 1;
	call.uni 
	__assertfail, 
	(
	param0, 
	param1, 
	param2, 
	param3, 
	param4
	);
	} // callseq 3
$L__BB0_321:
	shr.u32 	%r594, %r7, 2;
	xor.b32  	%r595, %r594, %r7;
	shl.b32 	%r596, %r101, 4;
	shl.b32 	%r597, %r595, 1;
	xor.b32  	%r598, %r597, %r596;
	xor.b32  	%r599, %r598, %r595;
	xor.b32  	%r1433, %r599, %r101;
	add.s32 	%r600, %r4, %r1433;
	add.s32 	%r601, %r600, 1087311;
	cvt.rn.f32.u32 	%f273, %r601;
	fma.rn.f32 	%f274, %f273, 0f2F800000, 0f2F000000;
	mov.f32 	%f275, 0f3F800000;
	sub.f32 	%f276, %f275, %f274;
	cvt.rn.f32.u32 	%f277, %r1450;
	fma.rn.f32 	%f278, %f276, %f277, 0f00000000;
	cvt.rzi.s32.f32 	%r602, %f278;
	shr.u32 	%r603, %r8, 2;
	xor.b32  	%r604, %r603, %r8;
	shl.b32 	%r605, %r1433, 4;
	shl.b32 	%r606, %r604, 1;
	xor.b32  	%r607, %r606, %r605;
	xor.b32  	%r608, %r607, %r604;
	xor.b32  	%r1432, %r608, %r1433;
	add.s32 	%r1437, %r4, 1449748;
	add.s32 	%r609, %r1432, %r1437;
	cvt.rn.f32.u32 	%f279, %r609;
	fma.rn.f32 	%f280, %f279, 0f2F800000, 0f2F000000;
	sub.f32 	%f281, %f275, %f280;
	cvt.rn.f32.u32 	%f282, %r1451;
	fma.rn.f32 	%f283, %f281, %f282, 0f00000000;
	cvt.rzi.s32.f32 	%r610, %f283;
	mul.wide.s32 	%rd253, %r602, 4;
	add.s64 	%rd254, %rd16, %rd253;
	ld.local.s32 	%rd255, [%rd254];
	add.s64 	%rd256, %rd28, %rd255;
	mov.b16 	%rs218, 1;
	st.global.u8 	[%rd256], %rs218;
	mul.wide.s32 	%rd257, %r610, 4;
	add.s64 	%rd258, %rd15, %rd257;
	ld.local.s32 	%rd259, [%rd258];
	add.s64 	%rd260, %rd28, %rd259;
	mov.b16 	%rs219, 0;
	st.global.u8 	[%rd260], %rs219;
	mov.u32 	%r1434, %r101;
	mov.u32 	%r1435, %r91;
	mov.u32 	%r1436, %r9;
	bra.uni 	$L__BB0_442;
$L__BB0_322:
	cvt.u64.u16 	%rd406, %rs7;
	cvt.s64.s8 	%rd407, %rd406;
	add.s64 	%rd408, %rd27, %rd407;
	ld.global.u8 	%rs362, [%rd408];
	add.s16 	%rs363, %rs362, -1;
	st.global.u8 	[%rd408], %rs363;
	cvt.u64.u32 	%rd409, %r11;
	add.s64 	%rd410, %rd27, %rd409;
	ld.global.u8 	%rs364, [%rd410];
	st.global.u8 	[%rd408], %rs364;
	st.global.u8 	[%rd410], %rs363;
	mov.u32 	%r1432, %r101;
	mov.u32 	%r1433, %r91;
	mov.u32 	%r1434, %r9;
	mov.u32 	%r1435, %r8;
	mov.u32 	%r1436, %r7;
	bra.uni 	$L__BB0_442;
$L__BB0_323:
	cvt.u64.u16 	%rd395, %rs7;
	cvt.s64.s8 	%rd396, %rd395;
	add.s64 	%rd397, %rd27, %rd396;
	ld.global.u8 	%rs357, [%rd397];
	cvt.u64.u32 	%rd398, %r11;
	add.s64 	%rd399, %rd27, %rd398;
	ld.global.u8 	%rs358, [%rd399+-10];
	st.global.u8 	[%rd397], %rs358;
	st.global.u8 	[%rd399+-10], %rs357;
	mov.u32 	%r1432, %r101;
	mov.u32 	%r1433, %r91;
	mov.u32 	%r1434, %r9;
	mov.u32 	%r1435, %r8;
	mov.u32 	%r1436, %r7;
	bra.uni 	$L__BB0_442;
$L__BB0_324:
	cvt.u64.u16 	%rd389, %rs41;
	cvt.s64.s8 	%rd390, %rd389;
	add.s64 	%rd391, %rd27, %rd390;
	ld.global.u8 	%rs355, [%rd391];
	cvt.u64.u16 	%rd392, %rs43;
	cvt.s64.s8 	%rd393, %rd392;
	add.s64 	%rd394, %rd27, %rd393;
	ld.global.u8 	%rs356, [%rd394];
	st.global.u8 	[%rd391], %rs356;
	st.global.u8 	[%rd394], %rs355;
	mov.u32 	%r1432, %r101;
	mov.u32 	%r1433, %r91;
	mov.u32 	%r1434, %r9;
	mov.u32 	%r1435, %r8;
	mov.u32 	%r1436, %r7;
	bra.uni 	$L__BB0_442;
$L__BB0_325:
	setp.eq.s32 	%p161, %r1451, 0;
	mov.b16 	%rs1289, 0;
	@%p161 bra 	$L__BB0_331;
	ld.local.u8 	%rs1289, [%rd15];
	st.local.u8 	[%rd11], %rs1289;
	setp.eq.s32 	%p162, %r1451, 1;
	@%p162 bra 	$L__BB0_331;
	ld.local.u32 	%r762, [%rd15+4];
	st.local.u8 	[%rd11+1], %r762;
	setp.eq.s32 	%p163, %r1451, 2;
	@%p163 bra 	$L__BB0_331;
	ld.local.u32 	%r763, [%rd15+8];
	st.local.u8 	[%rd11+2], %r763;
	setp.eq.s32 	%p164, %r1451, 3;
	@%p164 bra 	$L__BB0_331;
	ld.local.u32 	%r764, [%rd15+12];
	st.local.u8 	[%rd11+3], %r764;
	setp.eq.s32 	%p165, %r1451, 4;
	@%p165 bra 	$L__BB0_331;
	ld.local.u32 	%r765, [%rd15+16];
	st.local.u8 	[%rd11+4], %r765;
$L__BB0_331:
	add.s32 	%r125, %r1451, -1;
	setp.gt.u32 	%p166, %r1451, 1;
	mov.u32 	%r1432, %r101;
	mov.u32 	%r1433, %r91;
	mov.u32 	%r1434, %r9;
	mov.u32 	%r1435, %r8;
	@%p166 bra 	$L__BB0_339;
$L__BB0_332:
	mov.u32 	%r1436, %r7;
	setp.eq.s32 	%p170, %r1451, 0;
	mov.b16 	%rs1290, 0;
	mov.u16 	%rs1291, %rs1290;
	mov.u16 	%rs1292, %rs1290;
	mov.u16 	%rs1293, %rs1290;
	mov.u16 	%rs1294, %rs1290;
	@%p170 bra 	$L__BB0_333;
	bra.uni 	$L__BB0_343;
$L__BB0_333:
	setp.eq.s32 	%p175, %r1451, 0;
	@%p175 bra 	$L__BB0_442;
	ld.local.s32 	%rd379, [%rd15];
	add.s64 	%rd380, %rd27, %rd379;
	st.global.u8 	[%rd380], %rs1294;
	setp.eq.s32 	%p176, %r1451, 1;
	@%p176 bra 	$L__BB0_442;
	ld.local.s32 	%rd381, [%rd15+4];
	add.s64 	%rd382, %rd27, %rd381;
	st.global.u8 	[%rd382], %rs1293;
	setp.eq.s32 	%p177, %r1451, 2;
	@%p177 bra 	$L__BB0_442;
	ld.local.s32 	%rd383, [%rd15+8];
	add.s64 	%rd384, %rd27, %rd383;
	st.global.u8 	[%rd384], %rs1292;
	setp.eq.s32 	%p178, %r1451, 3;
	@%p178 bra 	$L__BB0_442;
	ld.local.s32 	%rd385, [%rd15+12];
	add.s64 	%rd386, %rd27, %rd385;
	st.global.u8 	[%rd386], %rs1291;
	setp.eq.s32 	%p179, %r1451, 4;
	@%p179 bra 	$L__BB0_442;
	ld.local.s32 	%rd387, [%rd15+16];
	add.s64 	%rd388, %rd27, %rd387;
	st.global.u8 	[%rd388], %rs1290;
	bra.uni 	$L__BB0_442;
$L__BB0_339:
	shr.u32 	%r766, %r7, 2;
	xor.b32  	%r767, %r766, %r7;
	shl.b32 	%r768, %r101, 4;
	shl.b32 	%r769, %r767, 1;
	xor.b32  	%r770, %r768, %r769;
	xor.b32  	%r771, %r770, %r101;
	xor.b32  	%r132, %r771, %r767;
	add.s32 	%r1437, %r4, 1087311;
	add.s32 	%r772, %r132, %r1437;
	cvt.rn.f32.u32 	%f348, %r772;
	fma.rn.f32 	%f349, %f348, 0f2F800000, 0f2F000000;
	mov.f32 	%f350, 0f3F800000;
	sub.f32 	%f351, %f350, %f349;
	cvt.rn.f32.u32 	%f352, %r1451;
	fma.rn.f32 	%f353, %f351, %f352, 0f00000000;
	cvt.rzi.s32.f32 	%r773, %f353;
	cvt.s64.s32 	%rd361, %r773;
	add.s64 	%rd362, %rd11, %rd361;
	ld.local.u8 	%rs343, [%rd362];
	st.local.u8 	[%rd11], %rs343;
	st.local.u8 	[%rd362], %rs1289;
	setp.eq.s32 	%p167, %r125, 1;
	mov.u32 	%r1432, %r132;
	mov.u32 	%r1433, %r101;
	mov.u32 	%r1434, %r91;
	mov.u32 	%r1435, %r9;
	mov.u32 	%r7, %r8;
	@%p167 bra 	$L__BB0_332;
	shr.u32 	%r774, %r8, 2;
	xor.b32  	%r775, %r774, %r8;
	shl.b32 	%r776, %r132, 4;
	shl.b32 	%r777, %r775, 1;
	xor.b32  	%r778, %r776, %r777;
	xor.b32  	%r779, %r778, %r132;
	xor.b32  	%r134, %r779, %r775;
	add.s32 	%r1437, %r4, 1449748;
	add.s32 	%r780, %r134, %r1437;
	cvt.rn.f32.u32 	%f354, %r780;
	fma.rn.f32 	%f355, %f354, 0f2F800000, 0f2F000000;
	mov.f32 	%f356, 0f3F800000;
	sub.f32 	%f357, %f356, %f355;
	cvt.rn.f32.u32 	%f358, %r125;
	fma.rn.f32 	%f359, %f357, %f358, 0f3F800000;
	cvt.rzi.s32.f32 	%r781, %f359;
	ld.local.u8 	%rs344, [%rd11+1];
	cvt.s64.s32 	%rd363, %r781;
	add.s64 	%rd364, %rd11, %rd363;
	ld.local.u8 	%rs345, [%rd364];
	st.local.u8 	[%rd11+1], %rs345;
	st.local.u8 	[%rd364], %rs344;
	setp.eq.s32 	%p168, %r125, 2;
	mov.u32 	%r1432, %r134;
	mov.u32 	%r1433, %r132;
	mov.u32 	%r1434, %r101;
	mov.u32 	%r1435, %r91;
	mov.u32 	%r7, %r9;
	@%p168 bra 	$L__BB0_332;
	shr.u32 	%r782, %r9, 2;
	xor.b32  	%r783, %r782, %r9;
	shl.b32 	%r784, %r134, 4;
	shl.b32 	%r785, %r783, 1;
	xor.b32  	%r786, %r784, %r785;
	xor.b32  	%r787, %r786, %r134;
	xor.b32  	%r136, %r787, %r783;
	add.s32 	%r1437, %r4, 1812185;
	add.s32 	%r788, %r136, %r1437;
	cvt.rn.f32.u32 	%f360, %r788;
	fma.rn.f32 	%f361, %f360, 0f2F800000, 0f2F000000;
	mov.f32 	%f362, 0f3F800000;
	sub.f32 	%f363, %f362, %f361;
	add.s32 	%r789, %r1451, -2;
	cvt.rn.f32.u32 	%f364, %r789;
	fma.rn.f32 	%f365, %f363, %f364, 0f40000000;
	cvt.rzi.s32.f32 	%r790, %f365;
	ld.local.u8 	%rs346, [%rd11+2];
	cvt.s64.s32 	%rd365, %r790;
	add.s64 	%rd366, %rd11, %rd365;
	ld.local.u8 	%rs347, [%rd366];
	st.local.u8 	[%rd11+2], %rs347;
	st.local.u8 	[%rd366], %rs346;
	setp.eq.s32 	%p169, %r125, 3;
	mov.u32 	%r1432, %r136;
	mov.u32 	%r1433, %r134;
	mov.u32 	%r1434, %r132;
	mov.u32 	%r1435, %r101;
	mov.u32 	%r7, %r91;
	@%p169 bra 	$L__BB0_332;
	shr.u32 	%r791, %r91, 2;
	xor.b32  	%r792, %r791, %r91;
	shl.b32 	%r793, %r136, 4;
	shl.b32 	%r794, %r792, 1;
	xor.b32  	%r795, %r793, %r794;
	xor.b32  	%r796, %r795, %r136;
	xor.b32  	%r1432, %r796, %r792;
	add.s32 	%r1437, %r4, 2174622;
	add.s32 	%r797, %r1432, %r1437;
	cvt.rn.f32.u32 	%f366, %r797;
	fma.rn.f32 	%f367, %f366, 0f2F800000, 0f2F000000;
	mov.f32 	%f368, 0f3F800000;
	sub.f32 	%f369, %f368, %f367;
	add.s32 	%r798, %r1451, -3;
	cvt.rn.f32.u32 	%f370, %r798;
	fma.rn.f32 	%f371, %f369, %f370, 0f40400000;
	cvt.rzi.s32.f32 	%r799, %f371;
	ld.local.u8 	%rs348, [%rd11+3];
	cvt.s64.s32 	%rd367, %r799;
	add.s64 	%rd368, %rd11, %rd367;
	ld.local.u8 	%rs349, [%rd368];
	st.local.u8 	[%rd11+3], %rs349;
	st.local.u8 	[%rd368], %rs348;
	mov.u32 	%r1433, %r136;
	mov.u32 	%r1434, %r134;
	mov.u32 	%r1435, %r132;
	mov.u32 	%r7, %r101;
	bra.uni 	$L__BB0_332;
$L__BB0_343:
	ld.local.s8 	%rd369, [%rd11];
	add.s64 	%rd370, %rd27, %rd369;
	ld.global.u8 	%rs1294, [%rd370];
	setp.eq.s32 	%p171, %r1451, 1;
	@%p171 bra 	$L__BB0_333;
	ld.local.s8 	%rd371, [%rd11+1];
	add.s64 	%rd372, %rd27, %rd371;
	ld.global.u8 	%rs1293, [%rd372];
	setp.eq.s32 	%p172, %r1451, 2;
	mov.u16 	%rs1291, %rs1290;
	mov.u16 	%rs1292, %rs1290;
	@%p172 bra 	$L__BB0_333;
	ld.local.s8 	%rd373, [%rd11+2];
	add.s64 	%rd374, %rd27, %rd373;
	ld.global.u8 	%rs1292, [%rd374];
	setp.eq.s32 	%p173, %r1451, 3;
	mov.u16 	%rs1291, %rs1290;
	@%p173 bra 	$L__BB0_333;
	ld.local.s8 	%rd375, [%rd11+3];
	add.s64 	%rd376, %rd27, %rd375;
	ld.global.u8 	%rs1291, [%rd376];
	setp.eq.s32 	%p174, %r1451, 4;
	@%p174 bra 	$L__BB0_333;
	ld.local.s8 	%rd377, [%rd11+4];
	add.s64 	%rd378, %rd27, %rd377;
	ld.global.u8 	%rs1290, [%rd378];
	bra.uni 	$L__BB0_333;
$L__BB0_348:
	ld.local.u8 	%rs301, [%rd15];
	st.local.v2.u8 	[%rd12], {%rs301, %rs301};
	st.local.v2.u8 	[%rd12+2], {%rs301, %rs301};
	st.local.v2.u8 	[%rd12+4], {%rs301, %rs301};
	st.local.v2.u8 	[%rd12+6], {%rs301, %rs301};
	st.local.v2.u8 	[%rd12+8], {%rs301, %rs301};
	setp.eq.s32 	%p143, %r1451, 1;
	@%p143 bra 	$L__BB0_291;
	ld.local.u8 	%rs302, [%rd15+4];
	st.local.v2.u8 	[%rd12+10], {%rs302, %rs302};
	st.local.v2.u8 	[%rd12+12], {%rs302, %rs302};
	st.local.v2.u8 	[%rd12+14], {%rs302, %rs302};
	st.local.v2.u8 	[%rd12+16], {%rs302, %rs302};
	st.local.v2.u8 	[%rd12+18], {%rs302, %rs302};
	setp.eq.s32 	%p144, %r1451, 2;
	@%p144 bra 	$L__BB0_291;
	ld.local.u8 	%rs303, [%rd15+8];
	st.local.v2.u8 	[%rd12+20], {%rs303, %rs303};
	st.local.v2.u8 	[%rd12+22], {%rs303, %rs303};
	st.local.v2.u8 	[%rd12+24], {%rs303, %rs303};
	st.local.v2.u8 	[%rd12+26], {%rs303, %rs303};
	st.local.v2.u8 	[%rd12+28], {%rs303, %rs303};
	setp.eq.s32 	%p145, %r1451, 3;
	@%p145 bra 	$L__BB0_291;
	ld.local.u8 	%rs304, [%rd15+12];
	st.local.v2.u8 	[%rd12+30], {%rs304, %rs304};
	st.local.v2.u8 	[%rd12+32], {%rs304, %rs304};
	st.local.v2.u8 	[%rd12+34], {%rs304, %rs304};
	st.local.v2.u8 	[%rd12+36], {%rs304, %rs304};
	st.local.v2.u8 	[%rd12+38], {%rs304, %rs304};
	setp.eq.s32 	%p146, %r1451, 4;
	@%p146 bra 	$L__BB0_291;
	ld.local.u8 	%rs305, [%rd15+16];
	st.local.v2.u8 	[%rd12+40], {%rs305, %rs305};
	st.local.v2.u8 	[%rd12+42], {%rs305, %rs305};
	st.local.v2.u8 	[%rd12+44], {%rs305, %rs305};
	st.local.v2.u8 	[%rd12+46], {%rs305, %rs305};
	st.local.v2.u8 	[%rd12+48], {%rs305, %rs305};
	bra.uni 	$L__BB0_291;
$L__BB0_353:
	ld.local.v2.u8 	{%rs328, %rs329}, [%rd37+-2];
	cvt.u64.u16 	%rd346, %rs328;
	cvt.s64.s8 	%rd347, %rd346;
	add.s64 	%rd348, %rd27, %rd347;
	ld.global.u8 	%rs330, [%rd348];
	add.s16 	%rs331, %rs330, 1;
	st.global.u8 	[%rd348], %rs331;
	cvt.u64.u16 	%rd349, %rs329;
	cvt.s64.s8 	%rd350, %rd349;
	add.s64 	%rd351, %rd27, %rd350;
	ld.global.u8 	%rs332, [%rd351];
	add.s16 	%rs333, %rs332, 1;
	st.global.u8 	[%rd351], %rs333;
	ld.local.v2.u8 	{%rs334, %rs335}, [%rd37];
	cvt.u64.u16 	%rd352, %rs334;
	cvt.s64.s8 	%rd353, %rd352;
	add.s64 	%rd354, %rd27, %rd353;
	ld.global.u8 	%rs336, [%rd354];
	add.s16 	%rs337, %rs336, 1;
	st.global.u8 	[%rd354], %rs337;
	cvt.u64.u16 	%rd355, %rs335;
	cvt.s64.s8 	%rd356, %rd355;
	add.s64 	%rd357, %rd27, %rd356;
	ld.global.u8 	%rs338, [%rd357];
	add.s16 	%rs339, %rs338, 1;
	st.global.u8 	[%rd357], %rs339;
	add.s32 	%r1487, %r1487, 4;
	add.s64 	%rd37, %rd37, 4;
	setp.eq.s32 	%p158, %r1487, 0;
	@%p158 bra 	$L__BB0_354;
	bra.uni 	$L__BB0_353;
$L__BB0_354:
	setp.eq.s32 	%p159, %r182, 0;
	@%p159 bra 	$L__BB0_442;
	cvt.u64.u32 	%rd358, %r1568;
	add.s64 	%rd915, %rd12, %rd358;
	neg.s32 	%r1569, %r182;
$L__BB0_356:
	.pragma "nounroll";
	ld.local.s8 	%rd359, [%rd915];
	add.s64 	%rd360, %rd27, %rd359;
	ld.global.u8 	%rs340, [%rd360];
	add.s16 	%rs341, %rs340, 1;
	st.global.u8 	[%rd360], %rs341;
	add.s64 	%rd915, %rd915, 1;
	add.s32 	%r1569, %r1569, 1;
	setp.eq.s32 	%p160, %r1569, 0;
	@%p160 bra 	$L__BB0_442;
	bra.uni 	$L__BB0_356;
$L__BB0_357:
	st.global.u8 	[%rd27+4], %rs38;
	st.global.u8 	[%rd27+3], %rs37;
	st.global.u8 	[%rd27+2], %rs35;
	st.global.u8 	[%rd27+1], %rs36;
	st.global.u8 	[%rd27], %rs39;
	mov.u32 	%r1432, %r101;
	mov.u32 	%r1433, %r91;
	mov.u32 	%r1434, %r9;
	mov.u32 	%r1435, %r8;
	mov.u32 	%r1436, %r7;
	bra.uni 	$L__BB0_442;
$L__BB0_358:
	setp.eq.s16 	%p56, %rs187, 5;
	selp.b16 	%rs221, %rs41, %rs7, %p56;
	and.b16  	%rs222, %rs221, 255;
	setp.eq.s16 	%p57, %rs44, 0;
	setp.eq.s16 	%p58, %rs222, 0;
	or.pred  	%p59, %p57, %p58;
	setp.gt.s16 	%p60, %rs36, 9;
	mov.b32 	%r1504, 0;
	or.pred  	%p61, %p59, %p60;
	@%p61 bra 	$L__BB0_372;
	cvt.s32.s16 	%r614, %rs36;
	sub.s32 	%r187, 10, %r614;
	and.b32  	%r188, %r187, 15;
	setp.gt.s16 	%p62, %rs36, -6;
	mov.b32 	%r1504, 0;
	@%p62 bra 	$L__BB0_362;
	and.b32  	%r1504, %r187, 240;
	cvt.u16.u32 	%rs223, %r187;
	shr.u16 	%rs224, %rs223, 4;
	and.b16  	%rs225, %rs224, 15;
	mul.wide.u16 	%r615, %rs225, 16;
	neg.s32 	%r1488, %r615;
$L__BB0_361:
	.pragma "nounroll";
	mov.b16 	%rs226, 0;
	st.local.v2.u8 	[%rd38+-8], {%rs226, %rs226};
	st.local.v2.u8 	[%rd38+-6], {%rs226, %rs226};
	st.local.v2.u8 	[%rd38+-4], {%rs226, %rs226};
	st.local.v2.u8 	[%rd38+-2], {%rs226, %rs226};
	st.local.v2.u8 	[%rd38], {%rs226, %rs226};
	st.local.v2.u8 	[%rd38+2], {%rs226, %rs226};
	st.local.v2.u8 	[%rd38+4], {%rs226, %rs226};
	st.local.v2.u8 	[%rd38+6], {%rs226, %rs226};
	add.s32 	%r1488, %r1488, 16;
	add.s64 	%rd38, %rd38, 16;
	setp.ne.s32 	%p63, %r1488, 0;
	@%p63 bra 	$L__BB0_361;
$L__BB0_362:
	setp.eq.s32 	%p64, %r188, 0;
	@%p64 bra 	$L__BB0_372;
	and.b32  	%r195, %r187, 7;
	setp.lt.u32 	%p65, %r188, 8;
	@%p65 bra 	$L__BB0_365;
	cvt.u64.u32 	%rd261, %r1504;
	add.s64 	%rd262, %rd12, %rd261;
	mov.b16 	%rs227, 0;
	st.local.u8 	[%rd262], %rs227;
	st.local.u8 	[%rd262+1], %rs227;
	st.local.u8 	[%rd262+2], %rs227;
	st.local.u8 	[%rd262+3], %rs227;
	st.local.u8 	[%rd262+4], %rs227;
	st.local.u8 	[%rd262+5], %rs227;
	st.local.u8 	[%rd262+6], %rs227;
	st.local.u8 	[%rd262+7], %rs227;
	add.s32 	%r1504, %r1504, 8;
$L__BB0_365:
	setp.eq.s32 	%p66, %r195, 0;
	@%p66 bra 	$L__BB0_372;
	and.b32  	%r199, %r187, 3;
	setp.lt.u32 	%p67, %r195, 4;
	mov.u32 	%r1494, %r1504;
	@%p67 bra 	$L__BB0_368;
	cvt.u64.u32 	%rd263, %r1504;
	add.s64 	%rd264, %rd12, %rd263;
	mov.b16 	%rs228, 0;
	st.local.u8 	[%rd264], %rs228;
	st.local.u8 	[%rd264+1], %rs228;
	st.local.u8 	[%rd264+2], %rs228;
	st.local.u8 	[%rd264+3], %rs228;
	add.s32 	%r1504, %r1504, 4;
	mov.u32 	%r1494, %r1504;
$L__BB0_368:
	setp.eq.s32 	%p68, %r199, 0;
	@%p68 bra 	$L__BB0_372;
	cvt.u64.u32 	%rd265, %r1494;
	add.s64 	%rd46, %rd12, %rd265;
	mov.b16 	%rs229, 0;
	st.local.u8 	[%rd46], %rs229;
	add.s32 	%r1504, %r1494, 1;
	setp.eq.s32 	%p69, %r199, 1;
	@%p69 bra 	$L__BB0_372;
	mov.b16 	%rs230, 0;
	st.local.u8 	[%rd46+1], %rs230;
	add.s32 	%r1504, %r1494, 2;
	setp.eq.s32 	%p70, %r199, 2;
	@%p70 bra 	$L__BB0_372;
	mov.b16 	%rs231, 0;
	st.local.u8 	[%rd46+2], %rs231;
	add.s32 	%r1504, %r1494, 3;
$L__BB0_372:
	setp.eq.s16 	%p71, %rs45, 0;
	setp.eq.s16 	%p72, %rs222, 1;
	or.pred  	%p73, %p71, %p72;
	setp.gt.s16 	%p74, %rs35, 9;
	or.pred  	%p75, %p73, %p74;
	@%p75 bra 	$L__BB0_386;
	cvt.s32.s16 	%r619, %rs35;
	sub.s32 	%r207, 10, %r619;
	and.b32  	%r208, %r207, 15;
	setp.gt.s16 	%p76, %rs35, -6;
	@%p76 bra 	$L__BB0_376;
	cvt.u16.u32 	%rs233, %r207;
	shr.u16 	%rs234, %rs233, 4;
	and.b16  	%rs235, %rs234, 15;
	mul.wide.u16 	%r620, %rs235, 16;
	neg.s32 	%r1496, %r620;
	add.s64 	%rd47, %rd12, 7;
$L__BB0_375:
	.pragma "nounroll";
	cvt.s64.s32 	%rd266, %r1504;
	add.s64 	%rd267, %rd47, %rd266;
	mov.b16 	%rs236, 1;
	st.local.u8 	[%rd267+-7], %rs236;
	st.local.u8 	[%rd267+-6], %rs236;
	st.local.u8 	[%rd267+-5], %rs236;
	st.local.u8 	[%rd267+-4], %rs236;
	st.local.u8 	[%rd267+-3], %rs236;
	st.local.u8 	[%rd267+-2], %rs236;
	st.local.u8 	[%rd267+-1], %rs236;
	st.local.u8 	[%rd267], %rs236;
	st.local.u8 	[%rd267+1], %rs236;
	st.local.u8 	[%rd267+2], %rs236;
	st.local.u8 	[%rd267+3], %rs236;
	st.local.u8 	[%rd267+4], %rs236;
	st.local.u8 	[%rd267+5], %rs236;
	st.local.u8 	[%rd267+6], %rs236;
	st.local.u8 	[%rd267+7], %rs236;
	st.local.u8 	[%rd267+8], %rs236;
	add.s32 	%r1504, %r1504, 16;
	add.s32 	%r1496, %r1496, 16;
	setp.ne.s32 	%p77, %r1496, 0;
	@%p77 bra 	$L__BB0_375;
$L__BB0_376:
	setp.eq.s32 	%p78, %r208, 0;
	@%p78 bra 	$L__BB0_386;
	and.b32  	%r216, %r207, 7;
	setp.lt.u32 	%p79, %r208, 8;
	@%p79 bra 	$L__BB0_379;
	cvt.s64.s32 	%rd268, %r1504;
	add.s64 	%rd269, %rd12, %rd268;
	mov.b16 	%rs237, 1;
	st.local.u8 	[%rd269], %rs237;
	st.local.u8 	[%rd269+1], %rs237;
	st.local.u8 	[%rd269+2], %rs237;
	st.local.u8 	[%rd269+3], %rs237;
	st.local.u8 	[%rd269+4], %rs237;
	st.local.u8 	[%rd269+5], %rs237;
	st.local.u8 	[%rd269+6], %rs237;
	st.local.u8 	[%rd269+7], %rs237;
	add.s32 	%r1504, %r1504, 8;
$L__BB0_379:
	setp.eq.s32 	%p80, %r216, 0;
	@%p80 bra 	$L__BB0_386;
	and.b32  	%r220, %r207, 3;
	setp.lt.u32 	%p81, %r216, 4;
	mov.u32 	%r1503, %r1504;
	@%p81 bra 	$L__BB0_382;
	cvt.s64.s32 	%rd270, %r1504;
	add.s64 	%rd271, %rd12, %rd270;
	mov.b16 	%rs238, 1;
	st.local.u8 	[%rd271], %rs238;
	st.local.u8 	[%rd271+1], %rs238;
	st.local.u8 	[%rd271+2], %rs238;
	st.local.u8 	[%rd271+3], %rs238;
	add.s32 	%r1504, %r1504, 4;
	mov.u32 	%r1503, %r1504;
$L__BB0_382:
	setp.eq.s32 	%p82, %r220, 0;
	@%p82 bra 	$L__BB0_386;
	cvt.s64.s32 	%rd272, %r1503;
	add.s64 	%rd48, %rd12, %rd272;
	mov.b16 	%rs239, 1;
	st.local.u8 	[%rd48], %rs239;
	add.s32 	%r1504, %r1503, 1;
	setp.eq.s32 	%p83, %r220, 1;
	@%p83 bra 	$L__BB0_386;
	mov.b16 	%rs240, 1;
	st.local.u8 	[%rd48+1], %rs240;
	add.s32 	%r1504, %r1503, 2;
	setp.eq.s32 	%p84, %r220, 2;
	@%p84 bra 	$L__BB0_386;
	mov.b16 	%rs241, 1;
	st.local.u8 	[%rd48+2], %rs241;
	add.s32 	%r1504, %r1503, 3;
$L__BB0_386:
	setp.eq.s16 	%p85, %rs46, 0;
	setp.eq.s16 	%p86, %rs222, 2;
	or.pred  	%p87, %p85, %p86;
	setp.gt.s16 	%p88, %rs37, 9;
	or.pred  	%p89, %p87, %p88;
	@%p89 bra 	$L__BB0_400;
	cvt.s32.s16 	%r624, %rs37;
	sub.s32 	%r228, 10, %r624;
	and.b32  	%r229, %r228, 15;
	setp.gt.s16 	%p90, %rs37, -6;
	@%p90 bra 	$L__BB0_390;
	cvt.u16.u32 	%rs243, %r228;
	shr.u16 	%rs244, %rs243, 4;
	and.b16  	%rs245, %rs244, 15;
	mul.wide.u16 	%r625, %rs245, 16;
	neg.s32 	%r1505, %r625;
	add.s64 	%rd49, %rd12, 7;
$L__BB0_389:
	.pragma "nounroll";
	cvt.s64.s32 	%rd273, %r1504;
	add.s64 	%rd274, %rd49, %rd273;
	mov.b16 	%rs246, 2;
	st.local.u8 	[%rd274+-7], %rs246;
	st.local.u8 	[%rd274+-6], %rs246;
	st.local.u8 	[%rd274+-5], %rs246;
	st.local.u8 	[%rd274+-4], %rs246;
	st.local.u8 	[%rd274+-3], %rs246;
	st.local.u8 	[%rd274+-2], %rs246;
	st.local.u8 	[%rd274+-1], %rs246;
	st.local.u8 	[%rd274], %rs246;
	st.local.u8 	[%rd274+1], %rs246;
	st.local.u8 	[%rd274+2], %rs246;
	st.local.u8 	[%rd274+3], %rs246;
	st.local.u8 	[%rd274+4], %rs246;
	st.local.u8 	[%rd274+5], %rs246;
	st.local.u8 	[%rd274+6], %rs246;
	st.local.u8 	[%rd274+7], %rs246;
	st.local.u8 	[%rd274+8], %rs246;
	add.s32 	%r1504, %r1504, 16;
	add.s32 	%r1505, %r1505, 16;
	setp.ne.s32 	%p91, %r1505, 0;
	@%p91 bra 	$L__BB0_389;
$L__BB0_390:
	setp.eq.s32 	%p92, %r229, 0;
	@%p92 bra 	$L__BB0_400;
	and.b32  	%r237, %r228, 7;
	setp.lt.u32 	%p93, %r229, 8;
	@%p93 bra 	$L__BB0_393;
	cvt.s64.s32 	%rd275, %r1504;
	add.s64 	%rd276, %rd12, %rd275;
	mov.b16 	%rs247, 2;
	st.local.u8 	[%rd276], %rs247;
	st.local.u8 	[%rd276+1], %rs247;
	st.local.u8 	[%rd276+2], %rs247;
	st.local.u8 	[%rd276+3], %rs247;
	st.local.u8 	[%rd276+4], %rs247;
	st.local.u8 	[%rd276+5], %rs247;
	st.local.u8 	[%rd276+6], %rs247;
	st.local.u8 	[%rd276+7], %rs247;
	add.s32 	%r1504, %r1504, 8;
$L__BB0_393:
	setp.eq.s32 	%p94, %r237, 0;
	@%p94 bra 	$L__BB0_400;
	and.b32  	%r241, %r228, 3;
	setp.lt.u32 	%p95, %r237, 4;
	mov.u32 	%r1512, %r1504;
	@%p95 bra 	$L__BB0_396;
	cvt.s64.s32 	%rd277, %r1504;
	add.s64 	%rd278, %rd12, %rd277;
	mov.b16 	%rs248, 2;
	st.local.u8 	[%rd278], %rs248;
	st.local.u8 	[%rd278+1], %rs248;
	st.local.u8 	[%rd278+2], %rs248;
	st.local.u8 	[%rd278+3], %rs248;
	add.s32 	%r1504, %r1504, 4;
	mov.u32 	%r1512, %r1504;
$L__BB0_396:
	setp.eq.s32 	%p96, %r241, 0;
	@%p96 bra 	$L__BB0_400;
	cvt.s64.s32 	%rd279, %r1512;
	add.s64 	%rd50, %rd12, %rd279;
	mov.b16 	%rs249, 2;
	st.local.u8 	[%rd50], %rs249;
	add.s32 	%r1504, %r1512, 1;
	setp.eq.s32 	%p97, %r241, 1;
	@%p97 bra 	$L__BB0_400;
	mov.b16 	%rs250, 2;
	st.local.u8 	[%rd50+1], %rs250;
	add.s32 	%r1504, %r1512, 2;
	setp.eq.s32 	%p98, %r241, 2;
	@%p98 bra 	$L__BB0_400;
	mov.b16 	%rs251, 2;
	st.local.u8 	[%rd50+2], %rs251;
	add.s32 	%r1504, %r1512, 3;
$L__BB0_400:
	setp.eq.s16 	%p99, %rs47, 0;
	setp.eq.s16 	%p100, %rs222, 3;
	or.pred  	%p101, %p99, %p100;
	setp.gt.s16 	%p102, %rs38, 9;
	or.pred  	%p103, %p101, %p102;
	@%p103 bra 	$L__BB0_414;
	cvt.s32.s16 	%r629, %rs38;
	sub.s32 	%r249, 10, %r629;
	and.b32  	%r250, %r249, 15;
	setp.gt.s16 	%p104, %rs38, -6;
	@%p104 bra 	$L__BB0_404;
	cvt.u16.u32 	%rs253, %r249;
	shr.u16 	%rs254, %rs253, 4;
	and.b16  	%rs255, %rs254, 15;
	mul.wide.u16 	%r630, %rs255, 16;
	neg.s32 	%r1514, %r630;
	add.s64 	%rd51, %rd12, 7;
$L__BB0_403:
	.pragma "nounroll";
	cvt.s64.s32 	%rd280, %r1504;
	add.s64 	%rd281, %rd51, %rd280;
	mov.b16 	%rs256, 3;
	st.local.u8 	[%rd281+-7], %rs256;
	st.local.u8 	[%rd281+-6], %rs256;
	st.local.u8 	[%rd281+-5], %rs256;
	st.local.u8 	[%rd281+-4], %rs256;
	st.local.u8 	[%rd281+-3], %rs256;
	st.local.u8 	[%rd281+-2], %rs256;
	st.local.u8 	[%rd281+-1], %rs256;
	st.local.u8 	[%rd281], %rs256;
	st.local.u8 	[%rd281+1], %rs256;
	st.local.u8 	[%rd281+2], %rs256;
	st.local.u8 	[%rd281+3], %rs256;
	st.local.u8 	[%rd281+4], %rs256;
	st.local.u8 	[%rd281+5], %rs256;
	st.local.u8 	[%rd281+6], %rs256;
	st.local.u8 	[%rd281+7], %rs256;
	st.local.u8 	[%rd281+8], %rs256;
	add.s32 	%r1504, %r1504, 16;
	add.s32 	%r1514, %r1514, 16;
	setp.ne.s32 	%p105, %r1514, 0;
	@%p105 bra 	$L__BB0_403;
$L__BB0_404:
	setp.eq.s32 	%p106, %r250, 0;
	@%p106 bra 	$L__BB0_414;
	and.b32  	%r258, %r249, 7;
	setp.lt.u32 	%p107, %r250, 8;
	@%p107 bra 	$L__BB0_407;
	cvt.s64.s32 	%rd282, %r1504;
	add.s64 	%rd283, %rd12, %rd282;
	mov.b16 	%rs257, 3;
	st.local.u8 	[%rd283], %rs257;
	st.local.u8 	[%rd283+1], %rs257;
	st.local.u8 	[%rd283+2], %rs257;
	st.local.u8 	[%rd283+3], %rs257;
	st.local.u8 	[%rd283+4], %rs257;
	st.local.u8 	[%rd283+5], %rs257;
	st.local.u8 	[%rd283+6], %rs257;
	st.local.u8 	[%rd283+7], %rs257;
	add.s32 	%r1504, %r1504, 8;
$L__BB0_407:
	setp.eq.s32 	%p108, %r258, 0;
	@%p108 bra 	$L__BB0_414;
	and.b32  	%r262, %r249, 3;
	setp.lt.u32 	%p109, %r258, 4;
	mov.u32 	%r1521, %r1504;
	@%p109 bra 	$L__BB0_410;
	cvt.s64.s32 	%rd284, %r1504;
	add.s64 	%rd285, %rd12, %rd284;
	mov.b16 	%rs258, 3;
	st.local.u8 	[%rd285], %rs258;
	st.local.u8 	[%rd285+1], %rs258;
	st.local.u8 	[%rd285+2], %rs258;
	st.local.u8 	[%rd285+3], %rs258;
	add.s32 	%r1504, %r1504, 4;
	mov.u32 	%r1521, %r1504;
$L__BB0_410:
	setp.eq.s32 	%p110, %r262, 0;
	@%p110 bra 	$L__BB0_414;
	cvt.s64.s32 	%rd286, %r1521;
	add.s64 	%rd52, %rd12, %rd286;
	mov.b16 	%rs259, 3;
	st.local.u8 	[%rd52], %rs259;
	add.s32 	%r1504, %r1521, 1;
	setp.eq.s32 	%p111, %r262, 1;
	@%p111 bra 	$L__BB0_414;
	mov.b16 	%rs260, 3;
	st.local.u8 	[%rd52+1], %rs260;
	add.s32 	%r1504, %r1521, 2;
	setp.eq.s32 	%p112, %r262, 2;
	@%p112 bra 	$L__BB0_414;
	mov.b16 	%rs261, 3;
	st.local.u8 	[%rd52+2], %rs261;
	add.s32 	%r1504, %r1521, 3;
$L__BB0_414:
	setp.eq.s16 	%p113, %rs48, 0;
	setp.eq.s16 	%p114, %rs222, 4;
	or.pred  	%p115, %p113, %p114;
	setp.gt.s16 	%p116, %rs39, 9;
	or.pred  	%p117, %p115, %p116;
	@%p117 bra 	$L__BB0_428;
	cvt.s32.s16 	%r634, %rs39;
	sub.s32 	%r270, 10, %r634;
	and.b32  	%r271, %r270, 15;
	setp.gt.s16 	%p118, %rs39, -6;
	@%p118 bra 	$L__BB0_418;
	cvt.u16.u32 	%rs263, %r270;
	shr.u16 	%rs264, %rs263, 4;
	and.b16  	%rs265, %rs264, 15;
	mul.wide.u16 	%r635, %rs265, 16;
	neg.s32 	%r1523, %r635;
	add.s64 	%rd53, %rd12, 7;
$L__BB0_417:
	.pragma "nounroll";
	cvt.s64.s32 	%rd287, %r1504;
	add.s64 	%rd288, %rd53, %rd287;
	mov.b16 	%rs266, 4;
	st.local.u8 	[%rd288+-7], %rs266;
	st.local.u8 	[%rd288+-6], %rs266;
	st.local.u8 	[%rd288+-5], %rs266;
	st.local.u8 	[%rd288+-4], %rs266;
	st.local.u8 	[%rd288+-3], %rs266;
	st.local.u8 	[%rd288+-2], %rs266;
	st.local.u8 	[%rd288+-1], %rs266;
	st.local.u8 	[%rd288], %rs266;
	st.local.u8 	[%rd288+1], %rs266;
	st.local.u8 	[%rd288+2], %rs266;
	st.local.u8 	[%rd288+3], %rs266;
	st.local.u8 	[%rd288+4], %rs266;
	st.local.u8 	[%rd288+5], %rs266;
	st.local.u8 	[%rd288+6], %rs266;
	st.local.u8 	[%rd288+7], %rs266;
	st.local.u8 	[%rd288+8], %rs266;
	add.s32 	%r1504, %r1504, 16;
	add.s32 	%r1523, %r1523, 16;
	setp.ne.s32 	%p119, %r1523, 0;
	@%p119 bra 	$L__BB0_417;
$L__BB0_418:
	setp.eq.s32 	%p120, %r271, 0;
	@%p120 bra 	$L__BB0_428;
	and.b32  	%r279, %r270, 7;
	setp.lt.u32 	%p121, %r271, 8;
	@%p121 bra 	$L__BB0_421;
	cvt.s64.s32 	%rd289, %r1504;
	add.s64 	%rd290, %rd12, %rd289;
	mov.b16 	%rs267, 4;
	st.local.u8 	[%rd290], %rs267;
	st.local.u8 	[%rd290+1], %rs267;
	st.local.u8 	[%rd290+2], %rs267;
	st.local.u8 	[%rd290+3], %rs267;
	st.local.u8 	[%rd290+4], %rs267;
	st.local.u8 	[%rd290+5], %rs267;
	st.local.u8 	[%rd290+6], %rs267;
	st.local.u8 	[%rd290+7], %rs267;
	add.s32 	%r1504, %r1504, 8;
$L__BB0_421:
	setp.eq.s32 	%p122, %r279, 0;
	@%p122 bra 	$L__BB0_428;
	and.b32  	%r283, %r270, 3;
	setp.lt.u32 	%p123, %r279, 4;
	mov.u32 	%r1530, %r1504;
	@%p123 bra 	$L__BB0_424;
	cvt.s64.s32 	%rd291, %r1504;
	add.s64 	%rd292, %rd12, %rd291;
	mov.b16 	%rs268, 4;
	st.local.u8 	[%rd292], %rs268;
	st.local.u8 	[%rd292+1], %rs268;
	st.local.u8 	[%rd292+2], %rs268;
	st.local.u8 	[%rd292+3], %rs268;
	add.s32 	%r1504, %r1504, 4;
	mov.u32 	%r1530, %r1504;
$L__BB0_424:
	setp.eq.s32 	%p124, %r283, 0;
	@%p124 bra 	$L__BB0_428;
	cvt.s64.s32 	%rd293, %r1530;
	add.s64 	%rd54, %rd12, %rd293;
	mov.b16 	%rs269, 4;
	st.local.u8 	[%rd54], %rs269;
	add.s32 	%r1504, %r1530, 1;
	setp.eq.s32 	%p125, %r283, 1;
	@%p125 bra 	$L__BB0_428;
	mov.b16 	%rs270, 4;
	st.local.u8 	[%rd54+1], %rs270;
	add.s32 	%r1504, %r1530, 2;
	setp.eq.s32 	%p126, %r283, 2;
	@%p126 bra 	$L__BB0_428;
	mov.b16 	%rs271, 4;
	st.local.u8 	[%rd54+2], %rs271;
	add.s32 	%r1504, %r1530, 3;
$L__BB0_428:
	cvt.u64.u16 	%rd294, %rs221;
	cvt.s64.s8 	%rd295, %rd294;
	add.s64 	%rd296, %rd27, %rd295;
	ld.global.s8 	%r638, [%rd296];
	min.s32 	%r291, %r638, %r1504;
	cvt.s32.s8 	%r292, %r291;
	sub.s32 	%r639, %r292, %r1504;
	max.s32 	%r640, %r639, 0;
	st.global.u8 	[%rd296], %r640;
	add.s32 	%r293, %r1504, -1;
	setp.lt.s32 	%p127, %r1504, 2;
	@%p127 bra 	$L__BB0_435;
	add.s32 	%r643, %r1504, -2;
	and.b32  	%r294, %r293, 3;
	setp.lt.u32 	%p128, %r643, 3;
	mov.b32 	%r1538, 0;
	@%p128 bra 	$L__BB0_432;
	and.b32  	%r1538, %r293, -4;
	mov.b32 	%r1560, 0;
	mov.u32 	%r1562, %r8;
	mov.u32 	%r1563, %r9;
	mov.u32 	%r1564, %r91;
	mov.u32 	%r1566, %r7;
$L__BB0_431:
	mov.u32 	%r7, %r101;
	shr.u32 	%r645, %r1566, 2;
	xor.b32  	%r646, %r645, %r1566;
	shl.b32 	%r647, %r7, 4;
	shl.b32 	%r648, %r646, 1;
	xor.b32  	%r649, %r647, %r648;
	xor.b32  	%r650, %r649, %r7;
	xor.b32  	%r8, %r650, %r646;
	add.s32 	%r651, %r1437, %r8;
	add.s32 	%r652, %r651, 362437;
	cvt.rn.f32.u32 	%f284, %r652;
	fma.rn.f32 	%f285, %f284, 0f2F800000, 0f2F000000;
	mov.f32 	%f286, 0f3F800000;
	sub.f32 	%f287, %f286, %f285;
	cvt.rn.f32.u32 	%f288, %r1560;
	sub.s32 	%r653, %r1504, %r1560;
	cvt.rn.f32.s32 	%f289, %r653;
	fma.rn.f32 	%f290, %f287, %f289, %f288;
	cvt.rzi.s32.f32 	%r654, %f290;
	cvt.u64.u32 	%rd297, %r1560;
	add.s64 	%rd298, %rd12, %rd297;
	ld.local.u8 	%rs272, [%rd298];
	cvt.s64.s32 	%rd299, %r654;
	add.s64 	%rd300, %rd12, %rd299;
	ld.local.u8 	%rs273, [%rd300];
	st.local.u8 	[%rd298], %rs273;
	st.local.u8 	[%rd300], %rs272;
	add.s32 	%r655, %r1560, 1;
	shr.u32 	%r656, %r1562, 2;
	xor.b32  	%r657, %r656, %r1562;
	shl.b32 	%r658, %r8, 4;
	shl.b32 	%r659, %r657, 1;
	xor.b32  	%r660, %r658, %r659;
	xor.b32  	%r661, %r660, %r8;
	xor.b32  	%r9, %r661, %r657;
	add.s32 	%r662, %r1437, %r9;
	add.s32 	%r663, %r662, 724874;
	cvt.rn.f32.u32 	%f291, %r663;
	fma.rn.f32 	%f292, %f291, 0f2F800000, 0f2F000000;
	sub.f32 	%f293, %f286, %f292;
	cvt.rn.f32.u32 	%f294, %r655;
	sub.s32 	%r664, %r1504, %r655;
	cvt.rn.f32.s32 	%f295, %r664;
	fma.rn.f32 	%f296, %f293, %f295, %f294;
	cvt.rzi.s32.f32 	%r665, %f296;
	ld.local.u8 	%rs274, [%rd298+1];
	cvt.s64.s32 	%rd301, %r665;
	add.s64 	%rd302, %rd12, %rd301;
	ld.local.u8 	%rs275, [%rd302];
	st.local.u8 	[%rd298+1], %rs275;
	st.local.u8 	[%rd302], %rs274;
	add.s32 	%r666, %r1560, 2;
	shr.u32 	%r667, %r1563, 2;
	xor.b32  	%r668, %r667, %r1563;
	shl.b32 	%r669, %r9, 4;
	shl.b32 	%r670, %r668, 1;
	xor.b32  	%r671, %r669, %r670;
	xor.b32  	%r672, %r671, %r9;
	xor.b32  	%r91, %r672, %r668;
	add.s32 	%r673, %r1437, %r91;
	add.s32 	%r674, %r673, 1087311;
	cvt.rn.f32.u32 	%f297, %r674;
	fma.rn.f32 	%f298, %f297, 0f2F800000, 0f2F000000;
	sub.f32 	%f299, %f286, %f298;
	cvt.rn.f32.u32 	%f300, %r666;
	sub.s32 	%r675, %r1504, %r666;
	cvt.rn.f32.s32 	%f301, %r675;
	fma.rn.f32 	%f302, %f299, %f301, %f300;
	cvt.rzi.s32.f32 	%r676, %f302;
	ld.local.u8 	%rs276, [%rd298+2];
	cvt.s64.s32 	%rd303, %r676;
	add.s64 	%rd304, %rd12, %rd303;
	ld.local.u8 	%rs277, [%rd304];
	st.local.u8 	[%rd298+2], %rs277;
	st.local.u8 	[%rd304], %rs276;
	add.s32 	%r677, %r1560, 3;
	shr.u32 	%r678, %r1564, 2;
	xor.b32  	%r679, %r678, %r1564;
	shl.b32 	%r680, %r91, 4;
	shl.b32 	%r681, %r679, 1;
	xor.b32  	%r682, %r680, %r681;
	xor.b32  	%r683, %r682, %r91;
	xor.b32  	%r101, %r683, %r679;
	add.s32 	%r1437, %r1437, 1449748;
	add.s32 	%r684, %r101, %r1437;
	cvt.rn.f32.u32 	%f303, %r684;
	fma.rn.f32 	%f304, %f303, 0f2F800000, 0f2F000000;
	sub.f32 	%f305, %f286, %f304;
	cvt.rn.f32.u32 	%f306, %r677;
	sub.s32 	%r685, %r1504, %r677;
	cvt.rn.f32.s32 	%f307, %r685;
	fma.rn.f32 	%f308, %f305, %f307, %f306;
	cvt.rzi.s32.f32 	%r686, %f308;
	ld.local.u8 	%rs278, [%rd298+3];
	cvt.s64.s32 	%rd305, %r686;
	add.s64 	%rd306, %rd12, %rd305;
	ld.local.u8 	%rs279, [%rd306];
	st.local.u8 	[%rd298+3], %rs279;
	st.local.u8 	[%rd306], %rs278;
	add.s32 	%r1560, %r1560, 4;
	setp.eq.s32 	%p129, %r1560, %r1538;
	mov.u32 	%r1562, %r8;
	mov.u32 	%r1563, %r9;
	mov.u32 	%r1564, %r91;
	mov.u32 	%r1566, %r7;
	@%p129 bra 	$L__BB0_432;
	bra.uni 	$L__BB0_431;
$L__BB0_432:
	setp.eq.s32 	%p130, %r294, 0;
	@%p130 bra 	$L__BB0_435;
	cvt.u64.u32 	%rd307, %r1538;
	add.s64 	%rd913, %rd12, %rd307;
	sub.s32 	%r1547, %r1504, %r1538;
	add.s32 	%r1546, %r1437, 362437;
	neg.s32 	%r1545, %r294;
	mov.u32 	%r1553, %r7;
$L__BB0_434:
	.pragma "nounroll";
	mov.u32 	%r7, %r8;
	mov.u32 	%r8, %r9;
	mov.u32 	%r9, %r91;
	mov.u32 	%r91, %r101;
	mov.u32 	%r1437, %r1546;
	shr.u32 	%r687, %r1553, 2;
	xor.b32  	%r688, %r687, %r1553;
	shl.b32 	%r689, %r91, 4;
	shl.b32 	%r690, %r688, 1;
	xor.b32  	%r691, %r689, %r690;
	xor.b32  	%r692, %r691, %r91;
	xor.b32  	%r101, %r692, %r688;
	add.s32 	%r693, %r1437, %r101;
	cvt.rn.f32.u32 	%f309, %r693;
	fma.rn.f32 	%f310, %f309, 0f2F800000, 0f2F000000;
	mov.f32 	%f311, 0f3F800000;
	sub.f32 	%f312, %f311, %f310;
	cvt.rn.f32.u32 	%f313, %r1538;
	cvt.rn.f32.s32 	%f314, %r1547;
	fma.rn.f32 	%f315, %f312, %f314, %f313;
	cvt.rzi.s32.f32 	%r694, %f315;
	ld.local.u8 	%rs280, [%rd913];
	cvt.s64.s32 	%rd308, %r694;
	add.s64 	%rd309, %rd12, %rd308;
	ld.local.u8 	%rs281, [%rd309];
	st.local.u8 	[%rd913], %rs281;
	st.local.u8 	[%rd309], %rs280;
	add.s32 	%r1538, %r1538, 1;
	add.s64 	%rd913, %rd913, 1;
	add.s32 	%r1547, %r1547, -1;
	add.s32 	%r1546, %r1437, 362437;
	add.s32 	%r1545, %r1545, 1;
	setp.ne.s32 	%p131, %r1545, 0;
	mov.u32 	%r1553, %r7;
	@%p131 bra 	$L__BB0_434;
$L__BB0_435:
	mov.u32 	%r1436, %r7;
	mov.u32 	%r1435, %r8;
	mov.u32 	%r1434, %r9;
	mov.u32 	%r1433, %r91;
	mov.u32 	%r1432, %r101;
	setp.lt.s32 	%p132, %r292, 1;
	@%p132 bra 	$L__BB0_442;
	and.b32  	%r332, %r291, 3;
	setp.lt.u32 	%p133, %r292, 4;
	mov.b32 	%r1570, 0;
	@%p133 bra 	$L__BB0_439;
	sub.s32 	%r1570, %r292, %r332;
	sub.s32 	%r1567, %r332, %r292;
$L__BB0_438:
	ld.local.v2.u8 	{%rs282, %rs283}, [%rd37+-2];
	cvt.u64.u16 	%rd310, %rs282;
	cvt.s64.s8 	%rd311, %rd310;
	add.s64 	%rd312, %rd27, %rd311;
	ld.global.u8 	%rs284, [%rd312];
	add.s16 	%rs285, %rs284, 1;
	st.global.u8 	[%rd312], %rs285;
	cvt.u64.u16 	%rd313, %rs283;
	cvt.s64.s8 	%rd314, %rd313;
	add.s64 	%rd315, %rd27, %rd314;
	ld.global.u8 	%rs286, [%rd315];
	add.s16 	%rs287, %rs286, 1;
	st.global.u8 	[%rd315], %rs287;
	ld.local.v2.u8 	{%rs288, %rs289}, [%rd37];
	cvt.u64.u16 	%rd316, %rs288;
	cvt.s64.s8 	%rd317, %rd316;
	add.s64 	%rd318, %rd27, %rd317;
	ld.global.u8 	%rs290, [%rd318];
	add.s16 	%rs291, %rs290, 1;
	st.global.u8 	[%rd318], %rs291;
	cvt.u64.u16 	%rd319, %rs289;
	cvt.s64.s8 	%rd320, %rd319;
	add.s64 	%rd321, %rd27, %rd320;
	ld.global.u8 	%rs292, [%rd321];
	add.s16 	%rs293, %rs292, 1;
	st.global.u8 	[%rd321], %rs293;
	add.s32 	%r1567, %r1567, 4;
	add.s64 	%rd37, %rd37, 4;
	setp.eq.s32 	%p134, %r1567, 0;
	@%p134 bra 	$L__BB0_439;
	bra.uni 	$L__BB0_438;
$L__BB0_439:
	setp.eq.s32 	%p135, %r332, 0;
	@%p135 bra 	$L__BB0_442;
	cvt.u64.u32 	%rd322, %r1570;
	add.s64 	%rd916, %rd12, %rd322;
	neg.s32 	%r1571, %r332;
$L__BB0_441:
	.pragma "nounroll";
	ld.local.s8 	%rd323, [%rd916];
	add.s64 	%rd324, %rd27, %rd323;
	ld.global.u8 	%rs294, [%rd324];
	add.s16 	%rs295, %rs294, 1;
	st.global.u8 	[%rd324], %rs295;
	add.s64 	%rd916, %rd916, 1;
	add.s32 	%r1571, %r1571, 1;
	setp.ne.s32 	%p136, %r1571, 0;
	@%p136 bra 	$L__BB0_441;
$L__BB0_442:
	ld.global.s8 	%rs367, [%rd27];
	max.s16 	%rs368, %rs367, 0;
	min.s16 	%rs369, %rs368, 10;
	st.global.u8 	[%rd27], %rs369;
	ld.global.s8 	%rs370, [%rd27+1];
	max.s16 	%rs371, %rs370, 0;
	min.s16 	%rs372, %rs371, 10;
	st.global.u8 	[%rd27+1], %rs372;
	ld.global.s8 	%rs373, [%rd27+2];
	max.s16 	%rs374, %rs373, 0;
	min.s16 	%rs375, %rs374, 10;
	st.global.u8 	[%rd27+2], %rs375;
	ld.global.s8 	%rs376, [%rd27+3];
	max.s16 	%rs377, %rs376, 0;
	min.s16 	%rs378, %rs377, 10;
	st.global.u8 	[%rd27+3], %rs378;
	ld.global.s8 	%rs379, [%rd27+4];
	max.s16 	%rs380, %rs379, 0;
	min.s16 	%rs381, %rs380, 10;
	st.global.u8 	[%rd27+4], %rs381;
	mov.b16 	%rs1303, 0;
	bra.uni 	$L__BB0_581;
$L__BB0_443:
	setp.eq.s16 	%p340, %rs4, 11;
	mov.u32 	%r1432, %r9;
	mov.u32 	%r1433, %r8;
	mov.u32 	%r1434, %r7;
	mov.u32 	%r1435, %r28;
	mov.u32 	%r1437, %r4;
	@%p340 bra 	$L__BB0_444;
	bra.uni 	$L__BB0_580;
$L__BB0_444:
	cvt.u64.u16 	%rd796, %rs7;
	cvt.s64.s8 	%rd797, %rd796;
	add.s64 	%rd798, %rd28, %rd797;
	mov.b16 	%rs860, 0;
	st.global.u8 	[%rd798], %rs860;
	mov.b16 	%rs1303, 3;
	mov.u32 	%r1432, %r9;
	mov.u32 	%r1433, %r8;
	mov.u32 	%r1434, %r7;
	mov.u32 	%r1435, %r28;
	mov.u32 	%r1437, %r4;
	bra.uni 	$L__BB0_580;
$L__BB0_445:
	setp.eq.s16 	%p335, %rs4, 12;
	@%p335 bra 	$L__BB0_495;
	setp.eq.s16 	%p336, %rs4, 20;
	@%p336 bra 	$L__BB0_496;
	setp.eq.s16 	%p337, %rs4, 21;
	mov.u32 	%r1432, %r9;
	mov.u32 	%r1433, %r8;
	mov.u32 	%r1434, %r7;
	mov.u32 	%r1435, %r28;
	mov.u32 	%r1437, %r4;
	@%p337 bra 	$L__BB0_448;
	bra.uni 	$L__BB0_580;
$L__BB0_448:
	and.b16  	%rs762, %rs7, 255;
	cvt.u64.u16 	%rd695, %rs7;
	cvt.s64.s8 	%rd696, %rd695;
	add.s64 	%rd697, %rd28, %rd696;
	mov.b16 	%rs763, 0;
	st.global.u8 	[%rd697], %rs763;
	setp.ne.s16 	%p370, %rs762, 21;
	@%p370 bra 	$L__BB0_450;
	mov.u64 	%rd698, $str;
	cvta.global.u64 	%rd699, %rd698;
	mov.u64 	%rd700, $str$1;
	cvta.global.u64 	%rd701, %rd700;
	mov.u64 	%rd702, __unnamed_1;
	cvta.global.u64 	%rd703, %rd702;
	{ // callseq 5, 0
	.param .b64 param0;
	st.param.b64 	[param0], %rd699;
	.param .b64 param1;
	st.param.b64 	[param1], %rd701;
	.param .b32 param2;
	st.param.b32 	[param2], 506;
	.param .b64 param3;
	st.param.b64 	[param3], %rd703;
	.param .b64 param4;
	st.param.b64 	[param4], 1;
	call.uni 
	__assertfail, 
	(
	param0, 
	param1, 
	param2, 
	param3, 
	param4
	);
	} // callseq 5
$L__BB0_450:
	mov.b16 	%rs764, 0;
	st.local.v2.u8 	[%rd6], {%rs764, %rs764};
	add.s64 	%rd919, %rd6, 2;
	st.local.v2.u8 	[%rd6+2], {%rs764, %rs764};
	st.local.v2.u8 	[%rd6+4], {%rs764, %rs764};
	st.local.v2.u8 	[%rd6+6], {%rs764, %rs764};
	st.local.v2.u8 	[%rd6+8], {%rs764, %rs764};
	st.local.v2.u8 	[%rd6+10], {%rs764, %rs764};
	st.local.v2.u8 	[%rd6+12], {%rs764, %rs764};
	st.local.v2.u8 	[%rd6+14], {%rs764, %rs764};
	st.local.v2.u8 	[%rd6+16], {%rs764, %rs764};
	st.local.v2.u8 	[%rd6+18], {%rs764, %rs764};
	st.local.v2.u8 	[%rd6+20], {%rs764, %rs764};
	st.local.v2.u8 	[%rd6+22], {%rs764, %rs764};
	st.local.v2.u8 	[%rd6+24], {%rs764, %rs764};
	st.local.v2.u8 	[%rd6+26], {%rs764, %rs764};
	st.local.v2.u8 	[%rd6+28], {%rs764, %rs764};
	st.local.v2.u8 	[%rd6+30], {%rs764, %rs764};
	st.local.v2.u8 	[%rd6+32], {%rs764, %rs764};
	st.local.v2.u8 	[%rd6+34], {%rs764, %rs764};
	st.local.v2.u8 	[%rd6+36], {%rs764, %rs764};
	st.local.v2.u8 	[%rd6+38], {%rs764, %rs764};
	st.local.v2.u8 	[%rd6+40], {%rs764, %rs764};
	st.local.v2.u8 	[%rd6+42], {%rs764, %rs764};
	st.local.v2.u8 	[%rd6+44], {%rs764, %rs764};
	st.local.v2.u8 	[%rd6+46], {%rs764, %rs764};
	st.local.v2.u8 	[%rd6+48], {%rs764, %rs764};
	shr.u32 	%r1038, %r1436, 2;
	xor.b32  	%r1039, %r1038, %r1436;
	shl.b32 	%r1040, %r9, 4;
	shl.b32 	%r1041, %r1039, 1;
	xor.b32  	%r1042, %r1040, %r1041;
	xor.b32  	%r1043, %r1042, %r9;
	xor.b32  	%r1433, %r1043, %r1039;
	shr.u32 	%r1044, %r28, 2;
	xor.b32  	%r1045, %r1044, %r28;
	shl.b32 	%r1046, %r1433, 4;
	shl.b32 	%r1047, %r1045, 1;
	xor.b32  	%r1048, %r1047, %r1046;
	xor.b32  	%r1049, %r1048, %r1045;
	xor.b32  	%r1432, %r1049, %r1433;
	add.s32 	%r1437, %r4, 724874;
	mov.b32 	%r1050, 0;
	st.local.u32 	[%rd7], %r1050;
	st.local.u32 	[%rd7+4], %r1050;
	st.local.u32 	[%rd7+8], %r1050;
	st.local.u32 	[%rd7+12], %r1050;
	st.local.u32 	[%rd7+16], %r1050;
	ld.global.u8 	%rs1302, [%rd28];
	setp.ne.s16 	%p371, %rs1302, 0;
	selp.u32 	%r1594, 1, 0, %p371;
	ld.global.u8 	%rs78, [%rd28+1];
	setp.eq.s16 	%p372, %rs78, 0;
	@%p372 bra 	$L__BB0_452;
	setp.ne.s16 	%p373, %rs1302, 0;
	selp.u32 	%r1051, 1, 0, %p373;
	mul.wide.u32 	%rd704, %r1051, 4;
	add.s64 	%rd705, %rd7, %rd704;
	mov.b32 	%r1052, 1;
	st.local.u32 	[%rd705], %r1052;
	selp.b32 	%r1594, 2, 1, %p373;
$L__BB0_452:
	ld.global.u8 	%rs79, [%rd28+2];
	setp.eq.s16 	%p374, %rs79, 0;
	@%p374 bra 	$L__BB0_454;
	mul.wide.u32 	%rd706, %r1594, 4;
	add.s64 	%rd707, %rd7, %rd706;
	mov.b32 	%r1053, 2;
	st.local.u32 	[%rd707], %r1053;
	add.s32 	%r1594, %r1594, 1;
$L__BB0_454:
	ld.global.u8 	%rs80, [%rd28+3];
	setp.eq.s16 	%p375, %rs80, 0;
	@%p375 bra 	$L__BB0_456;
	mul.wide.u32 	%rd708, %r1594, 4;
	add.s64 	%rd709, %rd7, %rd708;
	mov.b32 	%r1054, 3;
	st.local.u32 	[%rd709], %r1054;
	add.s32 	%r1594, %r1594, 1;
$L__BB0_456:
	ld.global.u8 	%rs81, [%rd28+4];
	setp.eq.s16 	%p376, %rs81, 0;
	@%p376 bra 	$L__BB0_458;
	mul.wide.u32 	%rd710, %r1594, 4;
	add.s64 	%rd711, %rd7, %rd710;
	mov.b32 	%r1055, 4;
	st.local.u32 	[%rd711], %r1055;
	add.s32 	%r1594, %r1594, 1;
$L__BB0_458:
	setp.eq.s16 	%p377, %rs1302, 0;
	mov.b32 	%r1598, 0;
	@%p377 bra 	$L__BB0_460;
	ld.global.s8 	%r1598, [%rd27];
$L__BB0_460:
	setp.eq.s16 	%p378, %rs78, 0;
	@%p378 bra 	$L__BB0_462;
	ld.global.s8 	%r1057, [%rd27+1];
	add.s32 	%r1598, %r1598, %r1057;
$L__BB0_462:
	setp.eq.s16 	%p379, %rs79, 0;
	@%p379 bra 	$L__BB0_464;
	ld.global.s8 	%r1058, [%rd27+2];
	add.s32 	%r1598, %r1598, %r1058;
$L__BB0_464:
	setp.eq.s16 	%p380, %rs80, 0;
	@%p380 bra 	$L__BB0_466;
	ld.global.s8 	%r1059, [%rd27+3];
	add.s32 	%r1598, %r1598, %r1059;
$L__BB0_466:
	setp.eq.s16 	%p381, %rs81, 0;
	@%p381 bra 	$L__BB0_468;
	ld.global.s8 	%r1060, [%rd27+4];
	add.s32 	%r1598, %r1598, %r1060;
$L__BB0_468:
	setp.ne.s32 	%p382, %r1594, 0;
	@%p382 bra 	$L__BB0_530;
$L__BB0_469:
	setp.eq.s32 	%p387, %r1594, 0;
	mul.lo.s32 	%r425, %r1594, 10;
	@%p387 bra 	$L__BB0_474;
	max.u32 	%r426, %r425, 2;
	add.s32 	%r1062, %r426, -1;
	and.b32  	%r1613, %r1062, 2147483644;
	mul.lo.s32 	%r1063, %r3, 1703105765;
	sub.s32 	%r1064, %r2, %r1063;
	add.s32 	%r1602, %r1064, 9152300;
	mov.b32 	%r1603, 0;
$L__BB0_471:
	mov.u32 	%r1618, %r1432;
	mov.u32 	%r1611, %r1602;
	shr.u32 	%r1065, %r7, 2;
	xor.b32  	%r1066, %r1065, %r7;
	shl.b32 	%r1067, %r1618, 4;
	shl.b32 	%r1068, %r1066, 1;
	xor.b32  	%r1069, %r1067, %r1068;
	xor.b32  	%r1070, %r1069, %r1618;
	xor.b32  	%r437, %r1070, %r1066;
	add.s32 	%r1071, %r1437, %r437;
	add.s32 	%r1072, %r1071, 362437;
	cvt.rn.f32.u32 	%f634, %r1072;
	fma.rn.f32 	%f635, %f634, 0f2F800000, 0f2F000000;
	mov.f32 	%f636, 0f3F800000;
	sub.f32 	%f637, %f636, %f635;
	cvt.rn.f32.u32 	%f638, %r1603;
	sub.s32 	%r1073, %r425, %r1603;
	cvt.rn.f32.s32 	%f639, %r1073;
	fma.rn.f32 	%f640, %f637, %f639, %f638;
	cvt.rzi.s32.f32 	%r1074, %f640;
	cvt.u64.u32 	%rd712, %r1603;
	add.s64 	%rd713, %rd6, %rd712;
	ld.local.u8 	%rs770, [%rd713];
	cvt.s64.s32 	%rd714, %r1074;
	add.s64 	%rd715, %rd6, %rd714;
	ld.local.u8 	%rs771, [%rd715];
	st.local.u8 	[%rd713], %rs771;
	st.local.u8 	[%rd715], %rs770;
	add.s32 	%r1075, %r1603, 1;
	shr.u32 	%r1076, %r8, 2;
	xor.b32  	%r1077, %r1076, %r8;
	shl.b32 	%r1078, %r437, 4;
	shl.b32 	%r1079, %r1077, 1;
	xor.b32  	%r1080, %r1078, %r1079;
	xor.b32  	%r1081, %r1080, %r437;
	xor.b32  	%r438, %r1081, %r1077;
	add.s32 	%r1082, %r1437, %r438;
	add.s32 	%r1083, %r1082, 724874;
	cvt.rn.f32.u32 	%f641, %r1083;
	fma.rn.f32 	%f642, %f641, 0f2F800000, 0f2F000000;
	sub.f32 	%f643, %f636, %f642;
	cvt.rn.f32.u32 	%f644, %r1075;
	sub.s32 	%r1084, %r425, %r1075;
	cvt.rn.f32.s32 	%f645, %r1084;
	fma.rn.f32 	%f646, %f643, %f645, %f644;
	cvt.rzi.s32.f32 	%r1085, %f646;
	ld.local.u8 	%rs772, [%rd713+1];
	cvt.s64.s32 	%rd716, %r1085;
	add.s64 	%rd717, %rd6, %rd716;
	ld.local.u8 	%rs773, [%rd717];
	st.local.u8 	[%rd713+1], %rs773;
	st.local.u8 	[%rd717], %rs772;
	add.s32 	%r1086, %r1603, 2;
	shr.u32 	%r1087, %r9, 2;
	xor.b32  	%r1088, %r1087, %r9;
	shl.b32 	%r1089, %r438, 4;
	shl.b32 	%r1090, %r1088, 1;
	xor.b32  	%r1091, %r1089, %r1090;
	xor.b32  	%r1092, %r1091, %r438;
	xor.b32  	%r439, %r1092, %r1088;
	add.s32 	%r1093, %r1437, %r439;
	add.s32 	%r1094, %r1093, 1087311;
	cvt.rn.f32.u32 	%f647, %r1094;
	fma.rn.f32 	%f648, %f647, 0f2F800000, 0f2F000000;
	sub.f32 	%f649, %f636, %f648;
	cvt.rn.f32.u32 	%f650, %r1086;
	sub.s32 	%r1095, %r425, %r1086;
	cvt.rn.f32.s32 	%f651, %r1095;
	fma.rn.f32 	%f652, %f649, %f651, %f650;
	cvt.rzi.s32.f32 	%r1096, %f652;
	ld.local.u8 	%rs774, [%rd713+2];
	cvt.s64.s32 	%rd718, %r1096;
	add.s64 	%rd719, %rd6, %rd718;
	ld.local.u8 	%rs775, [%rd719];
	st.local.u8 	[%rd713+2], %rs775;
	st.local.u8 	[%rd719], %rs774;
	add.s32 	%r1097, %r1603, 3;
	shr.u32 	%r1098, %r1433, 2;
	xor.b32  	%r1099, %r1098, %r1433;
	shl.b32 	%r1100, %r439, 4;
	shl.b32 	%r1101, %r1099, 1;
	xor.b32  	%r1102, %r1100, %r1101;
	xor.b32  	%r1103, %r1102, %r439;
	xor.b32  	%r1432, %r1103, %r1099;
	add.s32 	%r1437, %r1437, 1449748;
	add.s32 	%r1104, %r1432, %r1437;
	cvt.rn.f32.u32 	%f653, %r1104;
	fma.rn.f32 	%f654, %f653, 0f2F800000, 0f2F000000;
	sub.f32 	%f655, %f636, %f654;
	cvt.rn.f32.u32 	%f656, %r1097;
	sub.s32 	%r1105, %r425, %r1097;
	cvt.rn.f32.s32 	%f657, %r1105;
	fma.rn.f32 	%f658, %f655, %f657, %f656;
	cvt.rzi.s32.f32 	%r1106, %f658;
	ld.local.u8 	%rs776, [%rd713+3];
	cvt.s64.s32 	%rd720, %r1106;
	add.s64 	%rd721, %rd6, %rd720;
	ld.local.u8 	%rs777, [%rd721];
	st.local.u8 	[%rd713+3], %rs777;
	st.local.u8 	[%rd721], %rs776;
	add.s32 	%r1603, %r1603, 4;
	add.s32 	%r1602, %r1611, 1449748;
	setp.ne.s32 	%p388, %r1603, %r1613;
	mov.u32 	%r8, %r437;
	mov.u32 	%r9, %r438;
	mov.u32 	%r1433, %r439;
	mov.u32 	%r7, %r1618;
	@%p388 bra 	$L__BB0_471;
	add.s32 	%r1107, %r426, -2;
	cvt.u64.u32 	%rd722, %r1107;
	add.s64 	%rd723, %rd722, 1;
	and.b64  	%rd724, %rd723, 8589934588;
	add.s64 	%rd917, %rd6, %rd724;
	sub.s32 	%r1612, %r425, %r1613;
	cvt.u16.u32 	%rs778, %r426;
	add.s16 	%rs779, %rs778, 2;
	cvt.u32.u16 	%r1108, %rs779;
	and.b32  	%r1109, %r1108, 3;
	neg.s32 	%r1610, %r1109;
	mov.u32 	%r1433, %r439;
	mov.u32 	%r9, %r438;
	mov.u32 	%r8, %r437;
$L__BB0_473:
	.pragma "nounroll";
	mov.u32 	%r7, %r8;
	mov.u32 	%r8, %r9;
	mov.u32 	%r9, %r1433;
	mov.u32 	%r1433, %r1432;
	mov.u32 	%r1437, %r1611;
	shr.u32 	%r1110, %r1618, 2;
	xor.b32  	%r1111, %r1110, %r1618;
	shl.b32 	%r1112, %r1433, 4;
	shl.b32 	%r1113, %r1111, 1;
	xor.b32  	%r1114, %r1112, %r1113;
	xor.b32  	%r1115, %r1114, %r1433;
	xor.b32  	%r1432, %r1115, %r1111;
	add.s32 	%r1116, %r1437, %r1432;
	cvt.rn.f32.u32 	%f659, %r1116;
	fma.rn.f32 	%f660, %f659, 0f2F800000, 0f2F000000;
	mov.f32 	%f661, 0f3F800000;
	sub.f32 	%f662, %f661, %f660;
	cvt.rn.f32.u32 	%f663, %r1613;
	cvt.rn.f32.s32 	%f664, %r1612;
	fma.rn.f32 	%f665, %f662, %f664, %f663;
	cvt.rzi.s32.f32 	%r1117, %f665;
	ld.local.u8 	%rs780, [%rd917];
	cvt.s64.s32 	%rd725, %r1117;
	add.s64 	%rd726, %rd6, %rd725;
	ld.local.u8 	%rs781, [%rd726];
	st.local.u8 	[%rd917], %rs781;
	st.local.u8 	[%rd726], %rs780;
	add.s32 	%r1613, %r1613, 1;
	add.s64 	%rd917, %rd917, 1;
	add.s32 	%r1612, %r1612, -1;
	add.s32 	%r1611, %r1437, 362437;
	add.s32 	%r1610, %r1610, 1;
	setp.ne.s32 	%p389, %r1610, 1;
	mov.u32 	%r1618, %r7;
	@%p389 bra 	$L__BB0_473;
$L__BB0_474:
	setp.le.s32 	%p390, %r1598, %r425;
	@%p390 bra 	$L__BB0_476;
	mov.u64 	%rd727, $str$2;
	cvta.global.u64 	%rd728, %rd727;
	mov.u64 	%rd729, $str$1;
	cvta.global.u64 	%rd730, %rd729;
	mov.u64 	%rd731, __unnamed_1;
	cvta.global.u64 	%rd732, %rd731;
	{ // callseq 6, 0
	.param .b64 param0;
	st.param.b64 	[param0], %rd728;
	.param .b64 param1;
	st.param.b64 	[param1], %rd730;
	.param .b32 param2;
	st.param.b32 	[param2], 629;
	.param .b64 param3;
	st.param.b64 	[param3], %rd732;
	.param .b64 param4;
	st.param.b64 	[param4], 1;
	call.uni 
	__assertfail, 
	(
	param0, 
	param1, 
	param2, 
	param3, 
	param4
	);
	} // callseq 6
	ld.global.u8 	%rs1302, [%rd28];
$L__BB0_476:
	setp.eq.s16 	%p391, %rs1302, 0;
	@%p391 bra 	$L__BB0_478;
	mov.b16 	%rs783, 0;
	st.global.u8 	[%rd27], %rs783;
$L__BB0_478:
	ld.global.u8 	%rs784, [%rd28+1];
	setp.eq.s16 	%p392, %rs784, 0;
	@%p392 bra 	$L__BB0_480;
	mov.b16 	%rs785, 0;
	st.global.u8 	[%rd27+1], %rs785;
$L__BB0_480:
	ld.global.u8 	%rs786, [%rd28+2];
	setp.eq.s16 	%p393, %rs786, 0;
	@%p393 bra 	$L__BB0_482;
	mov.b16 	%rs787, 0;
	st.global.u8 	[%rd27+2], %rs787;
$L__BB0_482:
	ld.global.u8 	%rs788, [%rd28+3];
	setp.eq.s16 	%p394, %rs788, 0;
	@%p394 bra 	$L__BB0_484;
	mov.b16 	%rs789, 0;
	st.global.u8 	[%rd27+3], %rs789;
$L__BB0_484:
	ld.global.u8 	%rs790, [%rd28+4];
	setp.eq.s16 	%p395, %rs790, 0;
	@%p395 bra 	$L__BB0_486;
	mov.b16 	%rs791, 0;
	st.global.u8 	[%rd27+4], %rs791;
$L__BB0_486:
	setp.gt.s32 	%p396, %r1598, 0;
	@%p396 bra 	$L__BB0_487;
	bra.uni 	$L__BB0_539;
$L__BB0_487:
	and.b32  	%r466, %r1598, 3;
	setp.lt.u32 	%p397, %r1598, 4;
	mov.b32 	%r1625, 0;
	@%p397 bra 	$L__BB0_536;
	and.b32  	%r1625, %r1598, 2147483644;
	neg.s32 	%r1627, %r1625;
	bra.uni 	$L__BB0_535;
$L__BB0_489:
	setp.gt.s16 	%p329, %rs4, 30;
	@%p329 bra 	$L__BB0_578;
	setp.eq.s16 	%p331, %rs4, 22;
	@%p331 bra 	$L__BB0_540;
	setp.eq.s16 	%p332, %rs4, 23;
	@%p332 bra 	$L__BB0_556;
	setp.eq.s16 	%p333, %rs4, 30;
	mov.u32 	%r1432, %r9;
	mov.u32 	%r1433, %r8;
	mov.u32 	%r1434, %r7;
	mov.u32 	%r1435, %r28;
	mov.u32 	%r1437, %r4;
	@%p333 bra 	$L__BB0_493;
	bra.uni 	$L__BB0_580;
$L__BB0_493:
	shr.u32 	%r939, %r1436, 2;
	xor.b32  	%r940, %r939, %r1436;
	shl.b32 	%r941, %r9, 4;
	shl.b32 	%r942, %r940, 1;
	xor.b32  	%r943, %r941, %r942;
	xor.b32  	%r944, %r943, %r9;
	xor.b32  	%r1432, %r944, %r940;
	add.s32 	%r1437, %r4, 362437;
	add.s32 	%r945, %r1432, %r1437;
	cvt.rn.f32.u32 	%f580, %r945;
	fma.rn.f32 	%f581, %f580, 0f2F800000, 0f2F000000;
	mov.f32 	%f582, 0f3F800000;
	sub.f32 	%f583, %f582, %f581;
	cvt.rn.f32.u32 	%f584, %r1579;
	fma.rn.f32 	%f585, %f583, %f584, 0f00000000;
	cvt.rzi.s32.f32 	%r946, %f585;
	cvt.s64.s32 	%rd625, %r946;
	add.s64 	%rd626, %rd10, %rd625;
	ld.local.s8 	%rd627, [%rd626];
	add.s64 	%rd628, %rd28, %rd627;
	mov.b16 	%rs1303, 0;
	st.global.u8 	[%rd628], %rs1303;
	mov.u32 	%r1433, %r9;
	mov.u32 	%r1434, %r8;
	mov.u32 	%r1435, %r7;
	mov.u32 	%r1436, %r28;
	bra.uni 	$L__BB0_580;
$L__BB0_494:
	cvt.u64.u16 	%rd802, %rs7;
	cvt.s64.s8 	%rd803, %rd802;
	add.s64 	%rd804, %rd28, %rd803;
	mov.b16 	%rs1303, 0;
	st.global.u8 	[%rd804], %rs1303;
	mov.u32 	%r1432, %r9;
	mov.u32 	%r1433, %r8;
	mov.u32 	%r1434, %r7;
	mov.u32 	%r1435, %r28;
	mov.u32 	%r1437, %r4;
	bra.uni 	$L__BB0_580;
$L__BB0_495:
	cvt.u64.u16 	%rd793, %rs7;
	cvt.s64.s8 	%rd794, %rd793;
	add.s64 	%rd795, %rd28, %rd794;
	mov.b16 	%rs1303, 0;
	st.global.u8 	[%rd795], %rs1303;
	mov.u32 	%r1432, %r9;
	mov.u32 	%r1433, %r8;
	mov.u32 	%r1434, %r7;
	mov.u32 	%r1435, %r28;
	mov.u32 	%r1437, %r4;
	bra.uni 	$L__BB0_580;
$L__BB0_496:
	and.b16  	%rs822, %rs7, 255;
	cvt.u64.u16 	%rd748, %rs7;
	cvt.s64.s8 	%rd749, %rd748;
	add.s64 	%rd750, %rd28, %rd749;
	mov.b16 	%rs823, 0;
	st.global.u8 	[%rd750], %rs823;
	setp.ne.s16 	%p401, %rs822, 20;
	@%p401 bra 	$L__BB0_498;
	mov.u64 	%rd751, $str;
	cvta.global.u64 	%rd752, %rd751;
	mov.u64 	%rd753, $str$1;
	cvta.global.u64 	%rd754, %rd753;
	mov.u64 	%rd755, __unnamed_1;
	cvta.global.u64 	%rd756, %rd755;
	{ // callseq 7, 0
	.param .b64 param0;
	st.param.b64 	[param0], %rd752;
	.param .b64 param1;
	st.param.b64 	[param1], %rd754;
	.param .b32 param2;
	st.param.b32 	[param2], 506;
	.param .b64 param3;
	st.param.b64 	[param3], %rd756;
	.param .b64 param4;
	st.param.b64 	[param4], 1;
	call.uni 
	__assertfail, 
	(
	param0, 
	param1, 
	param2, 
	param3, 
	param4
	);
	} // callseq 7
$L__BB0_498:
	mov.b16 	%rs824, 0;
	st.local.u8 	[%rd8], %rs824;
	st.local.u8 	[%rd8+1], %rs824;
	st.local.u8 	[%rd8+2], %rs824;
	st.local.u8 	[%rd8+3], %rs824;
	st.local.u8 	[%rd8+4], %rs824;
	shr.u32 	%r1119, %r1436, 2;
	xor.b32  	%r1120, %r1119, %r1436;
	shl.b32 	%r1121, %r9, 4;
	shl.b32 	%r1122, %r1120, 1;
	xor.b32  	%r1123, %r1121, %r1122;
	xor.b32  	%r1124, %r1123, %r9;
	xor.b32  	%r376, %r1124, %r1120;
	shr.u32 	%r1125, %r28, 2;
	xor.b32  	%r1126, %r1125, %r28;
	shl.b32 	%r1127, %r376, 4;
	shl.b32 	%r1128, %r1126, 1;
	xor.b32  	%r1129, %r1128, %r1127;
	xor.b32  	%r1130, %r1129, %r1126;
	xor.b32  	%r377, %r1130, %r376;
	mov.b32 	%r1131, 0;
	st.local.u32 	[%rd9], %r1131;
	st.local.u32 	[%rd9+4], %r1131;
	st.local.u32 	[%rd9+8], %r1131;
	st.local.u32 	[%rd9+12], %r1131;
	st.local.u32 	[%rd9+16], %r1131;
	ld.global.u8 	%rs64, [%rd28];
	setp.ne.s16 	%p402, %rs64, 0;
	selp.u32 	%r1584, 1, 0, %p402;
	ld.global.u8 	%rs825, [%rd28+1];
	setp.eq.s16 	%p403, %rs825, 0;
	@%p403 bra 	$L__BB0_500;
	setp.ne.s16 	%p404, %rs64, 0;
	selp.u32 	%r1132, 1, 0, %p404;
	mul.wide.u32 	%rd757, %r1132, 4;
	add.s64 	%rd758, %rd9, %rd757;
	mov.b32 	%r1133, 1;
	st.local.u32 	[%rd758], %r1133;
	selp.b32 	%r1584, 2, 1, %p404;
$L__BB0_500:
	ld.global.u8 	%rs826, [%rd28+2];
	setp.eq.s16 	%p405, %rs826, 0;
	@%p405 bra 	$L__BB0_502;
	mul.wide.u32 	%rd759, %r1584, 4;
	add.s64 	%rd760, %rd9, %rd759;
	mov.b32 	%r1134, 2;
	st.local.u32 	[%rd760], %r1134;
	add.s32 	%r1584, %r1584, 1;
$L__BB0_502:
	ld.global.u8 	%rs827, [%rd28+3];
	setp.eq.s16 	%p406, %rs827, 0;
	@%p406 bra 	$L__BB0_504;
	mul.wide.u32 	%rd761, %r1584, 4;
	add.s64 	%rd762, %rd9, %rd761;
	mov.b32 	%r1135, 3;
	st.local.u32 	[%rd762], %r1135;
	add.s32 	%r1584, %r1584, 1;
$L__BB0_504:
	ld.global.u8 	%rs828, [%rd28+4];
	setp.eq.s16 	%p407, %rs828, 0;
	@%p407 bra 	$L__BB0_506;
	mul.wide.u32 	%rd763, %r1584, 4;
	add.s64 	%rd764, %rd9, %rd763;
	mov.b32 	%r1136, 4;
	st.local.u32 	[%rd764], %r1136;
	add.s32 	%r1584, %r1584, 1;
$L__BB0_506:
	setp.ne.s32 	%p408, %r1584, 0;
	mov.b16 	%rs1296, 0;
	@%p408 bra 	$L__BB0_516;
$L__BB0_507:
	add.s32 	%r387, %r1584, -1;
	setp.gt.u32 	%p413, %r1584, 1;
	add.s32 	%r1437, %r4, 724874;
	mov.u32 	%r1432, %r377;
	mov.u32 	%r1433, %r376;
	mov.u32 	%r1434, %r9;
	mov.u32 	%r1435, %r8;
	@%p413 bra 	$L__BB0_521;
$L__BB0_508:
	setp.eq.s32 	%p417, %r1584, 0;
	mov.b16 	%rs1297, 0;
	mov.u16 	%rs1298, %rs1297;
	mov.u16 	%rs1299, %rs1297;
	mov.u16 	%rs1300, %rs1297;
	mov.u16 	%rs1301, %rs1297;
	@%p417 bra 	$L__BB0_509;
	bra.uni 	$L__BB0_525;
$L__BB0_509:
	setp.eq.s32 	%p422, %r1584, 0;
	@%p422 bra 	$L__BB0_515;
	ld.local.s32 	%rd783, [%rd9];
	add.s64 	%rd784, %rd27, %rd783;
	st.global.u8 	[%rd784], %rs1301;
	setp.eq.s32 	%p423, %r1584, 1;
	@%p423 bra 	$L__BB0_515;
	ld.local.s32 	%rd785, [%rd9+4];
	add.s64 	%rd786, %rd27, %rd785;
	st.global.u8 	[%rd786], %rs1300;
	setp.eq.s32 	%p424, %r1584, 2;
	@%p424 bra 	$L__BB0_515;
	ld.local.s32 	%rd787, [%rd9+8];
	add.s64 	%rd788, %rd27, %rd787;
	st.global.u8 	[%rd788], %rs1299;
	setp.eq.s32 	%p425, %r1584, 3;
	@%p425 bra 	$L__BB0_515;
	ld.local.s32 	%rd789, [%rd9+12];
	add.s64 	%rd790, %rd27, %rd789;
	st.global.u8 	[%rd790], %rs1298;
	setp.eq.s32 	%p426, %r1584, 4;
	@%p426 bra 	$L__BB0_515;
	ld.local.s32 	%rd791, [%rd9+16];
	add.s64 	%rd792, %rd27, %rd791;
	st.global.u8 	[%rd792], %rs1297;
$L__BB0_515:
	ld.global.s8 	%rs843, [%rd27];
	max.s16 	%rs844, %rs843, 0;
	min.s16 	%rs845, %rs844, 10;
	st.global.u8 	[%rd27], %rs845;
	ld.global.s8 	%rs846, [%rd27+1];
	max.s16 	%rs847, %rs846, 0;
	min.s16 	%rs848, %rs847, 10;
	st.global.u8 	[%rd27+1], %rs848;
	ld.global.s8 	%rs849, [%rd27+2];
	max.s16 	%rs850, %rs849, 0;
	min.s16 	%rs851, %rs850, 10;
	st.global.u8 	[%rd27+2], %rs851;
	ld.global.s8 	%rs852, [%rd27+3];
	max.s16 	%rs853, %rs852, 0;
	min.s16 	%rs854, %rs853, 10;
	st.global.u8 	[%rd27+3], %rs854;
	ld.global.s8 	%rs855, [%rd27+4];
	max.s16 	%rs856, %rs855, 0;
	min.s16 	%rs857, %rs856, 10;
	st.global.u8 	[%rd27+4], %rs857;
	mov.b16 	%rs1303, 0;
	mov.u32 	%r1436, %r7;
	bra.uni 	$L__BB0_580;
$L__BB0_516:
	ld.local.u8 	%rs1296, [%rd9];
	st.local.u8 	[%rd8], %rs1296;
	setp.eq.s32 	%p409, %r1584, 1;
	@%p409 bra 	$L__BB0_507;
	ld.local.u32 	%r1137, [%rd9+4];
	st.local.u8 	[%rd8+1], %r1137;
	setp.eq.s32 	%p410, %r1584, 2;
	@%p410 bra 	$L__BB0_507;
	ld.local.u32 	%r1138, [%rd9+8];
	st.local.u8 	[%rd8+2], %r1138;
	setp.eq.s32 	%p411, %r1584, 3;
	@%p411 bra 	$L__BB0_507;
	ld.local.u32 	%r1139, [%rd9+12];
	st.local.u8 	[%rd8+3], %r1139;
	setp.eq.s32 	%p412, %r1584, 4;
	@%p412 bra 	$L__BB0_507;
	ld.local.u32 	%r1140, [%rd9+16];
	st.local.u8 	[%rd8+4], %r1140;
	bra.uni 	$L__BB0_507;
$L__BB0_521:
	shr.u32 	%r1141, %r7, 2;
	xor.b32  	%r1142, %r1141, %r7;
	shl.b32 	%r1143, %r377, 4;
	shl.b32 	%r1144, %r1142, 1;
	xor.b32  	%r1145, %r1143, %r1144;
	xor.b32  	%r1146, %r1145, %r377;
	xor.b32  	%r395, %r1146, %r1142;
	add.s32 	%r1437, %r4, 1087311;
	add.s32 	%r1147, %r395, %r1437;
	cvt.rn.f32.u32 	%f666, %r1147;
	fma.rn.f32 	%f667, %f666, 0f2F800000, 0f2F000000;
	mov.f32 	%f668, 0f3F800000;
	sub.f32 	%f669, %f668, %f667;
	cvt.rn.f32.u32 	%f670, %r1584;
	fma.rn.f32 	%f671, %f669, %f670, 0f00000000;
	cvt.rzi.s32.f32 	%r1148, %f671;
	cvt.s64.s32 	%rd765, %r1148;
	add.s64 	%rd766, %rd8, %rd765;
	ld.local.u8 	%rs830, [%rd766];
	st.local.u8 	[%rd8], %rs830;
	st.local.u8 	[%rd766], %rs1296;
	setp.eq.s32 	%p414, %r387, 1;
	mov.u32 	%r1432, %r395;
	mov.u32 	%r1433, %r377;
	mov.u32 	%r1434, %r376;
	mov.u32 	%r1435, %r9;
	mov.u32 	%r7, %r8;
	@%p414 bra 	$L__BB0_508;
	shr.u32 	%r1149, %r8, 2;
	xor.b32  	%r1150, %r1149, %r8;
	shl.b32 	%r1151, %r395, 4;
	shl.b32 	%r1152, %r1150, 1;
	xor.b32  	%r1153, %r1151, %r1152;
	xor.b32  	%r1154, %r1153, %r395;
	xor.b32  	%r397, %r1154, %r1150;
	add.s32 	%r1437, %r4, 1449748;
	add.s32 	%r1155, %r397, %r1437;
	cvt.rn.f32.u32 	%f672, %r1155;
	fma.rn.f32 	%f673, %f672, 0f2F800000, 0f2F000000;
	mov.f32 	%f674, 0f3F800000;
	sub.f32 	%f675, %f674, %f673;
	cvt.rn.f32.u32 	%f676, %r387;
	fma.rn.f32 	%f677, %f675, %f676, 0f3F800000;
	cvt.rzi.s32.f32 	%r1156, %f677;
	ld.local.u8 	%rs831, [%rd8+1];
	cvt.s64.s32 	%rd767, %r1156;
	add.s64 	%rd768, %rd8, %rd767;
	ld.local.u8 	%rs832, [%rd768];
	st.local.u8 	[%rd8+1], %rs832;
	st.local.u8 	[%rd768], %rs831;
	setp.eq.s32 	%p415, %r387, 2;
	mov.u32 	%r1432, %r397;
	mov.u32 	%r1433, %r395;
	mov.u32 	%r1434, %r377;
	mov.u32 	%r1435, %r376;
	mov.u32 	%r7, %r9;
	@%p415 bra 	$L__BB0_508;
	shr.u32 	%r1157, %r9, 2;
	xor.b32  	%r1158, %r1157, %r9;
	shl.b32 	%r1159, %r397, 4;
	shl.b32 	%r1160, %r1158, 1;
	xor.b32  	%r1161, %r1159, %r1160;
	xor.b32  	%r1162, %r1161, %r397;
	xor.b32  	%r399, %r1162, %r1158;
	add.s32 	%r1437, %r4, 1812185;
	add.s32 	%r1163, %r399, %r1437;
	cvt.rn.f32.u32 	%f678, %r1163;
	fma.rn.f32 	%f679, %f678, 0f2F800000, 0f2F000000;
	mov.f32 	%f680, 0f3F800000;
	sub.f32 	%f681, %f680, %f679;
	add.s32 	%r1164, %r1584, -2;
	cvt.rn.f32.u32 	%f682, %r1164;
	fma.rn.f32 	%f683, %f681, %f682, 0f40000000;
	cvt.rzi.s32.f32 	%r1165, %f683;
	ld.local.u8 	%rs833, [%rd8+2];
	cvt.s64.s32 	%rd769, %r1165;
	add.s64 	%rd770, %rd8, %rd769;
	ld.local.u8 	%rs834, [%rd770];
	st.local.u8 	[%rd8+2], %rs834;
	st.local.u8 	[%rd770], %rs833;
	setp.eq.s32 	%p416, %r387, 3;
	mov.u32 	%r1432, %r399;
	mov.u32 	%r1433, %r397;
	mov.u32 	%r1434, %r395;
	mov.u32 	%r1435, %r377;
	mov.u32 	%r7, %r376;
	@%p416 bra 	$L__BB0_508;
	shr.u32 	%r1166, %r376, 2;
	xor.b32  	%r1167, %r1166, %r376;
	shl.b32 	%r1168, %r399, 4;
	shl.b32 	%r1169, %r1167, 1;
	xor.b32  	%r1170, %r1168, %r1169;
	xor.b32  	%r1171, %r1170, %r399;
	xor.b32  	%r1432, %r1171, %r1167;
	add.s32 	%r1437, %r4, 2174622;
	add.s32 	%r1172, %r1432, %r1437;
	cvt.rn.f32.u32 	%f684, %r1172;
	fma.rn.f32 	%f685, %f684, 0f2F800000, 0f2F000000;
	mov.f32 	%f686, 0f3F800000;
	sub.f32 	%f687, %f686, %f685;
	add.s32 	%r1173, %r1584, -3;
	cvt.rn.f32.u32 	%f688, %r1173;
	fma.rn.f32 	%f689, %f687, %f688, 0f40400000;
	cvt.rzi.s32.f32 	%r1174, %f689;
	ld.local.u8 	%rs835, [%rd8+3];
	cvt.s64.s32 	%rd771, %r1174;
	add.s64 	%rd772, %rd8, %rd771;
	ld.local.u8 	%rs836, [%rd772];
	st.local.u8 	[%rd8+3], %rs836;
	st.local.u8 	[%rd772], %rs835;
	mov.u32 	%r1433, %r399;
	mov.u32 	%r1434, %r397;
	mov.u32 	%r1435, %r395;
	mov.u32 	%r7, %r377;
	bra.uni 	$L__BB0_508;
$L__BB0_525:
	ld.local.s8 	%rd773, [%rd8];
	add.s64 	%rd774, %rd27, %rd773;
	ld.global.u8 	%rs1301, [%rd774];
	setp.eq.s32 	%p418, %r1584, 1;
	@%p418 bra 	$L__BB0_509;
	ld.local.s8 	%rd775, [%rd8+1];
	add.s64 	%rd776, %rd27, %rd775;
	ld.global.u8 	%rs1300, [%rd776];
	setp.eq.s32 	%p419, %r1584, 2;
	mov.u16 	%rs1298, %rs1297;
	mov.u16 	%rs1299, %rs1297;
	@%p419 bra 	$L__BB0_509;
	ld.local.s8 	%rd777, [%rd8+2];
	add.s64 	%rd778, %rd27, %rd777;
	ld.global.u8 	%rs1299, [%rd778];
	setp.eq.s32 	%p420, %r1584, 3;
	mov.u16 	%rs1298, %rs1297;
	@%p420 bra 	$L__BB0_509;
	ld.local.s8 	%rd779, [%rd8+3];
	add.s64 	%rd780, %rd27, %rd779;
	ld.global.u8 	%rs1298, [%rd780];
	setp.eq.s32 	%p421, %r1584, 4;
	@%p421 bra 	$L__BB0_509;
	ld.local.s8 	%rd781, [%rd8+4];
	add.s64 	%rd782, %rd27, %rd781;
	ld.global.u8 	%rs1297, [%rd782];
	bra.uni 	$L__BB0_509;
$L__BB0_530:
	ld.local.u8 	%rs765, [%rd7];
	st.local.v2.u8 	[%rd6], {%rs765, %rs765};
	st.local.v2.u8 	[%rd6+2], {%rs765, %rs765};
	st.local.v2.u8 	[%rd6+4], {%rs765, %rs765};
	st.local.v2.u8 	[%rd6+6], {%rs765, %rs765};
	st.local.v2.u8 	[%rd6+8], {%rs765, %rs765};
	setp.eq.s32 	%p383, %r1594, 1;
	@%p383 bra 	$L__BB0_469;
	ld.local.u8 	%rs766, [%rd7+4];
	st.local.v2.u8 	[%rd6+10], {%rs766, %rs766};
	st.local.v2.u8 	[%rd6+12], {%rs766, %rs766};
	st.local.v2.u8 	[%rd6+14], {%rs766, %rs766};
	st.local.v2.u8 	[%rd6+16], {%rs766, %rs766};
	st.local.v2.u8 	[%rd6+18], {%rs766, %rs766};
	setp.eq.s32 	%p384, %r1594, 2;
	@%p384 bra 	$L__BB0_469;
	ld.local.u8 	%rs767, [%rd7+8];
	st.local.v2.u8 	[%rd6+20], {%rs767, %rs767};
	st.local.v2.u8 	[%rd6+22], {%rs767, %rs767};
	st.local.v2.u8 	[%rd6+24], {%rs767, %rs767};
	st.local.v2.u8 	[%rd6+26], {%rs767, %rs767};
	st.local.v2.u8 	[%rd6+28], {%rs767, %rs767};
	setp.eq.s32 	%p385, %r1594, 3;
	@%p385 bra 	$L__BB0_469;
	ld.local.u8 	%rs768, [%rd7+12];
	st.local.v2.u8 	[%rd6+30], {%rs768, %rs768};
	st.local.v2.u8 	[%rd6+32], {%rs768, %rs768};
	st.local.v2.u8 	[%rd6+34], {%rs768, %rs768};
	st.local.v2.u8 	[%rd6+36], {%rs768, %rs768};
	st.local.v2.u8 	[%rd6+38], {%rs768, %rs768};
	setp.eq.s32 	%p386, %r1594, 4;
	@%p386 bra 	$L__BB0_469;
	ld.local.u8 	%rs769, [%rd7+16];
	st.local.v2.u8 	[%rd6+40], {%rs769, %rs769};
	st.local.v2.u8 	[%rd6+42], {%rs769, %rs769};
	st.local.v2.u8 	[%rd6+44], {%rs769, %rs769};
	st.local.v2.u8 	[%rd6+46], {%rs769, %rs769};
	st.local.v2.u8 	[%rd6+48], {%rs769, %rs769};
	bra.uni 	$L__BB0_469;
$L__BB0_535:
	ld.local.v2.u8 	{%rs792, %rs793}, [%rd919+-2];
	cvt.u64.u16 	%rd733, %rs792;
	cvt.s64.s8 	%rd734, %rd733;
	add.s64 	%rd735, %rd27, %rd734;
	ld.global.u8 	%rs794, [%rd735];
	add.s16 	%rs795, %rs794, 1;
	st.global.u8 	[%rd735], %rs795;
	cvt.u64.u16 	%rd736, %rs793;
	cvt.s64.s8 	%rd737, %rd736;
	add.s64 	%rd738, %rd27, %rd737;
	ld.global.u8 	%rs796, [%rd738];
	add.s16 	%rs797, %rs796, 1;
	st.global.u8 	[%rd738], %rs797;
	ld.local.v2.u8 	{%rs798, %rs799}, [%rd919];
	cvt.u64.u16 	%rd739, %rs798;
	cvt.s64.s8 	%rd740, %rd739;
	add.s64 	%rd741, %rd27, %rd740;
	ld.global.u8 	%rs800, [%rd741];
	add.s16 	%rs801, %rs800, 1;
	st.global.u8 	[%rd741], %rs801;
	cvt.u64.u16 	%rd742, %rs799;
	cvt.s64.s8 	%rd743, %rd742;
	add.s64 	%rd744, %rd27, %rd743;
	ld.global.u8 	%rs802, [%rd744];
	add.s16 	%rs803, %rs802, 1;
	st.global.u8 	[%rd744], %rs803;
	add.s32 	%r1627, %r1627, 4;
	add.s64 	%rd919, %rd919, 4;
	setp.eq.s32 	%p398, %r1627, 0;
	@%p398 bra 	$L__BB0_536;
	bra.uni 	$L__BB0_535;
$L__BB0_536:
	setp.eq.s32 	%p399, %r466, 0;
	@%p399 bra 	$L__BB0_539;
	cvt.u64.u32 	%rd745, %r1625;
	add.s64 	%rd918, %rd6, %rd745;
	neg.s32 	%r1626, %r466;
$L__BB0_538:
	.pragma "nounroll";
	ld.local.s8 	%rd746, [%rd918];
	add.s64 	%rd747, %rd27, %rd746;
	ld.global.u8 	%rs804, [%rd747];
	add.s16 	%rs805, %rs804, 1;
	st.global.u8 	[%rd747], %rs805;
	add.s64 	%rd918, %rd918, 1;
	add.s32 	%r1626, %r1626, 1;
	setp.eq.s32 	%p400, %r1626, 0;
	@%p400 bra 	$L__BB0_539;
	bra.uni 	$L__BB0_538;
$L__BB0_539:
	ld.global.s8 	%rs807, [%rd27];
	max.s16 	%rs808, %rs807, 0;
	min.s16 	%rs809, %rs808, 10;
	st.global.u8 	[%rd27], %rs809;
	ld.global.s8 	%rs810, [%rd27+1];
	max.s16 	%rs811, %rs810, 0;
	min.s16 	%rs812, %rs811, 10;
	st.global.u8 	[%rd27+1], %rs812;
	ld.global.s8 	%rs813, [%rd27+2];
	max.s16 	%rs814, %rs813, 0;
	min.s16 	%rs815, %rs814, 10;
	st.global.u8 	[%rd27+2], %rs815;
	ld.global.s8 	%rs816, [%rd27+3];
	max.s16 	%rs817, %rs816, 0;
	min.s16 	%rs818, %rs817, 10;
	st.global.u8 	[%rd27+3], %rs818;
	ld.global.s8 	%rs819, [%rd27+4];
	max.s16 	%rs820, %rs819, 0;
	min.s16 	%rs821, %rs820, 10;
	st.global.u8 	[%rd27+4], %rs821;
	mov.b16 	%rs1303, 0;
	mov.u32 	%r1434, %r9;
	mov.u32 	%r1435, %r8;
	mov.u32 	%r1436, %r7;
	bra.uni 	$L__BB0_580;
$L__BB0_540:
	cvt.u64.u16 	%rd674, %rs7;
	cvt.s64.s8 	%rd675, %rd674;
	add.s64 	%rd676, %rd28, %rd675;
	mov.b16 	%rs725, 0;
	st.global.u8 	[%rd676], %rs725;
	shr.u32 	%r997, %r1436, 2;
	xor.b32  	%r998, %r997, %r1436;
	shl.b32 	%r999, %r9, 4;
	shl.b32 	%r1000, %r998, 1;
	xor.b32  	%r1001, %r999, %r1000;
	xor.b32  	%r1002, %r1001, %r9;
	xor.b32  	%r475, %r1002, %r998;
	ld.global.u8 	%rs726, [%rd28];
	setp.eq.s16 	%p361, %rs726, 0;
	mov.b32 	%r1629, 0;
	@%p361 bra 	$L__BB0_542;
	mov.b16 	%rs727, 0;
	st.local.u8 	[%rd5], %rs727;
	mov.b32 	%r1629, 1;
$L__BB0_542:
	ld.global.u8 	%rs728, [%rd28+1];
	setp.eq.s16 	%p362, %rs728, 0;
	@%p362 bra 	$L__BB0_544;
	cvt.u64.u32 	%rd677, %r1629;
	add.s64 	%rd678, %rd5, %rd677;
	mov.b16 	%rs729, 1;
	st.local.u8 	[%rd678], %rs729;
	add.s32 	%r1629, %r1629, 1;
$L__BB0_544:
	ld.global.u8 	%rs730, [%rd28+2];
	setp.eq.s16 	%p363, %rs730, 0;
	@%p363 bra 	$L__BB0_546;
	cvt.u64.u32 	%rd679, %r1629;
	add.s64 	%rd680, %rd5, %rd679;
	mov.b16 	%rs731, 2;
	st.local.u8 	[%rd680], %rs731;
	add.s32 	%r1629, %r1629, 1;
$L__BB0_546:
	ld.global.u8 	%rs732, [%rd28+3];
	setp.eq.s16 	%p364, %rs732, 0;
	@%p364 bra 	$L__BB0_548;
	cvt.u64.u32 	%rd681, %r1629;
	add.s64 	%rd682, %rd5, %rd681;
	mov.b16 	%rs733, 3;
	st.local.u8 	[%rd682], %rs733;
	add.s32 	%r1629, %r1629, 1;
$L__BB0_548:
	ld.global.u8 	%rs734, [%rd28+4];
	setp.eq.s16 	%p365, %rs734, 0;
	@%p365 bra 	$L__BB0_550;
	cvt.u64.u32 	%rd683, %r1629;
	add.s64 	%rd684, %rd5, %rd683;
	mov.b16 	%rs735, 4;
	st.local.u8 	[%rd684], %rs735;
	add.s32 	%r1629, %r1629, 1;
$L__BB0_550:
	add.s32 	%r485, %r1629, -1;
	setp.gt.u32 	%p366, %r1629, 1;
	add.s32 	%r1437, %r4, 362437;
	mov.u32 	%r1432, %r475;
	mov.u32 	%r1433, %r9;
	mov.u32 	%r1434, %r8;
	mov.u32 	%r1435, %r7;
	mov.u32 	%r1436, %r28;
	@%p366 bra 	$L__BB0_552;
$L__BB0_551:
	ld.local.s8 	%rd693, [%rd5];
	add.s64 	%rd694, %rd27, %rd693;
	ld.global.u8 	%rs745, [%rd694];
	add.s16 	%rs746, %rs745, 1;
	st.global.u8 	[%rd694], %rs746;
	ld.global.s8 	%rs747, [%rd27];
	max.s16 	%rs748, %rs747, 0;
	min.s16 	%rs749, %rs748, 10;
	st.global.u8 	[%rd27], %rs749;
	ld.global.s8 	%rs750, [%rd27+1];
	max.s16 	%rs751, %rs750, 0;
	min.s16 	%rs752, %rs751, 10;
	st.global.u8 	[%rd27+1], %rs752;
	ld.global.s8 	%rs753, [%rd27+2];
	max.s16 	%rs754, %rs753, 0;
	min.s16 	%rs755, %rs754, 10;
	st.global.u8 	[%rd27+2], %rs755;
	ld.global.s8 	%rs756, [%rd27+3];
	max.s16 	%rs757, %rs756, 0;
	min.s16 	%rs758, %rs757, 10;
	st.global.u8 	[%rd27+3], %rs758;
	ld.global.s8 	%rs759, [%rd27+4];
	max.s16 	%rs760, %rs759, 0;
	min.s16 	%rs761, %rs760, 10;
	st.global.u8 	[%rd27+4], %rs761;
	mov.b16 	%rs1303, 0;
	bra.uni 	$L__BB0_580;
$L__BB0_552:
	shr.u32 	%r1004, %r28, 2;
	xor.b32  	%r1005, %r1004, %r28;
	shl.b32 	%r1006, %r475, 4;
	shl.b32 	%r1007, %r1005, 1;
	xor.b32  	%r1008, %r1006, %r1007;
	xor.b32  	%r1009, %r1008, %r475;
	xor.b32  	%r493, %r1009, %r1005;
	add.s32 	%r1437, %r4, 724874;
	add.s32 	%r1010, %r493, %r1437;
	cvt.rn.f32.u32 	%f610, %r1010;
	fma.rn.f32 	%f611, %f610, 0f2F800000, 0f2F000000;
	mov.f32 	%f612, 0f3F800000;
	sub.f32 	%f613, %f612, %f611;
	cvt.rn.f32.u32 	%f614, %r1629;
	fma.rn.f32 	%f615, %f613, %f614, 0f00000000;
	cvt.rzi.s32.f32 	%r1011, %f615;
	ld.local.u8 	%rs736, [%rd5];
	cvt.s64.s32 	%rd685, %r1011;
	add.s64 	%rd686, %rd5, %rd685;
	ld.local.u8 	%rs737, [%rd686];
	st.local.u8 	[%rd5], %rs737;
	st.local.u8 	[%rd686], %rs736;
	setp.eq.s32 	%p367, %r485, 1;
	mov.u32 	%r1432, %r493;
	mov.u32 	%r1433, %r475;
	mov.u32 	%r1434, %r9;
	mov.u32 	%r1435, %r8;
	mov.u32 	%r1436, %r7;
	@%p367 bra 	$L__BB0_551;
	shr.u32 	%r1012, %r7, 2;
	xor.b32  	%r1013, %r1012, %r7;
	shl.b32 	%r1014, %r493, 4;
	shl.b32 	%r1015, %r1013, 1;
	xor.b32  	%r1016, %r1014, %r1015;
	xor.b32  	%r1017, %r1016, %r493;
	xor.b32  	%r495, %r1017, %r1013;
	add.s32 	%r1437, %r4, 1087311;
	add.s32 	%r1018, %r495, %r1437;
	cvt.rn.f32.u32 	%f616, %r1018;
	fma.rn.f32 	%f617, %f616, 0f2F800000, 0f2F000000;
	mov.f32 	%f618, 0f3F800000;
	sub.f32 	%f619, %f618, %f617;
	cvt.rn.f32.u32 	%f620, %r485;
	fma.rn.f32 	%f621, %f619, %f620, 0f3F800000;
	cvt.rzi.s32.f32 	%r1019, %f621;
	ld.local.u8 	%rs738, [%rd5+1];
	cvt.s64.s32 	%rd687, %r1019;
	add.s64 	%rd688, %rd5, %rd687;
	ld.local.u8 	%rs739, [%rd688];
	st.local.u8 	[%rd5+1], %rs739;
	st.local.u8 	[%rd688], %rs738;
	setp.eq.s32 	%p368, %r485, 2;
	mov.u32 	%r1432, %r495;
	mov.u32 	%r1433, %r493;
	mov.u32 	%r1434, %r475;
	mov.u32 	%r1435, %r9;
	mov.u32 	%r1436, %r8;
	@%p368 bra 	$L__BB0_551;
	shr.u32 	%r1020, %r8, 2;
	xor.b32  	%r1021, %r1020, %r8;
	shl.b32 	%r1022, %r495, 4;
	shl.b32 	%r1023, %r1021, 1;
	xor.b32  	%r1024, %r1022, %r1023;
	xor.b32  	%r1025, %r1024, %r495;
	xor.b32  	%r497, %r1025, %r1021;
	add.s32 	%r1437, %r4, 1449748;
	add.s32 	%r1026, %r497, %r1437;
	cvt.rn.f32.u32 	%f622, %r1026;
	fma.rn.f32 	%f623, %f622, 0f2F800000, 0f2F000000;
	mov.f32 	%f624, 0f3F800000;
	sub.f32 	%f625, %f624, %f623;
	add.s32 	%r1027, %r1629, -2;
	cvt.rn.f32.u32 	%f626, %r1027;
	fma.rn.f32 	%f627, %f625, %f626, 0f40000000;
	cvt.rzi.s32.f32 	%r1028, %f627;
	ld.local.u8 	%rs740, [%rd5+2];
	cvt.s64.s32 	%rd689, %r1028;
	add.s64 	%rd690, %rd5, %rd689;
	ld.local.u8 	%rs741, [%rd690];
	st.local.u8 	[%rd5+2], %rs741;
	st.local.u8 	[%rd690], %rs740;
	setp.eq.s32 	%p369, %r485, 3;
	mov.u32 	%r1432, %r497;
	mov.u32 	%r1433, %r495;
	mov.u32 	%r1434, %r493;
	mov.u32 	%r1435, %r475;
	mov.u32 	%r1436, %r9;
	@%p369 bra 	$L__BB0_551;
	shr.u32 	%r1029, %r9, 2;
	xor.b32  	%r1030, %r1029, %r9;
	shl.b32 	%r1031, %r497, 4;
	shl.b32 	%r1032, %r1030, 1;
	xor.b32  	%r1033, %r1031, %r1032;
	xor.b32  	%r1034, %r1033, %r497;
	xor.b32  	%r1432, %r1034, %r1030;
	add.s32 	%r1437, %r4, 1812185;
	add.s32 	%r1035, %r1432, %r1437;
	cvt.rn.f32.u32 	%f628, %r1035;
	fma.rn.f32 	%f629, %f628, 0f2F800000, 0f2F000000;
	mov.f32 	%f630, 0f3F800000;
	sub.f32 	%f631, %f630, %f629;
	add.s32 	%r1036, %r1629, -3;
	cvt.rn.f32.u32 	%f632, %r1036;
	fma.rn.f32 	%f633, %f631, %f632, 0f40400000;
	cvt.rzi.s32.f32 	%r1037, %f633;
	ld.local.u8 	%rs742, [%rd5+3];
	cvt.s64.s32 	%rd691, %r1037;
	add.s64 	%rd692, %rd5, %rd691;
	ld.local.u8 	%rs743, [%rd692];
	st.local.u8 	[%rd5+3], %rs743;
	st.local.u8 	[%rd692], %rs742;
	mov.u32 	%r1433, %r497;
	mov.u32 	%r1434, %r495;
	mov.u32 	%r1435, %r493;
	mov.u32 	%r1436, %r475;
	bra.uni 	$L__BB0_551;
$L__BB0_556:
	cvt.u64.u16 	%rd629, %rs7;
	cvt.s64.s8 	%rd630, %rd629;
	add.s64 	%rd631, %rd28, %rd630;
	mov.b16 	%rs681, 0;
	st.global.u8 	[%rd631], %rs681;
	shr.u32 	%r948, %r1436, 2;
	xor.b32  	%r949, %r948, %r1436;
	shl.b32 	%r950, %r9, 4;
	shl.b32 	%r951, %r949, 1;
	xor.b32  	%r952, %r950, %r951;
	xor.b32  	%r953, %r952, %r9;
	xor.b32  	%r501, %r953, %r949;
	ld.global.u8 	%rs682, [%rd28];
	setp.eq.s16 	%p341, %rs682, 0;
	mov.b32 	%r1640, 0;
	@%p341 bra 	$L__BB0_558;
	mov.b16 	%rs683, 0;
	st.local.u8 	[%rd4], %rs683;
	mov.b32 	%r1640, 1;
$L__BB0_558:
	ld.global.u8 	%rs684, [%rd28+1];
	setp.eq.s16 	%p342, %rs684, 0;
	@%p342 bra 	$L__BB0_560;
	cvt.u64.u32 	%rd632, %r1640;
	add.s64 	%rd633, %rd4, %rd632;
	mov.b16 	%rs685, 1;
	st.local.u8 	[%rd633], %rs685;
	add.s32 	%r1640, %r1640, 1;
$L__BB0_560:
	ld.global.u8 	%rs686, [%rd28+2];
	setp.eq.s16 	%p343, %rs686, 0;
	@%p343 bra 	$L__BB0_562;
	cvt.u64.u32 	%rd634, %r1640;
	add.s64 	%rd635, %rd4, %rd634;
	mov.b16 	%rs687, 2;
	st.local.u8 	[%rd635], %rs687;
	add.s32 	%r1640, %r1640, 1;
$L__BB0_562:
	ld.global.u8 	%rs688, [%rd28+3];
	setp.eq.s16 	%p344, %rs688, 0;
	@%p344 bra 	$L__BB0_564;
	cvt.u64.u32 	%rd636, %r1640;
	add.s64 	%rd637, %rd4, %rd636;
	mov.b16 	%rs689, 3;
	st.local.u8 	[%rd637], %rs689;
	add.s32 	%r1640, %r1640, 1;
$L__BB0_564:
	ld.global.u8 	%rs690, [%rd28+4];
	setp.eq.s16 	%p345, %rs690, 0;
	@%p345 bra 	$L__BB0_566;
	cvt.u64.u32 	%rd638, %r1640;
	add.s64 	%rd639, %rd4, %rd638;
	mov.b16 	%rs691, 4;
	st.local.u8 	[%rd639], %rs691;
	add.s32 	%r1640, %r1640, 1;
$L__BB0_566:
	add.s32 	%r511, %r1640, -1;
	setp.gt.u32 	%p346, %r1640, 1;
	add.s32 	%r1437, %r4, 362437;
	mov.u32 	%r1432, %r501;
	mov.u32 	%r1433, %r9;
	mov.u32 	%r1434, %r8;
	mov.u32 	%r1435, %r7;
	@%p346 bra 	$L__BB0_574;
$L__BB0_567:
	setp.gt.u32 	%p350, %r1640, 1;
	mov.b64 	%rd920, 0;
	@%p350 bra 	$L__BB0_568;
	bra.uni 	$L__BB0_573;
$L__BB0_568:
	ld.local.u8 	%rs700, [%rd4+1];
	cvt.u64.u16 	%rd649, %rs700;
	cvt.s64.s8 	%rd650, %rd649;
	add.s64 	%rd651, %rd27, %rd650;
	ld.global.s8 	%rs84, [%rd651];
	ld.local.s8 	%rd652, [%rd4];
	add.s64 	%rd653, %rd27, %rd652;
	ld.global.s8 	%rs85, [%rd653];
	setp.gt.s16 	%p351, %rs84, %rs85;
	selp.b16 	%rs701, %rs700, 0, %p351;
	cvt.u32.u16 	%r989, %rs701;
	cvt.s32.s8 	%r1650, %r989;
	setp.eq.s32 	%p352, %r1640, 2;
	@%p352 bra 	$L__BB0_572;
	setp.gt.s16 	%p353, %rs84, %rs85;
	ld.local.u8 	%rs702, [%rd4+2];
	cvt.u64.u16 	%rd654, %rs702;
	cvt.s64.s8 	%rd655, %rd654;
	add.s64 	%rd656, %rd27, %rd655;
	ld.global.s8 	%rs86, [%rd656];
	selp.u64 	%rd77, 1, 0, %p353;
	add.s64 	%rd657, %rd4, %rd77;
	ld.local.s8 	%rd658, [%rd657];
	add.s64 	%rd659, %rd27, %rd658;
	ld.global.s8 	%rs87, [%rd659];
	setp.gt.s16 	%p354, %rs86, %rs87;
	cvt.u32.u16 	%r990, %rs702;
	cvt.s32.s8 	%r991, %r990;
	selp.b32 	%r1650, %r991, %r1650, %p354;
	setp.eq.s32 	%p355, %r1640, 3;
	@%p355 bra 	$L__BB0_572;
	setp.gt.s16 	%p356, %rs86, %rs87;
	ld.local.u8 	%rs703, [%rd4+3];
	cvt.u64.u16 	%rd660, %rs703;
	cvt.s64.s8 	%rd661, %rd660;
	add.s64 	%rd662, %rd27, %rd661;
	ld.global.s8 	%rs88, [%rd662];
	selp.b64 	%rd78, 2, %rd77, %p356;
	add.s64 	%rd663, %rd4, %rd78;
	ld.local.s8 	%rd664, [%rd663];
	add.s64 	%rd665, %rd27, %rd664;
	ld.global.s8 	%rs89, [%rd665];
	setp.gt.s16 	%p357, %rs88, %rs89;
	cvt.u32.u16 	%r992, %rs703;
	cvt.s32.s8 	%r993, %r992;
	selp.b32 	%r1650, %r993, %r1650, %p357;
	setp.eq.s32 	%p358, %r1640, 4;
	@%p358 bra 	$L__BB0_572;
	setp.gt.s16 	%p359, %rs88, %rs89;
	ld.local.u8 	%rs704, [%rd4+4];
	cvt.u64.u16 	%rd666, %rs704;
	cvt.s64.s8 	%rd667, %rd666;
	add.s64 	%rd668, %rd27, %rd667;
	ld.global.s8 	%rs705, [%rd668];
	selp.b64 	%rd669, 3, %rd78, %p359;
	add.s64 	%rd670, %rd4, %rd669;
	ld.local.s8 	%rd671, [%rd670];
	add.s64 	%rd672, %rd27, %rd671;
	ld.global.s8 	%rs706, [%rd672];
	setp.gt.s16 	%p360, %rs705, %rs706;
	cvt.u32.u16 	%r994, %rs704;
	cvt.s32.s8 	%r995, %r994;
	selp.b32 	%r1650, %r995, %r1650, %p360;
$L__BB0_572:
	cvt.s64.s32 	%rd920, %r1650;
$L__BB0_573:
	add.s64 	%rd673, %rd27, %rd920;
	ld.global.u8 	%rs708, [%rd673];
	add.s16 	%rs709, %rs708, 2;
	st.global.u8 	[%rd673], %rs709;
	ld.global.s8 	%rs710, [%rd27];
	max.s16 	%rs711, %rs710, 0;
	min.s16 	%rs712, %rs711, 10;
	st.global.u8 	[%rd27], %rs712;
	ld.global.s8 	%rs713, [%rd27+1];
	max.s16 	%rs714, %rs713, 0;
	min.s16 	%rs715, %rs714, 10;
	st.global.u8 	[%rd27+1], %rs715;
	ld.global.s8 	%rs716, [%rd27+2];
	max.s16 	%rs717, %rs716, 0;
	min.s16 	%rs718, %rs717, 10;
	st.global.u8 	[%rd27+2], %rs718;
	ld.global.s8 	%rs719, [%rd27+3];
	max.s16 	%rs720, %rs719, 0;
	min.s16 	%rs721, %rs720, 10;
	st.global.u8 	[%rd27+3], %rs721;
	ld.global.s8 	%rs722, [%rd27+4];
	max.s16 	%rs723, %rs722, 0;
	min.s16 	%rs724, %rs723, 10;
	st.global.u8 	[%rd27+4], %rs724;
	mov.b16 	%rs1303, 0;
	mov.u32 	%r1436, %r28;
	bra.uni 	$L__BB0_580;
$L__BB0_574:
	shr.u32 	%r955, %r28, 2;
	xor.b32  	%r956, %r955, %r28;
	shl.b32 	%r957, %r501, 4;
	shl.b32 	%r958, %r956, 1;
	xor.b32  	%r959, %r957, %r958;
	xor.b32  	%r960, %r959, %r501;
	xor.b32  	%r519, %r960, %r956;
	add.s32 	%r1437, %r4, 724874;
	add.s32 	%r961, %r519, %r1437;
	cvt.rn.f32.u32 	%f586, %r961;
	fma.rn.f32 	%f587, %f586, 0f2F800000, 0f2F000000;
	mov.f32 	%f588, 0f3F800000;
	sub.f32 	%f589, %f588, %f587;
	cvt.rn.f32.u32 	%f590, %r1640;
	fma.rn.f32 	%f591, %f589, %f590, 0f00000000;
	cvt.rzi.s32.f32 	%r962, %f591;
	ld.local.u8 	%rs692, [%rd4];
	cvt.s64.s32 	%rd640, %r962;
	add.s64 	%rd641, %rd4, %rd640;
	ld.local.u8 	%rs693, [%rd641];
	st.local.u8 	[%rd4], %rs693;
	st.local.u8 	[%rd641], %rs692;
	setp.eq.s32 	%p347, %r511, 1;
	mov.u32 	%r1432, %r519;
	mov.u32 	%r1433, %r501;
	mov.u32 	%r1434, %r9;
	mov.u32 	%r1435, %r8;
	mov.u32 	%r28, %r7;
	@%p347 bra 	$L__BB0_567;
	shr.u32 	%r963, %r7, 2;
	xor.b32  	%r964, %r963, %r7;
	shl.b32 	%r965, %r519, 4;
	shl.b32 	%r966, %r964, 1;
	xor.b32  	%r967, %r965, %r966;
	xor.b32  	%r968, %r967, %r519;
	xor.b32  	%r521, %r968, %r964;
	add.s32 	%r1437, %r4, 1087311;
	add.s32 	%r969, %r521, %r1437;
	cvt.rn.f32.u32 	%f592, %r969;
	fma.rn.f32 	%f593, %f592, 0f2F800000, 0f2F000000;
	mov.f32 	%f594, 0f3F800000;
	sub.f32 	%f595, %f594, %f593;
	cvt.rn.f32.u32 	%f596, %r511;
	fma.rn.f32 	%f597, %f595, %f596, 0f3F800000;
	cvt.rzi.s32.f32 	%r970, %f597;
	ld.local.u8 	%rs694, [%rd4+1];
	cvt.s64.s32 	%rd642, %r970;
	add.s64 	%rd643, %rd4, %rd642;
	ld.local.u8 	%rs695, [%rd643];
	st.local.u8 	[%rd4+1], %rs695;
	st.local.u8 	[%rd643], %rs694;
	setp.eq.s32 	%p348, %r511, 2;
	mov.u32 	%r1432, %r521;
	mov.u32 	%r1433, %r519;
	mov.u32 	%r1434, %r501;
	mov.u32 	%r1435, %r9;
	mov.u32 	%r28, %r8;
	@%p348 bra 	$L__BB0_567;
	shr.u32 	%r971, %r8, 2;
	xor.b32  	%r972, %r971, %r8;
	shl.b32 	%r973, %r521, 4;
	shl.b32 	%r974, %r972, 1;
	xor.b32  	%r975, %r973, %r974;
	xor.b32  	%r976, %r975, %r521;
	xor.b32  	%r523, %r976, %r972;
	add.s32 	%r1437, %r4, 1449748;
	add.s32 	%r977, %r523, %r1437;
	cvt.rn.f32.u32 	%f598, %r977;
	fma.rn.f32 	%f599, %f598, 0f2F800000, 0f2F000000;
	mov.f32 	%f600, 0f3F800000;
	sub.f32 	%f601, %f600, %f599;
	add.s32 	%r978, %r1640, -2;
	cvt.rn.f32.u32 	%f602, %r978;
	fma.rn.f32 	%f603, %f601, %f602, 0f40000000;
	cvt.rzi.s32.f32 	%r979, %f603;
	ld.local.u8 	%rs696, [%rd4+2];
	cvt.s64.s32 	%rd644, %r979;
	add.s64 	%rd645, %rd4, %rd644;
	ld.local.u8 	%rs697, [%rd645];
	st.local.u8 	[%rd4+2], %rs697;
	st.local.u8 	[%rd645], %rs696;
	setp.eq.s32 	%p349, %r511, 3;
	mov.u32 	%r1432, %r523;
	mov.u32 	%r1433, %r521;
	mov.u32 	%r1434, %r519;
	mov.u32 	%r1435, %r501;
	mov.u32 	%r28, %r9;
	@%p349 bra 	$L__BB0_567;
	shr.u32 	%r980, %r9, 2;
	xor.b32  	%r981, %r980, %r9;
	shl.b32 	%r982, %r523, 4;
	shl.b32 	%r983, %r981, 1;
	xor.b32  	%r984, %r982, %r983;
	xor.b32  	%r985, %r984, %r523;
	xor.b32  	%r1432, %r985, %r981;
	add.s32 	%r1437, %r4, 1812185;
	add.s32 	%r986, %r1432, %r1437;
	cvt.rn.f32.u32 	%f604, %r986;
	fma.rn.f32 	%f605, %f604, 0f2F800000, 0f2F000000;
	mov.f32 	%f606, 0f3F800000;
	sub.f32 	%f607, %f606, %f605;
	add.s32 	%r987, %r1640, -3;
	cvt.rn.f32.u32 	%f608, %r987;
	fma.rn.f32 	%f609, %f607, %f608, 0f40400000;
	cvt.rzi.s32.f32 	%r988, %f609;
	ld.local.u8 	%rs698, [%rd4+3];
	cvt.s64.s32 	%rd646, %r988;
	add.s64 	%rd647, %rd4, %rd646;
	ld.local.u8 	%rs699, [%rd647];
	st.local.u8 	[%rd4+3], %rs699;
	st.local.u8 	[%rd647], %rs698;
	mov.u32 	%r1433, %r523;
	mov.u32 	%r1434, %r521;
	mov.u32 	%r1435, %r519;
	mov.u32 	%r28, %r501;
	bra.uni 	$L__BB0_567;
$L__BB0_578:
	add.s16 	%rs678, %rs4, -31;
	setp.lt.u16 	%p330, %rs678, 2;
	mov.u32 	%r1432, %r9;
	mov.u32 	%r1433, %r8;
	mov.u32 	%r1434, %r7;
	mov.u32 	%r1435, %r28;
	mov.u32 	%r1437, %r4;
	@%p330 bra 	$L__BB0_579;
	bra.uni 	$L__BB0_580;
$L__BB0_579:
	cvt.u64.u16 	%rd622, %rs7;
	cvt.s64.s8 	%rd623, %rd622;
	add.s64 	%rd624, %rd28, %rd623;
	mov.b16 	%rs1303, 0;
	st.global.u8 	[%rd624], %rs1303;
	mov.u32 	%r1432, %r9;
	mov.u32 	%r1433, %r8;
	mov.u32 	%r1434, %r7;
	mov.u32 	%r1435, %r28;
	mov.u32 	%r1437, %r4;
$L__BB0_580:
	ld.param.u64 	%rd900, [step_param_8];
	cvta.to.global.u64 	%rd805, %rd900;
	add.s64 	%rd806, %rd805, %rd21;
	ld.global.u8 	%rs865, [%rd806];
	add.s16 	%rs866, %rs865, -1;
	st.global.u8 	[%rd806], %rs866;
$L__BB0_581:
	ld.param.u64 	%rd896, [step_param_4];
	ld.param.u64 	%rd893, [step_param_1];
	cvta.to.global.u64 	%rd807, %rd896;
	mad.lo.s64 	%rd79, %rd21, 3, %rd807;
	cvta.to.global.u64 	%rd808, %rd893;
	add.s64 	%rd809, %rd808, %rd21;
	ld.global.s8 	%rs93, [%rd809];
	cvt.s64.s16 	%rd810, %rs93;
	add.s64 	%rd80, %rd79, %rd810;
	ld.global.u8 	%rs1306, [%rd80];
	setp.eq.s16 	%p427, %rs1306, 250;
	@%p427 bra 	$L__BB0_583;
	setp.ne.s16 	%p428, %rs1306, 3;
	@%p428 bra 	$L__BB0_584;
$L__BB0_583:
	mov.b16 	%rs1306, 0;
$L__BB0_584:
	cvt.s16.s8 	%rs870, %rs1306;
	max.s16 	%rs871, %rs870, 0;
	add.s16 	%rs872, %rs871, 1;
	st.global.u8 	[%rd80], %rs872;
	add.s16 	%rs873, %rs93, 1;
	mul.hi.s16 	%rs874, %rs873, 21846;
	shr.u16 	%rs875, %rs874, 15;
	add.s16 	%rs876, %rs874, %rs875;
	mul.lo.s16 	%rs877, %rs876, 3;
	sub.s16 	%rs878, %rs873, %rs877;
	cvt.s64.s16 	%rd811, %rs878;
	add.s64 	%rd81, %rd79, %rd811;
	ld.global.u8 	%rs1307, [%rd81];
	setp.eq.s16 	%p429, %rs1307, 250;
	@%p429 bra 	$L__BB0_586;
	setp.ne.s16 	%p430, %rs1307, 3;
	@%p430 bra 	$L__BB0_587;
$L__BB0_586:
	mov.b16 	%rs1307, 0;
$L__BB0_587:
	cvt.s16.s8 	%rs881, %rs1307;
	min.s16 	%rs882, %rs881, 0;
	add.s16 	%rs883, %rs882, -1;
	st.global.u8 	[%rd81], %rs883;
	add.s16 	%rs884, %rs93, 2;
	mul.hi.s16 	%rs885, %rs884, 21846;
	shr.u16 	%rs886, %rs885, 15;
	add.s16 	%rs887, %rs885, %rs886;
	mul.lo.s16 	%rs888, %rs887, 3;
	sub.s16 	%rs889, %rs884, %rs888;
	cvt.s64.s16 	%rd812, %rs889;
	add.s64 	%rd82, %rd79, %rd812;
	ld.global.u8 	%rs1308, [%rd82];
	setp.eq.s16 	%p431, %rs1308, 250;
	@%p431 bra 	$L__BB0_589;
	setp.ne.s16 	%p432, %rs1308, 3;
	@%p432 bra 	$L__BB0_590;
$L__BB0_589:
	mov.b16 	%rs1308, 0;
$L__BB0_590:
	cvt.s16.s8 	%rs891, %rs1308;
	min.s16 	%rs892, %rs891, 0;
	add.s16 	%rs893, %rs892, -1;
	st.global.u8 	[%rd82], %rs893;
	ld.global.u8 	%rs1309, [%rd28];
	ld.global.u8 	%rs1310, [%rd28+1];
	ld.global.u8 	%rs1311, [%rd28+2];
	ld.global.u8 	%rs1312, [%rd28+3];
	ld.global.u8 	%rs1313, [%rd28+4];
	st.local.u8 	[%rd2], %rs1309;
	st.local.u8 	[%rd2+1], %rs1310;
	st.local.u8 	[%rd2+2], %rs1311;
	st.local.u8 	[%rd2+3], %rs1312;
	st.local.u8 	[%rd2+4], %rs1313;
	ld.global.u8 	%rs105, [%rd27];
	setp.ne.s16 	%p433, %rs105, 10;
	@%p433 bra 	$L__BB0_592;
	mov.b16 	%rs1309, 0;
	st.local.u8 	[%rd2], %rs1309;
$L__BB0_592:
	ld.global.u8 	%rs107, [%rd27+1];
	setp.ne.s16 	%p434, %rs107, 10;
	@%p434 bra 	$L__BB0_594;
	mov.b16 	%rs1310, 0;
	st.local.u8 	[%rd2+1], %rs1310;
$L__BB0_594:
	ld.global.u8 	%rs109, [%rd27+2];
	setp.ne.s16 	%p435, %rs109, 10;
	@%p435 bra 	$L__BB0_596;
	mov.b16 	%rs1311, 0;
	st.local.u8 	[%rd2+2], %rs1311;
$L__BB0_596:
	ld.global.u8 	%rs111, [%rd27+3];
	setp.ne.s16 	%p436, %rs111, 10;
	@%p436 bra 	$L__BB0_598;
	mov.b16 	%rs1312, 0;
	st.local.u8 	[%rd2+3], %rs1312;
$L__BB0_598:
	ld.global.u8 	%rs898, [%rd27+4];
	setp.ne.s16 	%p437, %rs898, 10;
	@%p437 bra 	$L__BB0_600;
	mov.b16 	%rs1313, 0;
	st.local.u8 	[%rd2+4], %rs1313;
$L__BB0_600:
	and.b16  	%rs900, %rs1309, 255;
	setp.ne.s16 	%p438, %rs900, 0;
	selp.u32 	%r1175, 1, 0, %p438;
	and.b16  	%rs901, %rs1310, 255;
	setp.ne.s16 	%p439, %rs901, 0;
	selp.u32 	%r1176, 1, 0, %p439;
	add.s32 	%r1177, %r1175, %r1176;
	and.b16  	%rs902, %rs1311, 255;
	setp.ne.s16 	%p440, %rs902, 0;
	selp.u32 	%r1178, 1, 0, %p440;
	add.s32 	%r1179, %r1177, %r1178;
	and.b16  	%rs903, %rs1312, 255;
	setp.ne.s16 	%p441, %rs903, 0;
	selp.u32 	%r1180, 1, 0, %p441;
	add.s32 	%r1181, %r1179, %r1180;
	and.b16  	%rs904, %rs1313, 255;
	setp.ne.s16 	%p442, %rs904, 0;
	selp.u32 	%r1182, 1, 0, %p442;
	add.s32 	%r1183, %r1181, %r1182;
	setp.eq.s16 	%p443, %rs1303, 2;
	selp.b32 	%r1184, 3, 1, %p443;
	setp.eq.s16 	%p444, %rs1303, 1;
	selp.b32 	%r1185, 2, %r1184, %p444;
	min.u32 	%r546, %r1185, %r1183;
	setp.eq.s32 	%p445, %r1183, 0;
	@%p445 bra 	$L__BB0_1224;
	setp.eq.s16 	%p446, %rs111, 10;
	setp.eq.s16 	%p447, %rs109, 10;
	setp.eq.s16 	%p448, %rs107, 10;
	setp.eq.s16 	%p449, %rs105, 10;
	shr.u32 	%r1186, %r1436, 2;
	xor.b32  	%r1187, %r1186, %r1436;
	shl.b32 	%r1188, %r1432, 4;
	shl.b32 	%r1189, %r1187, 1;
	xor.b32  	%r1190, %r1188, %r1189;
	xor.b32  	%r1191, %r1190, %r1432;
	xor.b32  	%r547, %r1191, %r1187;
	add.s32 	%r1192, %r1437, %r547;
	add.s32 	%r1193, %r1192, 362437;
	cvt.rn.f32.u32 	%f691, %r1193;
	fma.rn.f32 	%f692, %f691, 0f2F800000, 0f2F000000;
	mov.f32 	%f693, 0f3F800000;
	sub.f32 	%f694, %f693, %f692;
	mul.f32 	%f5, %f694, 0f42C80000;
	shr.u32 	%r1194, %r1435, 2;
	xor.b32  	%r1195, %r1194, %r1435;
	shl.b32 	%r1196, %r547, 4;
	shl.b32 	%r1197, %r1195, 1;
	xor.b32  	%r1198, %r1197, %r1196;
	xor.b32  	%r1199, %r1198, %r1195;
	xor.b32  	%r548, %r1199, %r547;
	add.s32 	%r1200, %r1437, %r548;
	add.s32 	%r1201, %r1200, 724874;
	cvt.rn.f32.u32 	%f695, %r1201;
	fma.rn.f32 	%f696, %f695, 0f2F800000, 0f2F000000;
	sub.f32 	%f6, %f693, %f696;
	selp.b16 	%rs114, 0, %rs1309, %p449;
	cvt.s16.s8 	%rs905, %rs114;
	selp.b16 	%rs115, 0, %rs1310, %p448;
	cvt.s16.s8 	%rs906, %rs115;
	selp.b16 	%rs116, 0, %rs1311, %p447;
	cvt.s16.s8 	%rs907, %rs116;
	selp.b16 	%rs117, 0, %rs1312, %p446;
	cvt.s16.s8 	%rs908, %rs117;
	cvt.rn.f32.s16 	%f697, %rs905;
	cvt.rn.f32.s16 	%f698, %rs906;
	add.f32 	%f699, %f697, %f698;
	cvt.rn.f32.s16 	%f700, %rs907;
	add.f32 	%f701, %f699, %f700;
	cvt.rn.f32.s16 	%f702, %rs908;
	add.f32 	%f703, %f701, %f702;
	cvt.s16.s8 	%rs909, %rs1313;
	cvt.rn.f32.s16 	%f704, %rs909;
	add.f32 	%f7, %f703, %f704;
	setp.neu.f32 	%p450, %f7, 0f3F800000;
	cvt.u32.u16 	%r1202, %rs1304;
	and.b32  	%r1203, %r1202, 255;
	mul.wide.u32 	%rd813, %r1203, 4;
	add.s64 	%rd83, %rd3, %rd813;
	@%p450 bra 	$L__BB0_603;
	and.b16  	%rs1010, %rs114, 255;
	setp.eq.s16 	%p651, %rs1010, 0;
	selp.f32 	%f1021, 0f00000000, 0f42C80000, %p651;
	st.local.f32 	[%rd3], %f1021;
	and.b16  	%rs1011, %rs115, 255;
	setp.eq.s16 	%p652, %rs1011, 0;
	selp.f32 	%f1022, 0f00000000, 0f42C80000, %p652;
	st.local.f32 	[%rd3+4], %f1022;
	and.b16  	%rs1012, %rs116, 255;
	setp.eq.s16 	%p653, %rs1012, 0;
	selp.f32 	%f1023, 0f00000000, 0f42C80000, %p653;
	st.local.f32 	[%rd3+8], %f1023;
	and.b16  	%rs1013, %rs117, 255;
	setp.eq.s16 	%p654, %rs1013, 0;
	selp.f32 	%f1024, 0f00000000, 0f42C80000, %p654;
	st.local.f32 	[%rd3+12], %f1024;
	setp.eq.s16 	%p655, %rs904, 0;
	selp.f32 	%f1025, 0f00000000, 0f42C80000, %p655;
	st.local.f32 	[%rd3+16], %f1025;
	bra.uni 	$L__BB0_798;
$L__BB0_603:
	mov.f32 	%f705, 0f42C80000;
	div.rn.f32 	%f8, %f705, %f7;
	and.b16  	%rs910, %rs114, 255;
	setp.eq.s16 	%p451, %rs910, 0;
	selp.f32 	%f706, 0f00000000, %f8, %p451;
	st.local.f32 	[%rd3], %f706;
	and.b16  	%rs911, %rs115, 255;
	setp.eq.s16 	%p452, %rs911, 0;
	selp.f32 	%f707, 0f00000000, %f8, %p452;
	st.local.f32 	[%rd3+4], %f707;
	and.b16  	%rs912, %rs116, 255;
	setp.eq.s16 	%p453, %rs912, 0;
	selp.f32 	%f708, 0f00000000, %f8, %p453;
	st.local.f32 	[%rd3+8], %f708;
	and.b16  	%rs913, %rs117, 255;
	setp.eq.s16 	%p454, %rs913, 0;
	selp.f32 	%f709, 0f00000000, %f8, %p454;
	st.local.f32 	[%rd3+12], %f709;
	setp.eq.s16 	%p455, %rs904, 0;
	selp.f32 	%f710, 0f00000000, %f8, %p455;
	st.local.f32 	[%rd3+16], %f710;
	ld.global.s8 	%rs118, [%rd29];
	setp.lt.s16 	%p456, %rs118, 0;
	@%p456 bra 	$L__BB0_616;
	cvt.u32.u16 	%r1204, %rs118;
	and.b32  	%r1205, %r1204, 255;
	mul.wide.u32 	%rd814, %r1205, 4;
	add.s64 	%rd84, %rd3, %rd814;
	ld.local.f32 	%f9, [%rd84];
	ld.global.s8 	%rs915, [%rd29+1];
	cvt.rn.f32.s16 	%f10, %rs915;
	add.f32 	%f11, %f9, %f10;
	setp.ltu.f32 	%p457, %f11, 0f42C80000;
	@%p457 bra 	$L__BB0_606;
	mov.b32 	%r1206, 0;
	st.local.u32 	[%rd3], %r1206;
	st.local.u32 	[%rd3+4], %r1206;
	st.local.u32 	[%rd3+8], %r1206;
	st.local.u32 	[%rd3+12], %r1206;
	st.local.u32 	[%rd3+16], %r1206;
	mov.b32 	%r1207, 1120403456;
	st.local.u32 	[%rd84], %r1207;
	bra.uni 	$L__BB0_616;
$L__BB0_606:
	setp.eq.s16 	%p458, %rs910, 0;
	setp.le.f32 	%p459, %f11, 0f00000000;
	neg.f32 	%f711, %f9;
	selp.f32 	%f712, %f711, %f10, %p459;
	mov.f32 	%f713, 0f42C80000;
	sub.f32 	%f714, %f713, %f9;
	div.rn.f32 	%f715, %f712, %f714;
	mov.f32 	%f716, 0f3F800000;
	sub.f32 	%f12, %f716, %f715;
	add.f32 	%f13, %f9, %f712;
	@%p458 bra 	$L__BB0_608;
	setp.eq.s16 	%p460, %rs118, 0;
	mul.f32 	%f717, %f12, %f8;
	selp.f32 	%f718, %f13, %f717, %p460;
	st.local.f32 	[%rd3], %f718;
$L__BB0_608:
	setp.eq.s16 	%p461, %rs911, 0;
	@%p461 bra 	$L__BB0_610;
	setp.eq.s16 	%p462, %rs118, 1;
	mul.f32 	%f719, %f12, %f8;
	selp.f32 	%f720, %f13, %f719, %p462;
	st.local.f32 	[%rd3+4], %f720;
$L__BB0_610:
	setp.eq.s16 	%p463, %rs912, 0;
	@%p463 bra 	$L__BB0_612;
	setp.eq.s16 	%p464, %rs118, 2;
	mul.f32 	%f721, %f12, %f8;
	selp.f32 	%f722, %f13, %f721, %p464;
	st.local.f32 	[%rd3+8], %f722;
$L__BB0_612:
	setp.eq.s16 	%p465, %rs913, 0;
	@%p465 bra 	$L__BB0_614;
	setp.eq.s16 	%p466, %rs118, 3;
	mul.f32 	%f723, %f12, %f8;
	selp.f32 	%f724, %f13, %f723, %p466;
	st.local.f32 	[%rd3+12], %f724;
$L__BB0_614:
	setp.eq.s16 	%p467, %rs904, 0;
	@%p467 bra 	$L__BB0_616;
	setp.eq.s16 	%p468, %rs118, 4;
	mul.f32 	%f725, %f12, %f8;
	selp.f32 	%f726, %f13, %f725, %p468;
	st.local.f32 	[%rd3+16], %f726;
$L__BB0_616:
	ld.global.s8 	%rs119, [%rd29+2];
	setp.lt.s16 	%p469, %rs119, 0;
	@%p469 bra 	$L__BB0_629;
	cvt.u32.u16 	%r1208, %rs119;
	and.b32  	%r1209, %r1208, 255;
	mul.wide.u32 	%rd815, %r1209, 4;
	add.s64 	%rd85, %rd3, %rd815;
	ld.local.f32 	%f14, [%rd85];
	ld.global.s8 	%rs921, [%rd29+3];
	cvt.rn.f32.s16 	%f15, %rs921;
	add.f32 	%f16, %f14, %f15;
	setp.ltu.f32 	%p470, %f16, 0f42C80000;
	@%p470 bra 	$L__BB0_619;
	mov.b32 	%r1210, 0;
	st.local.u32 	[%rd3], %r1210;
	st.local.u32 	[%rd3+4], %r1210;
	st.local.u32 	[%rd3+8], %r1210;
	st.local.u32 	[%rd3+12], %r1210;
	st.local.u32 	[%rd3+16], %r1210;
	mov.b32 	%r1211, 1120403456;
	st.local.u32 	[%rd85], %r1211;
	bra.uni 	$L__BB0_629;
$L__BB0_619:
	setp.eq.s16 	%p471, %rs910, 0;
	setp.le.f32 	%p472, %f16, 0f00000000;
	neg.f32 	%f727, %f14;
	selp.f32 	%f728, %f727, %f15, %p472;
	mov.f32 	%f729, 0f42C80000;
	sub.f32 	%f730, %f729, %f14;
	div.rn.f32 	%f731, %f728, %f730;
	mov.f32 	%f732, 0f3F800000;
	sub.f32 	%f17, %f732, %f731;
	add.f32 	%f18, %f14, %f728;
	@%p471 bra 	$L__BB0_621;
	setp.eq.s16 	%p473, %rs119, 0;
	ld.local.f32 	%f733, [%rd3];
	mul.f32 	%f734, %f17, %f733;
	selp.f32 	%f735, %f18, %f734, %p473;
	st.local.f32 	[%rd3], %f735;
$L__BB0_621:
	setp.eq.s16 	%p474, %rs911, 0;
	@%p474 bra 	$L__BB0_623;
	setp.eq.s16 	%p475, %rs119, 1;
	ld.local.f32 	%f736, [%rd3+4];
	mul.f32 	%f737, %f17, %f736;
	selp.f32 	%f738, %f18, %f737, %p475;
	st.local.f32 	[%rd3+4], %f738;
$L__BB0_623:
	setp.eq.s16 	%p476, %rs912, 0;
	@%p476 bra 	$L__BB0_625;
	setp.eq.s16 	%p477, %rs119, 2;
	ld.local.f32 	%f739, [%rd3+8];
	mul.f32 	%f740, %f17, %f739;
	selp.f32 	%f741, %f18, %f740, %p477;
	st.local.f32 	[%rd3+8], %f741;
$L__BB0_625:
	setp.eq.s16 	%p478, %rs913, 0;
	@%p478 bra 	$L__BB0_627;
	setp.eq.s16 	%p479, %rs119, 3;
	ld.local.f32 	%f742, [%rd3+12];
	mul.f32 	%f743, %f17, %f742;
	selp.f32 	%f744, %f18, %f743, %p479;
	st.local.f32 	[%rd3+12], %f744;
$L__BB0_627:
	setp.eq.s16 	%p480, %rs904, 0;
	@%p480 bra 	$L__BB0_629;
	setp.eq.s16 	%p481, %rs119, 4;
	ld.local.f32 	%f745, [%rd3+16];
	mul.f32 	%f746, %f17, %f745;
	selp.f32 	%f747, %f18, %f746, %p481;
	st.local.f32 	[%rd3+16], %f747;
$L__BB0_629:
	ld.global.s8 	%rs120, [%rd29+4];
	setp.lt.s16 	%p482, %rs120, 0;
	@%p482 bra 	$L__BB0_642;
	cvt.u32.u16 	%r1212, %rs120;
	and.b32  	%r1213, %r1212, 255;
	mul.wide.u32 	%rd816, %r1213, 4;
	add.s64 	%rd86, %rd3, %rd816;
	ld.local.f32 	%f19, [%rd86];
	ld.global.s8 	%rs927, [%rd29+5];
	cvt.rn.f32.s16 	%f20, %rs927;
	add.f32 	%f21, %f19, %f20;
	setp.ltu.f32 	%p483, %f21, 0f42C80000;
	@%p483 bra 	$L__BB0_632;
	mov.b32 	%r1214, 0;
	st.local.u32 	[%rd3], %r1214;
	st.local.u32 	[%rd3+4], %r1214;
	st.local.u32 	[%rd3+8], %r1214;
	st.local.u32 	[%rd3+12], %r1214;
	st.local.u32 	[%rd3+16], %r1214;
	mov.b32 	%r1215, 1120403456;
	st.local.u32 	[%rd86], %r1215;
	bra.uni 	$L__BB0_642;
$L__BB0_632:
	setp.eq.s16 	%p484, %rs910, 0;
	setp.le.f32 	%p485, %f21, 0f00000000;
	neg.f32 	%f748, %f19;
	selp.f32 	%f749, %f748, %f20, %p485;
	mov.f32 	%f750, 0f42C80000;
	sub.f32 	%f751, %f750, %f19;
	div.rn.f32 	%f752, %f749, %f751;
	mov.f32 	%f753, 0f3F800000;
	sub.f32 	%f22, %f753, %f752;
	add.f32 	%f23, %f19, %f749;
	@%p484 bra 	$L__BB0_634;
	setp.eq.s16 	%p486, %rs120, 0;
	ld.local.f32 	%f754, [%rd3];
	mul.f32 	%f755, %f22, %f754;
	selp.f32 	%f756, %f23, %f755, %p486;
	st.local.f32 	[%rd3], %f756;
$L__BB0_634:
	setp.eq.s16 	%p487, %rs911, 0;
	@%p487 bra 	$L__BB0_636;
	setp.eq.s16 	%p488, %rs120, 1;
	ld.local.f32 	%f757, [%rd3+4];
	mul.f32 	%f758, %f22, %f757;
	selp.f32 	%f759, %f23, %f758, %p488;
	st.local.f32 	[%rd3+4], %f759;
$L__BB0_636:
	setp.eq.s16 	%p489, %rs912, 0;
	@%p489 bra 	$L__BB0_638;
	setp.eq.s16 	%p490, %rs120, 2;
	ld.local.f32 	%f760, [%rd3+8];
	mul.f32 	%f761, %f22, %f760;
	selp.f32 	%f762, %f23, %f761, %p490;
	st.local.f32 	[%rd3+8], %f762;
$L__BB0_638:
	setp.eq.s16 	%p491, %rs913, 0;
	@%p491 bra 	$L__BB0_640;
	setp.eq.s16 	%p492, %rs120, 3;
	ld.local.f32 	%f763, [%rd3+12];
	mul.f32 	%f764, %f22, %f763;
	selp.f32 	%f765, %f23, %f764, %p492;
	st.local.f32 	[%rd3+12], %f765;
$L__BB0_640:
	setp.eq.s16 	%p493, %rs904, 0;
	@%p493 bra 	$L__BB0_642;
	setp.eq.s16 	%p494, %rs120, 4;
	ld.local.f32 	%f766, [%rd3+16];
	mul.f32 	%f767, %f22, %f766;
	selp.f32 	%f768, %f23, %f767, %p494;
	st.local.f32 	[%rd3+16], %f768;
$L__BB0_642:
	ld.global.s8 	%rs121, [%rd29+6];
	setp.lt.s16 	%p495, %rs121, 0;
	@%p495 bra 	$L__BB0_655;
	cvt.u32.u16 	%r1216, %rs121;
	and.b32  	%r1217, %r1216, 255;
	mul.wide.u32 	%rd817, %r1217, 4;
	add.s64 	%rd87, %rd3, %rd817;
	ld.local.f32 	%f24, [%rd87];
	ld.global.s8 	%rs933, [%rd29+7];
	cvt.rn.f32.s16 	%f25, %rs933;
	add.f32 	%f26, %f24, %f25;
	setp.ltu.f32 	%p496, %f26, 0f42C80000;
	@%p496 bra 	$L__BB0_645;
	mov.b32 	%r1218, 0;
	st.local.u32 	[%rd3], %r1218;
	st.local.u32 	[%rd3+4], %r1218;
	st.local.u32 	[%rd3+8], %r1218;
	st.local.u32 	[%rd3+12], %r1218;
	st.local.u32 	[%rd3+16], %r1218;
	mov.b32 	%r1219, 1120403456;
	st.local.u32 	[%rd87], %r1219;
	bra.uni 	$L__BB0_655;
$L__BB0_645:
	setp.eq.s16 	%p497, %rs910, 0;
	setp.le.f32 	%p498, %f26, 0f00000000;
	neg.f32 	%f769, %f24;
	selp.f32 	%f770, %f769, %f25, %p498;
	mov.f32 	%f771, 0f42C80000;
	sub.f32 	%f772, %f771, %f24;
	div.rn.f32 	%f773, %f770, %f772;
	mov.f32 	%f774, 0f3F800000;
	sub.f32 	%f27, %f774, %f773;
	add.f32 	%f28, %f24, %f770;
	@%p497 bra 	$L__BB0_647;
	setp.eq.s16 	%p499, %rs121, 0;
	ld.local.f32 	%f775, [%rd3];
	mul.f32 	%f776, %f27, %f775;
	selp.f32 	%f777, %f28, %f776, %p499;
	st.local.f32 	[%rd3], %f777;
$L__BB0_647:
	setp.eq.s16 	%p500, %rs911, 0;
	@%p500 bra 	$L__BB0_649;
	setp.eq.s16 	%p501, %rs121, 1;
	ld.local.f32 	%f778, [%rd3+4];
	mul.f32 	%f779, %f27, %f778;
	selp.f32 	%f780, %f28, %f779, %p501;
	st.local.f32 	[%rd3+4], %f780;
$L__BB0_649:
	setp.eq.s16 	%p502, %rs912, 0;
	@%p502 bra 	$L__BB0_651;
	setp.eq.s16 	%p503, %rs121, 2;
	ld.local.f32 	%f781, [%rd3+8];
	mul.f32 	%f782, %f27, %f781;
	selp.f32 	%f783, %f28, %f782, %p503;
	st.local.f32 	[%rd3+8], %f783;
$L__BB0_651:
	setp.eq.s16 	%p504, %rs913, 0;
	@%p504 bra 	$L__BB0_653;
	setp.eq.s16 	%p505, %rs121, 3;
	ld.local.f32 	%f784, [%rd3+12];
	mul.f32 	%f785, %f27, %f784;
	selp.f32 	%f786, %f28, %f785, %p505;
	st.local.f32 	[%rd3+12], %f786;
$L__BB0_653:
	setp.eq.s16 	%p506, %rs904, 0;
	@%p506 bra 	$L__BB0_655;
	setp.eq.s16 	%p507, %rs121, 4;
	ld.local.f32 	%f787, [%rd3+16];
	mul.f32 	%f788, %f27, %f787;
	selp.f32 	%f789, %f28, %f788, %p507;
	st.local.f32 	[%rd3+16], %f789;
$L__BB0_655:
	ld.global.s8 	%rs122, [%rd29+8];
	setp.lt.s16 	%p508, %rs122, 0;
	@%p508 bra 	$L__BB0_668;
	cvt.u32.u16 	%r1220, %rs122;
	and.b32  	%r1221, %r1220, 255;
	mul.wide.u32 	%rd818, %r1221, 4;
	add.s64 	%rd88, %rd3, %rd818;
	ld.local.f32 	%f29, [%rd88];
	ld.global.s8 	%rs939, [%rd29+9];
	cvt.rn.f32.s16 	%f30, %rs939;
	add.f32 	%f31, %f29, %f30;
	setp.ltu.f32 	%p509, %f31, 0f42C80000;
	@%p509 bra 	$L__BB0_658;
	mov.b32 	%r1222, 0;
	st.local.u32 	[%rd3], %r1222;
	st.local.u32 	[%rd3+4], %r1222;
	st.local.u32 	[%rd3+8], %r1222;
	st.local.u32 	[%rd3+12], %r1222;
	st.local.u32 	[%rd3+16], %r1222;
	mov.b32 	%r1223, 1120403456;
	st.local.u32 	[%rd88], %r1223;
	bra.uni 	$L__BB0_668;
$L__BB0_658:
	setp.eq.s16 	%p510, %rs910, 0;
	setp.le.f32 	%p511, %f31, 0f00000000;
	neg.f32 	%f790, %f29;
	selp.f32 	%f791, %f790, %f30, %p511;
	mov.f32 	%f792, 0f42C80000;
	sub.f32 	%f793, %f792, %f29;
	div.rn.f32 	%f794, %f791, %f793;
	mov.f32 	%f795, 0f3F800000;
	sub.f32 	%f32, %f795, %f794;
	add.f32 	%f33, %f29, %f791;
	@%p510 bra 	$L__BB0_660;
	setp.eq.s16 	%p512, %rs122, 0;
	ld.local.f32 	%f796, [%rd3];
	mul.f32 	%f797, %f32, %f796;
	selp.f32 	%f798, %f33, %f797, %p512;
	st.local.f32 	[%rd3], %f798;
$L__BB0_660:
	setp.eq.s16 	%p513, %rs911, 0;
	@%p513 bra 	$L__BB0_662;
	setp.eq.s16 	%p514, %rs122, 1;
	ld.local.f32 	%f799, [%rd3+4];
	mul.f32 	%f800, %f32, %f799;
	selp.f32 	%f801, %f33, %f800, %p514;
	st.local.f32 	[%rd3+4], %f801;
$L__BB0_662:
	setp.eq.s16 	%p515, %rs912, 0;
	@%p515 bra 	$L__BB0_664;
	setp.eq.s16 	%p516, %rs122, 2;
	ld.local.f32 	%f802, [%rd3+8];
	mul.f32 	%f803, %f32, %f802;
	selp.f32 	%f804, %f33, %f803, %p516;
	st.local.f32 	[%rd3+8], %f804;
$L__BB0_664:
	setp.eq.s16 	%p517, %rs913, 0;
	@%p517 bra 	$L__BB0_666;
	setp.eq.s16 	%p518, %rs122, 3;
	ld.local.f32 	%f805, [%rd3+12];
	mul.f32 	%f806, %f32, %f805;
	selp.f32 	%f807, %f33, %f806, %p518;
	st.local.f32 	[%rd3+12], %f807;
$L__BB0_666:
	setp.eq.s16 	%p519, %rs904, 0;
	@%p519 bra 	$L__BB0_668;
	setp.eq.s16 	%p520, %rs122, 4;
	ld.local.f32 	%f808, [%rd3+16];
	mul.f32 	%f809, %f32, %f808;
	selp.f32 	%f810, %f33, %f809, %p520;
	st.local.f32 	[%rd3+16], %f810;
$L__BB0_668:
	ld.global.s8 	%rs123, [%rd29+10];
	setp.lt.s16 	%p521, %rs123, 0;
	@%p521 bra 	$L__BB0_681;
	cvt.u32.u16 	%r1224, %rs123;
	and.b32  	%r1225, %r1224, 255;
	mul.wide.u32 	%rd819, %r1225, 4;
	add.s64 	%rd89, %rd3, %rd819;
	ld.local.f32 	%f34, [%rd89];
	ld.global.s8 	%rs945, [%rd29+11];
	cvt.rn.f32.s16 	%f35, %rs945;
	add.f32 	%f36, %f34, %f35;
	setp.ltu.f32 	%p522, %f36, 0f42C80000;
	@%p522 bra 	$L__BB0_671;
	mov.b32 	%r1226, 0;
	st.local.u32 	[%rd3], %r1226;
	st.local.u32 	[%rd3+4], %r1226;
	st.local.u32 	[%rd3+8], %r1226;
	st.local.u32 	[%rd3+12], %r1226;
	st.local.u32 	[%rd3+16], %r1226;
	mov.b32 	%r1227, 1120403456;
	st.local.u32 	[%rd89], %r1227;
	bra.uni 	$L__BB0_681;
$L__BB0_671:
	setp.eq.s16 	%p523, %rs910, 0;
	setp.le.f32 	%p524, %f36, 0f00000000;
	neg.f32 	%f811, %f34;
	selp.f32 	%f812, %f811, %f35, %p524;
	mov.f32 	%f813, 0f42C80000;
	sub.f32 	%f814, %f813, %f34;
	div.rn.f32 	%f815, %f812, %f814;
	mov.f32 	%f816, 0f3F800000;
	sub.f32 	%f37, %f816, %f815;
	add.f32 	%f38, %f34, %f812;
	@%p523 bra 	$L__BB0_673;
	setp.eq.s16 	%p525, %rs123, 0;
	ld.local.f32 	%f817, [%rd3];
	mul.f32 	%f818, %f37, %f817;
	selp.f32 	%f819, %f38, %f818, %p525;
	st.local.f32 	[%rd3], %f819;
$L__BB0_673:
	setp.eq.s16 	%p526, %rs911, 0;
	@%p526 bra 	$L__BB0_675;
	setp.eq.s16 	%p527, %rs123, 1;
	ld.local.f32 	%f820, [%rd3+4];
	mul.f32 	%f821, %f37, %f820;
	selp.f32 	%f822, %f38, %f821, %p527;
	st.local.f32 	[%rd3+4], %f822;
$L__BB0_675:
	setp.eq.s16 	%p528, %rs912, 0;
	@%p528 bra 	$L__BB0_677;
	setp.eq.s16 	%p529, %rs123, 2;
	ld.local.f32 	%f823, [%rd3+8];
	mul.f32 	%f824, %f37, %f823;
	selp.f32 	%f825, %f38, %f824, %p529;
	st.local.f32 	[%rd3+8], %f825;
$L__BB0_677:
	setp.eq.s16 	%p530, %rs913, 0;
	@%p530 bra 	$L__BB0_679;
	setp.eq.s16 	%p531, %rs123, 3;
	ld.local.f32 	%f826, [%rd3+12];
	mul.f32 	%f827, %f37, %f826;
	selp.f32 	%f828, %f38, %f827, %p531;
	st.local.f32 	[%rd3+12], %f828;
$L__BB0_679:
	setp.eq.s16 	%p532, %rs904, 0;
	@%p532 bra 	$L__BB0_681;
	setp.eq.s16 	%p533, %rs123, 4;
	ld.local.f32 	%f829, [%rd3+16];
	mul.f32 	%f830, %f37, %f829;
	selp.f32 	%f831, %f38, %f830, %p533;
	st.local.f32 	[%rd3+16], %f831;
$L__BB0_681:
	ld.global.s8 	%rs124, [%rd29+12];
	setp.lt.s16 	%p534, %rs124, 0;
	@%p534 bra 	$L__BB0_694;
	cvt.u32.u16 	%r1228, %rs124;
	and.b32  	%r1229, %r1228, 255;
	mul.wide.u32 	%rd820, %r1229, 4;
	add.s64 	%rd90, %rd3, %rd820;
	ld.local.f32 	%f39, [%rd90];
	ld.global.s8 	%rs951, [%rd29+13];
	cvt.rn.f32.s16 	%f40, %rs951;
	add.f32 	%f41, %f39, %f40;
	setp.ltu.f32 	%p535, %f41, 0f42C80000;
	@%p535 bra 	$L__BB0_684;
	mov.b32 	%r1230, 0;
	st.local.u32 	[%rd3], %r1230;
	st.local.u32 	[%rd3+4], %r1230;
	st.local.u32 	[%rd3+8], %r1230;
	st.local.u32 	[%rd3+12], %r1230;
	st.local.u32 	[%rd3+16], %r1230;
	mov.b32 	%r1231, 1120403456;
	st.local.u32 	[%rd90], %r1231;
	bra.uni 	$L__BB0_694;
$L__BB0_684:
	setp.eq.s16 	%p536, %rs910, 0;
	setp.le.f32 	%p537, %f41, 0f00000000;
	neg.f32 	%f832, %f39;
	selp.f32 	%f833, %f832, %f40, %p537;
	mov.f32 	%f834, 0f42C80000;
	sub.f32 	%f835, %f834, %f39;
	div.rn.f32 	%f836, %f833, %f835;
	mov.f32 	%f837, 0f3F800000;
	sub.f32 	%f42, %f837, %f836;
	add.f32 	%f43, %f39, %f833;
	@%p536 bra 	$L__BB0_686;
	setp.eq.s16 	%p538, %rs124, 0;
	ld.local.f32 	%f838, [%rd3];
	mul.f32 	%f839, %f42, %f838;
	selp.f32 	%f840, %f43, %f839, %p538;
	st.local.f32 	[%rd3], %f840;
$L__BB0_686:
	setp.eq.s16 	%p539, %rs911, 0;
	@%p539 bra 	$L__BB0_688;
	setp.eq.s16 	%p540, %rs124, 1;
	ld.local.f32 	%f841, [%rd3+4];
	mul.f32 	%f842, %f42, %f841;
	selp.f32 	%f843, %f43, %f842, %p540;
	st.local.f32 	[%rd3+4], %f843;
$L__BB0_688:
	setp.eq.s16 	%p541, %rs912, 0;
	@%p541 bra 	$L__BB0_690;
	setp.eq.s16 	%p542, %rs124, 2;
	ld.local.f32 	%f844, [%rd3+8];
	mul.f32 	%f845, %f42, %f844;
	selp.f32 	%f846, %f43, %f845, %p542;
	st.local.f32 	[%rd3+8], %f846;
$L__BB0_690:
	setp.eq.s16 	%p543, %rs913, 0;
	@%p543 bra 	$L__BB0_692;
	setp.eq.s16 	%p544, %rs124, 3;
	ld.local.f32 	%f847, [%rd3+12];
	mul.f32 	%f848, %f42, %f847;
	selp.f32 	%f849, %f43, %f848, %p544;
	st.local.f32 	[%rd3+12], %f849;
$L__BB0_692:
	setp.eq.s16 	%p545, %rs904, 0;
	@%p545 bra 	$L__BB0_694;
	setp.eq.s16 	%p546, %rs124, 4;
	ld.local.f32 	%f850, [%rd3+16];
	mul.f32 	%f851, %f42, %f850;
	selp.f32 	%f852, %f43, %f851, %p546;
	st.local.f32 	[%rd3+16], %f852;
$L__BB0_694:
	ld.global.s8 	%rs125, [%rd29+14];
	setp.lt.s16 	%p547, %rs125, 0;
	@%p547 bra 	$L__BB0_707;
	cvt.u32.u16 	%r1232, %rs125;
	and.b32  	%r1233, %r1232, 255;
	mul.wide.u32 	%rd821, %r1233, 4;
	add.s64 	%rd91, %rd3, %rd821;
	ld.local.f32 	%f44, [%rd91];
	ld.global.s8 	%rs957, [%rd29+15];
	cvt.rn.f32.s16 	%f45, %rs957;
	add.f32 	%f46, %f44, %f45;
	setp.ltu.f32 	%p548, %f46, 0f42C80000;
	@%p548 bra 	$L__BB0_697;
	mov.b32 	%r1234, 0;
	st.local.u32 	[%rd3], %r1234;
	st.local.u32 	[%rd3+4], %r1234;
	st.local.u32 	[%rd3+8], %r1234;
	st.local.u32 	[%rd3+12], %r1234;
	st.local.u32 	[%rd3+16], %r1234;
	mov.b32 	%r1235, 1120403456;
	st.local.u32 	[%rd91], %r1235;
	bra.uni 	$L__BB0_707;
$L__BB0_697:
	setp.eq.s16 	%p549, %rs910, 0;
	setp.le.f32 	%p550, %f46, 0f00000000;
	neg.f32 	%f853, %f44;
	selp.f32 	%f854, %f853, %f45, %p550;
	mov.f32 	%f855, 0f42C80000;
	sub.f32 	%f856, %f855, %f44;
	div.rn.f32 	%f857, %f854, %f856;
	mov.f32 	%f858, 0f3F800000;
	sub.f32 	%f47, %f858, %f857;
	add.f32 	%f48, %f44, %f854;
	@%p549 bra 	$L__BB0_699;
	setp.eq.s16 	%p551, %rs125, 0;
	ld.local.f32 	%f859, [%rd3];
	mul.f32 	%f860, %f47, %f859;
	selp.f32 	%f861, %f48, %f860, %p551;
	st.local.f32 	[%rd3], %f861;
$L__BB0_699:
	setp.eq.s16 	%p552, %rs911, 0;
	@%p552 bra 	$L__BB0_701;
	setp.eq.s16 	%p553, %rs125, 1;
	ld.local.f32 	%f862, [%rd3+4];
	mul.f32 	%f863, %f47, %f862;
	selp.f32 	%f864, %f48, %f863, %p553;
	st.local.f32 	[%rd3+4], %f864;
$L__BB0_701:
	setp.eq.s16 	%p554, %rs912, 0;
	@%p554 bra 	$L__BB0_703;
	setp.eq.s16 	%p555, %rs125, 2;
	ld.local.f32 	%f865, [%rd3+8];
	mul.f32 	%f866, %f47, %f865;
	selp.f32 	%f867, %f48, %f866, %p555;
	st.local.f32 	[%rd3+8], %f867;
$L__BB0_703:
	setp.eq.s16 	%p556, %rs913, 0;
	@%p556 bra 	$L__BB0_705;
	setp.eq.s16 	%p557, %rs125, 3;
	ld.local.f32 	%f868, [%rd3+12];
	mul.f32 	%f869, %f47, %f868;
	selp.f32 	%f870, %f48, %f869, %p557;
	st.local.f32 	[%rd3+12], %f870;
$L__BB0_705:
	setp.eq.s16 	%p558, %rs904, 0;
	@%p558 bra 	$L__BB0_707;
	setp.eq.s16 	%p559, %rs125, 4;
	ld.local.f32 	%f871, [%rd3+16];
	mul.f32 	%f872, %f47, %f871;
	selp.f32 	%f873, %f48, %f872, %p559;
	st.local.f32 	[%rd3+16], %f873;
$L__BB0_707:
	ld.global.s8 	%rs126, [%rd29+16];
	setp.lt.s16 	%p560, %rs126, 0;
	@%p560 bra 	$L__BB0_720;
	cvt.u32.u16 	%r1236, %rs126;
	and.b32  	%r1237, %r1236, 255;
	mul.wide.u32 	%rd822, %r1237, 4;
	add.s64 	%rd92, %rd3, %rd822;
	ld.local.f32 	%f49, [%rd92];
	ld.global.s8 	%rs963, [%rd29+17];
	cvt.rn.f32.s16 	%f50, %rs963;
	add.f32 	%f51, %f49, %f50;
	setp.ltu.f32 	%p561, %f51, 0f42C80000;
	@%p561 bra 	$L__BB0_710;
	mov.b32 	%r1238, 0;
	st.local.u32 	[%rd3], %r1238;
	st.local.u32 	[%rd3+4], %r1238;
	st.local.u32 	[%rd3+8], %r1238;
	st.local.u32 	[%rd3+12], %r1238;
	st.local.u32 	[%rd3+16], %r1238;
	mov.b32 	%r1239, 1120403456;
	st.local.u32 	[%rd92], %r1239;
	bra.uni 	$L__BB0_720;
$L__BB0_710:
	setp.eq.s16 	%p562, %rs910, 0;
	setp.le.f32 	%p563, %f51, 0f00000000;
	neg.f32 	%f874, %f49;
	selp.f32 	%f875, %f874, %f50, %p563;
	mov.f32 	%f876, 0f42C80000;
	sub.f32 	%f877, %f876, %f49;
	div.rn.f32 	%f878, %f875, %f877;
	mov.f32 	%f879, 0f3F800000;
	sub.f32 	%f52, %f879, %f878;
	add.f32 	%f53, %f49, %f875;
	@%p562 bra 	$L__BB0_712;
	setp.eq.s16 	%p564, %rs126, 0;
	ld.local.f32 	%f880, [%rd3];
	mul.f32 	%f881, %f52, %f880;
	selp.f32 	%f882, %f53, %f881, %p564;
	st.local.f32 	[%rd3], %f882;
$L__BB0_712:
	setp.eq.s16 	%p565, %rs911, 0;
	@%p565 bra 	$L__BB0_714;
	setp.eq.s16 	%p566, %rs126, 1;
	ld.local.f32 	%f883, [%rd3+4];
	mul.f32 	%f884, %f52, %f883;
	selp.f32 	%f885, %f53, %f884, %p566;
	st.local.f32 	[%rd3+4], %f885;
$L__BB0_714:
	setp.eq.s16 	%p567, %rs912, 0;
	@%p567 bra 	$L__BB0_716;
	setp.eq.s16 	%p568, %rs126, 2;
	ld.local.f32 	%f886, [%rd3+8];
	mul.f32 	%f887, %f52, %f886;
	selp.f32 	%f888, %f53, %f887, %p568;
	st.local.f32 	[%rd3+8], %f888;
$L__BB0_716:
	setp.eq.s16 	%p569, %rs913, 0;
	@%p569 bra 	$L__BB0_718;
	setp.eq.s16 	%p570, %rs126, 3;
	ld.local.f32 	%f889, [%rd3+12];
	mul.f32 	%f890, %f52, %f889;
	selp.f32 	%f891, %f53, %f890, %p570;
	st.local.f32 	[%rd3+12], %f891;
$L__BB0_718:
	setp.eq.s16 	%p571, %rs904, 0;
	@%p571 bra 	$L__BB0_720;
	setp.eq.s16 	%p572, %rs126, 4;
	ld.local.f32 	%f892, [%rd3+16];
	mul.f32 	%f893, %f52, %f892;
	selp.f32 	%f894, %f53, %f893, %p572;
	st.local.f32 	[%rd3+16], %f894;
$L__BB0_720:
	ld.global.s8 	%rs127, [%rd29+18];
	setp.lt.s16 	%p573, %rs127, 0;
	@%p573 bra 	$L__BB0_733;
	cvt.u32.u16 	%r1240, %rs127;
	and.b32  	%r1241, %r1240, 255;
	mul.wide.u32 	%rd823, %r1241, 4;
	add.s64 	%rd93, %rd3, %rd823;
	ld.local.f32 	%f54, [%rd93];
	ld.global.s8 	%rs969, [%rd29+19];
	cvt.rn.f32.s16 	%f55, %rs969;
	add.f32 	%f56, %f54, %f55;
	setp.ltu.f32 	%p574, %f56, 0f42C80000;
	@%p574 bra 	$L__BB0_723;
	mov.b32 	%r1242, 0;
	st.local.u32 	[%rd3], %r1242;
	st.local.u32 	[%rd3+4], %r1242;
	st.local.u32 	[%rd3+8], %r1242;
	st.local.u32 	[%rd3+12], %r1242;
	st.local.u32 	[%rd3+16], %r1242;
	mov.b32 	%r1243, 1120403456;
	st.local.u32 	[%rd93], %r1243;
	bra.uni 	$L__BB0_733;
$L__BB0_723:
	setp.eq.s16 	%p575, %rs910, 0;
	setp.le.f32 	%p576, %f56, 0f00000000;
	neg.f32 	%f895, %f54;
	selp.f32 	%f896, %f895, %f55, %p576;
	mov.f32 	%f897, 0f42C80000;
	sub.f32 	%f898, %f897, %f54;
	div.rn.f32 	%f899, %f896, %f898;
	mov.f32 	%f900, 0f3F800000;
	sub.f32 	%f57, %f900, %f899;
	add.f32 	%f58, %f54, %f896;
	@%p575 bra 	$L__BB0_725;
	setp.eq.s16 	%p577, %rs127, 0;
	ld.local.f32 	%f901, [%rd3];
	mul.f32 	%f902, %f57, %f901;
	selp.f32 	%f903, %f58, %f902, %p577;
	st.local.f32 	[%rd3], %f903;
$L__BB0_725:
	setp.eq.s16 	%p578, %rs911, 0;
	@%p578 bra 	$L__BB0_727;
	setp.eq.s16 	%p579, %rs127, 1;
	ld.local.f32 	%f904, [%rd3+4];
	mul.f32 	%f905, %f57, %f904;
	selp.f32 	%f906, %f58, %f905, %p579;
	st.local.f32 	[%rd3+4], %f906;
$L__BB0_727:
	setp.eq.s16 	%p580, %rs912, 0;
	@%p580 bra 	$L__BB0_729;
	setp.eq.s16 	%p581, %rs127, 2;
	ld.local.f32 	%f907, [%rd3+8];
	mul.f32 	%f908, %f57, %f907;
	selp.f32 	%f909, %f58, %f908, %p581;
	st.local.f32 	[%rd3+8], %f909;
$L__BB0_729:
	setp.eq.s16 	%p582, %rs913, 0;
	@%p582 bra 	$L__BB0_731;
	setp.eq.s16 	%p583, %rs127, 3;
	ld.local.f32 	%f910, [%rd3+12];
	mul.f32 	%f911, %f57, %f910;
	selp.f32 	%f912, %f58, %f911, %p583;
	st.local.f32 	[%rd3+12], %f912;
$L__BB0_731:
	setp.eq.s16 	%p584, %rs904, 0;
	@%p584 bra 	$L__BB0_733;
	setp.eq.s16 	%p585, %rs127, 4;
	ld.local.f32 	%f913, [%rd3+16];
	mul.f32 	%f914, %f57, %f913;
	selp.f32 	%f915, %f58, %f914, %p585;
	st.local.f32 	[%rd3+16], %f915;
$L__BB0_733:
	ld.global.s8 	%rs128, [%rd29+20];
	setp.lt.s16 	%p586, %rs128, 0;
	@%p586 bra 	$L__BB0_746;
	cvt.u32.u16 	%r1244, %rs128;
	and.b32  	%r1245, %r1244, 255;
	mul.wide.u32 	%rd824, %r1245, 4;
	add.s64 	%rd94, %rd3, %rd824;
	ld.local.f32 	%f59, [%rd94];
	ld.global.s8 	%rs975, [%rd29+21];
	cvt.rn.f32.s16 	%f60, %rs975;
	add.f32 	%f61, %f59, %f60;
	setp.ltu.f32 	%p587, %f61, 0f42C80000;
	@%p587 bra 	$L__BB0_736;
	mov.b32 	%r1246, 0;
	st.local.u32 	[%rd3], %r1246;
	st.local.u32 	[%rd3+4], %r1246;
	st.local.u32 	[%rd3+8], %r1246;
	st.local.u32 	[%rd3+12], %r1246;
	st.local.u32 	[%rd3+16], %r1246;
	mov.b32 	%r1247, 1120403456;
	st.local.u32 	[%rd94], %r1247;
	bra.uni 	$L__BB0_746;
$L__BB0_736:
	setp.eq.s16 	%p588, %rs910, 0;
	setp.le.f32 	%p589, %f61, 0f00000000;
	neg.f32 	%f916, %f59;
	selp.f32 	%f917, %f916, %f60, %p589;
	mov.f32 	%f918, 0f42C80000;
	sub.f32 	%f919, %f918, %f59;
	div.rn.f32 	%f920, %f917, %f919;
	mov.f32 	%f921, 0f3F800000;
	sub.f32 	%f62, %f921, %f920;
	add.f32 	%f63, %f59, %f917;
	@%p588 bra 	$L__BB0_738;
	setp.eq.s16 	%p590, %rs128, 0;
	ld.local.f32 	%f922, [%rd3];
	mul.f32 	%f923, %f62, %f922;
	selp.f32 	%f924, %f63, %f923, %p590;
	st.local.f32 	[%rd3], %f924;
$L__BB0_738:
	setp.eq.s16 	%p591, %rs911, 0;
	@%p591 bra 	$L__BB0_740;
	setp.eq.s16 	%p592, %rs128, 1;
	ld.local.f32 	%f925, [%rd3+4];
	mul.f32 	%f926, %f62, %f925;
	selp.f32 	%f927, %f63, %f926, %p592;
	st.local.f32 	[%rd3+4], %f927;
$L__BB0_740:
	setp.eq.s16 	%p593, %rs912, 0;
	@%p593 bra 	$L__BB0_742;
	setp.eq.s16 	%p594, %rs128, 2;
	ld.local.f32 	%f928, [%rd3+8];
	mul.f32 	%f929, %f62, %f928;
	selp.f32 	%f930, %f63, %f929, %p594;
	st.local.f32 	[%rd3+8], %f930;
$L__BB0_742:
	setp.eq.s16 	%p595, %rs913, 0;
	@%p595 bra 	$L__BB0_744;
	setp.eq.s16 	%p596, %rs128, 3;
	ld.local.f32 	%f931, [%rd3+12];
	mul.f32 	%f932, %f62, %f931;
	selp.f32 	%f933, %f63, %f932, %p596;
	st.local.f32 	[%rd3+12], %f933;
$L__BB0_744:
	setp.eq.s16 	%p597, %rs904, 0;
	@%p597 bra 	$L__BB0_746;
	setp.eq.s16 	%p598, %rs128, 4;
	ld.local.f32 	%f934, [%rd3+16];
	mul.f32 	%f935, %f62, %f934;
	selp.f32 	%f936, %f63, %f935, %p598;
	st.local.f32 	[%rd3+16], %f936;
$L__BB0_746:
	ld.global.s8 	%rs129, [%rd29+22];
	setp.lt.s16 	%p599, %rs129, 0;
	@%p599 bra 	$L__BB0_759;
	cvt.u32.u16 	%r1248, %rs129;
	and.b32  	%r1249, %r1248, 255;
	mul.wide.u32 	%rd825, %r1249, 4;
	add.s64 	%rd95, %rd3, %rd825;
	ld.local.f32 	%f64, [%rd95];
	ld.global.s8 	%rs981, [%rd29+23];
	cvt.rn.f32.s16 	%f65, %rs981;
	add.f32 	%f66, %f64, %f65;
	setp.ltu.f32 	%p600, %f66, 0f42C80000;
	@%p600 bra 	$L__BB0_749;
	mov.b32 	%r1250, 0;
	st.local.u32 	[%rd3], %r1250;
	st.local.u32 	[%rd3+4], %r1250;
	st.local.u32 	[%rd3+8], %r1250;
	st.local.u32 	[%rd3+12], %r1250;
	st.local.u32 	[%rd3+16], %r1250;
	mov.b32 	%r1251, 1120403456;
	st.local.u32 	[%rd95], %r1251;
	bra.uni 	$L__BB0_759;
$L__BB0_749:
	setp.eq.s16 	%p601, %rs910, 0;
	setp.le.f32 	%p602, %f66, 0f00000000;
	neg.f32 	%f937, %f64;
	selp.f32 	%f938, %f937, %f65, %p602;
	mov.f32 	%f939, 0f42C80000;
	sub.f32 	%f940, %f939, %f64;
	div.rn.f32 	%f941, %f938, %f940;
	mov.f32 	%f942, 0f3F800000;
	sub.f32 	%f67, %f942, %f941;
	add.f32 	%f68, %f64, %f938;
	@%p601 bra 	$L__BB0_751;
	setp.eq.s16 	%p603, %rs129, 0;
	ld.local.f32 	%f943, [%rd3];
	mul.f32 	%f944, %f67, %f943;
	selp.f32 	%f945, %f68, %f944, %p603;
	st.local.f32 	[%rd3], %f945;
$L__BB0_751:
	setp.eq.s16 	%p604, %rs911, 0;
	@%p604 bra 	$L__BB0_753;
	setp.eq.s16 	%p605, %rs129, 1;
	ld.local.f32 	%f946, [%rd3+4];
	mul.f32 	%f947, %f67, %f946;
	selp.f32 	%f948, %f68, %f947, %p605;
	st.local.f32 	[%rd3+4], %f948;
$L__BB0_753:
	setp.eq.s16 	%p606, %rs912, 0;
	@%p606 bra 	$L__BB0_755;
	setp.eq.s16 	%p607, %rs129, 2;
	ld.local.f32 	%f949, [%rd3+8];
	mul.f32 	%f950, %f67, %f949;
	selp.f32 	%f951, %f68, %f950, %p607;
	st.local.f32 	[%rd3+8], %f951;
$L__BB0_755:
	setp.eq.s16 	%p608, %rs913, 0;
	@%p608 bra 	$L__BB0_757;
	setp.eq.s16 	%p609, %rs129, 3;
	ld.local.f32 	%f952, [%rd3+12];
	mul.f32 	%f953, %f67, %f952;
	selp.f32 	%f954, %f68, %f953, %p609;
	st.local.f32 	[%rd3+12], %f954;
$L__BB0_757:
	setp.eq.s16 	%p610, %rs904, 0;
	@%p610 bra 	$L__BB0_759;
	setp.eq.s16 	%p611, %rs129, 4;
	ld.local.f32 	%f955, [%rd3+16];
	mul.f32 	%f956, %f67, %f955;
	selp.f32 	%f957, %f68, %f956, %p611;
	st.local.f32 	[%rd3+16], %f957;
$L__BB0_759:
	ld.global.s8 	%rs130, [%rd29+24];
	setp.lt.s16 	%p612, %rs130, 0;
	@%p612 bra 	$L__BB0_772;
	cvt.u32.u16 	%r1252, %rs130;
	and.b32  	%r1253, %r1252, 255;
	mul.wide.u32 	%rd826, %r1253, 4;
	add.s64 	%rd96, %rd3, %rd826;
	ld.local.f32 	%f69, [%rd96];
	ld.global.s8 	%rs987, [%rd29+25];
	cvt.rn.f32.s16 	%f70, %rs987;
	add.f32 	%f71, %f69, %f70;
	setp.ltu.f32 	%p613, %f71, 0f42C80000;
	@%p613 bra 	$L__BB0_762;
	mov.b32 	%r1254, 0;
	st.local.u32 	[%rd3], %r1254;
	st.local.u32 	[%rd3+4], %r1254;
	st.local.u32 	[%rd3+8], %r1254;
	st.local.u32 	[%rd3+12], %r1254;
	st.local.u32 	[%rd3+16], %r1254;
	mov.b32 	%r1255, 1120403456;
	st.local.u32 	[%rd96], %r1255;
	bra.uni 	$L__BB0_772;
$L__BB0_762:
	setp.eq.s16 	%p614, %rs910, 0;
	setp.le.f32 	%p615, %f71, 0f00000000;
	neg.f32 	%f958, %f69;
	selp.f32 	%f959, %f958, %f70, %p615;
	mov.f32 	%f960, 0f42C80000;
	sub.f32 	%f961, %f960, %f69;
	div.rn.f32 	%f962, %f959, %f961;
	mov.f32 	%f963, 0f3F800000;
	sub.f32 	%f72, %f963, %f962;
	add.f32 	%f73, %f69, %f959;
	@%p614 bra 	$L__BB0_764;
	setp.eq.s16 	%p616, %rs130, 0;
	ld.local.f32 	%f964, [%rd3];
	mul.f32 	%f965, %f72, %f964;
	selp.f32 	%f966, %f73, %f965, %p616;
	st.local.f32 	[%rd3], %f966;
$L__BB0_764:
	setp.eq.s16 	%p617, %rs911, 0;
	@%p617 bra 	$L__BB0_766;
	setp.eq.s16 	%p618, %rs130, 1;
	ld.local.f32 	%f967, [%rd3+4];
	mul.f32 	%f968, %f72, %f967;
	selp.f32 	%f969, %f73, %f968, %p618;
	st.local.f32 	[%rd3+4], %f969;
$L__BB0_766:
	setp.eq.s16 	%p619, %rs912, 0;
	@%p619 bra 	$L__BB0_768;
	setp.eq.s16 	%p620, %rs130, 2;
	ld.local.f32 	%f970, [%rd3+8];
	mul.f32 	%f971, %f72, %f970;
	selp.f32 	%f972, %f73, %f971, %p620;
	st.local.f32 	[%rd3+8], %f972;
$L__BB0_768:
	setp.eq.s16 	%p621, %rs913, 0;
	@%p621 bra 	$L__BB0_770;
	setp.eq.s16 	%p622, %rs130, 3;
	ld.local.f32 	%f973, [%rd3+12];
	mul.f32 	%f974, %f72, %f973;
	selp.f32 	%f975, %f73, %f974, %p622;
	st.local.f32 	[%rd3+12], %f975;
$L__BB0_770:
	setp.eq.s16 	%p623, %rs904, 0;
	@%p623 bra 	$L__BB0_772;
	setp.eq.s16 	%p624, %rs130, 4;
	ld.local.f32 	%f976, [%rd3+16];
	mul.f32 	%f977, %f72, %f976;
	selp.f32 	%f978, %f73, %f977, %p624;
	st.local.f32 	[%rd3+16], %f978;
$L__BB0_772:
	ld.global.s8 	%rs131, [%rd29+26];
	setp.lt.s16 	%p625, %rs131, 0;
	@%p625 bra 	$L__BB0_785;
	cvt.u32.u16 	%r1256, %rs131;
	and.b32  	%r1257, %r1256, 255;
	mul.wide.u32 	%rd827, %r1257, 4;
	add.s64 	%rd97, %rd3, %rd827;
	ld.local.f32 	%f74, [%rd97];
	ld.global.s8 	%rs993, [%rd29+27];
	cvt.rn.f32.s16 	%f75, %rs993;
	add.f32 	%f76, %f74, %f75;
	setp.ltu.f32 	%p626, %f76, 0f42C80000;
	@%p626 bra 	$L__BB0_775;
	mov.b32 	%r1258, 0;
	st.local.u32 	[%rd3], %r1258;
	st.local.u32 	[%rd3+4], %r1258;
	st.local.u32 	[%rd3+8], %r1258;
	st.local.u32 	[%rd3+12], %r1258;
	st.local.u32 	[%rd3+16], %r1258;
	mov.b32 	%r1259, 1120403456;
	st.local.u32 	[%rd97], %r1259;
	bra.uni 	$L__BB0_785;
$L__BB0_775:
	setp.eq.s16 	%p627, %rs910, 0;
	setp.le.f32 	%p628, %f76, 0f00000000;
	neg.f32 	%f979, %f74;
	selp.f32 	%f980, %f979, %f75, %p628;
	mov.f32 	%f981, 0f42C80000;
	sub.f32 	%f982, %f981, %f74;
	div.rn.f32 	%f983, %f980, %f982;
	mov.f32 	%f984, 0f3F800000;
	sub.f32 	%f77, %f984, %f983;
	add.f32 	%f78, %f74, %f980;
	@%p627 bra 	$L__BB0_777;
	setp.eq.s16 	%p629, %rs131, 0;
	ld.local.f32 	%f985, [%rd3];
	mul.f32 	%f986, %f77, %f985;
	selp.f32 	%f987, %f78, %f986, %p629;
	st.local.f32 	[%rd3], %f987;
$L__BB0_777:
	setp.eq.s16 	%p630, %rs911, 0;
	@%p630 bra 	$L__BB0_779;
	setp.eq.s16 	%p631, %rs131, 1;
	ld.local.f32 	%f988, [%rd3+4];
	mul.f32 	%f989, %f77, %f988;
	selp.f32 	%f990, %f78, %f989, %p631;
	st.local.f32 	[%rd3+4], %f990;
$L__BB0_779:
	setp.eq.s16 	%p632, %rs912, 0;
	@%p632 bra 	$L__BB0_781;
	setp.eq.s16 	%p633, %rs131, 2;
	ld.local.f32 	%f991, [%rd3+8];
	mul.f32 	%f992, %f77, %f991;
	selp.f32 	%f993, %f78, %f992, %p633;
	st.local.f32 	[%rd3+8], %f993;
$L__BB0_781:
	setp.eq.s16 	%p634, %rs913, 0;
	@%p634 bra 	$L__BB0_783;
	setp.eq.s16 	%p635, %rs131, 3;
	ld.local.f32 	%f994, [%rd3+12];
	mul.f32 	%f995, %f77, %f994;
	selp.f32 	%f996, %f78, %f995, %p635;
	st.local.f32 	[%rd3+12], %f996;
$L__BB0_783:
	setp.eq.s16 	%p636, %rs904, 0;
	@%p636 bra 	$L__BB0_785;
	setp.eq.s16 	%p637, %rs131, 4;
	ld.local.f32 	%f997, [%rd3+16];
	mul.f32 	%f998, %f77, %f997;
	selp.f32 	%f999, %f78, %f998, %p637;
	st.local.f32 	[%rd3+16], %f999;
$L__BB0_785:
	cvt.s16.s8 	%rs999, %rs1304;
	setp.lt.s16 	%p638, %rs999, 0;
	@%p638 bra 	$L__BB0_798;
	ld.local.f32 	%f79, [%rd83];
	add.f32 	%f80, %f79, %f1710;
	setp.ltu.f32 	%p639, %f80, 0f42C80000;
	@%p639 bra 	$L__BB0_788;
	mov.b32 	%r1260, 0;
	st.local.u32 	[%rd3], %r1260;
	st.local.u32 	[%rd3+4], %r1260;
	st.local.u32 	[%rd3+8], %r1260;
	st.local.u32 	[%rd3+12], %r1260;
	st.local.u32 	[%rd3+16], %r1260;
	mov.b32 	%r1261, 1120403456;
	st.local.u32 	[%rd83], %r1261;
	bra.uni 	$L__BB0_798;
$L__BB0_788:
	setp.eq.s16 	%p640, %rs910, 0;
	setp.le.f32 	%p641, %f80, 0f00000000;
	neg.f32 	%f1000, %f79;
	selp.f32 	%f1001, %f1000, %f1710, %p641;
	mov.f32 	%f1002, 0f42C80000;
	sub.f32 	%f1003, %f1002, %f79;
	div.rn.f32 	%f1004, %f1001, %f1003;
	mov.f32 	%f1005, 0f3F800000;
	sub.f32 	%f81, %f1005, %f1004;
	add.f32 	%f82, %f79, %f1001;
	@%p640 bra 	$L__BB0_790;
	and.b16  	%rs1001, %rs1304, 255;
	setp.eq.s16 	%p642, %rs1001, 0;
	ld.local.f32 	%f1006, [%rd3];
	mul.f32 	%f1007, %f81, %f1006;
	selp.f32 	%f1008, %f82, %f1007, %p642;
	st.local.f32 	[%rd3], %f1008;
$L__BB0_790:
	setp.eq.s16 	%p643, %rs911, 0;
	@%p643 bra 	$L__BB0_792;
	and.b16  	%rs1003, %rs1304, 255;
	setp.eq.s16 	%p644, %rs1003, 1;
	ld.local.f32 	%f1009, [%rd3+4];
	mul.f32 	%f1010, %f81, %f1009;
	selp.f32 	%f1011, %f82, %f1010, %p644;
	st.local.f32 	[%rd3+4], %f1011;
$L__BB0_792:
	setp.eq.s16 	%p645, %rs912, 0;
	@%p645 bra 	$L__BB0_794;
	and.b16  	%rs1005, %rs1304, 255;
	setp.eq.s16 	%p646, %rs1005, 2;
	ld.local.f32 	%f1012, [%rd3+8];
	mul.f32 	%f1013, %f81, %f1012;
	selp.f32 	%f1014, %f82, %f1013, %p646;
	st.local.f32 	[%rd3+8], %f1014;
$L__BB0_794:
	setp.eq.s16 	%p647, %rs913, 0;
	@%p647 bra 	$L__BB0_796;
	and.b16  	%rs1007, %rs1304, 255;
	setp.eq.s16 	%p648, %rs1007, 3;
	ld.local.f32 	%f1015, [%rd3+12];
	mul.f32 	%f1016, %f81, %f1015;
	selp.f32 	%f1017, %f82, %f1016, %p648;
	st.local.f32 	[%rd3+12], %f1017;
$L__BB0_796:
	setp.eq.s16 	%p649, %rs904, 0;
	@%p649 bra 	$L__BB0_798;
	and.b16  	%rs1009, %rs1304, 255;
	setp.eq.s16 	%p650, %rs1009, 4;
	ld.local.f32 	%f1018, [%rd3+16];
	mul.f32 	%f1019, %f81, %f1018;
	selp.f32 	%f1020, %f82, %f1019, %p650;
	st.local.f32 	[%rd3+16], %f1020;
$L__BB0_798:
	ld.local.f32 	%f83, [%rd3];
	setp.leu.f32 	%p656, %f5, %f83;
	mov.b64 	%rd921, 0;
	@%p656 bra 	$L__BB0_803;
	sub.f32 	%f84, %f5, %f83;
	ld.local.f32 	%f85, [%rd3+4];
	setp.leu.f32 	%p657, %f84, %f85;
	mov.b64 	%rd921, 1;
	@%p657 bra 	$L__BB0_803;
	sub.f32 	%f86, %f84, %f85;
	ld.local.f32 	%f87, [%rd3+8];
	setp.leu.f32 	%p658, %f86, %f87;
	mov.b64 	%rd921, 2;
	@%p658 bra 	$L__BB0_803;
	sub.f32 	%f88, %f86, %f87;
	ld.local.f32 	%f89, [%rd3+12];
	setp.leu.f32 	%p659, %f88, %f89;
	mov.b64 	%rd921, 3;
	@%p659 bra 	$L__BB0_803;
	sub.f32 	%f1026, %f88, %f89;
	ld.local.f32 	%f1027, [%rd3+16];
	setp.gt.f32 	%p660, %f1026, %f1027;
	mov.b64 	%rd921, 4;
	@%p660 bra 	$L__BB0_808;
$L__BB0_803:
	shl.b64 	%rd833, %rd921, 2;
	add.s64 	%rd834, %rd20, %rd833;
	ld.local.f32 	%f1028, [%rd834];
	mul.f32 	%f1029, %f6, 0f42C80000;
	setp.lt.f32 	%p661, %f1029, %f1028;
	selp.b16 	%rs1016, 2, 1, %p661;
	add.s64 	%rd99, %rd27, %rd921;
	ld.global.u8 	%rs1017, [%rd99];
	add.s16 	%rs1314, %rs1016, %rs1017;
	setp.eq.s16 	%p662, %rs1303, 4;
	@%p662 bra 	$L__BB0_806;
	setp.ne.s16 	%p663, %rs1303, 3;
	@%p663 bra 	$L__BB0_807;
	add.s16 	%rs1314, %rs1314, 1;
	bra.uni 	$L__BB0_807;
$L__BB0_806:
	add.s16 	%rs1314, %rs1314, 2;
$L__BB0_807:
	cvt.s16.s8 	%rs1018, %rs1314;
	min.s16 	%rs1019, %rs1018, 10;
	st.global.u8 	[%rd99], %rs1019;
	add.s64 	%rd835, %rd2, %rd921;
	mov.b16 	%rs1020, 0;
	st.local.u8 	[%rd835], %rs1020;
$L__BB0_808:
	setp.lt.u32 	%p664, %r546, 2;
	@%p664 bra 	$L__BB0_1224;
	shr.u32 	%r1262, %r1434, 2;
	xor.b32  	%r1263, %r1262, %r1434;
	shl.b32 	%r1264, %r548, 4;
	shl.b32 	%r1265, %r1263, 1;
	xor.b32  	%r1266, %r1264, %r1265;
	xor.b32  	%r1267, %r1266, %r548;
	xor.b32  	%r1268, %r1267, %r1263;
	add.s32 	%r1269, %r1437, %r1268;
	add.s32 	%r1270, %r1269, 1087311;
	cvt.rn.f32.u32 	%f1030, %r1270;
	fma.rn.f32 	%f1031, %f1030, 0f2F800000, 0f2F000000;
	mov.f32 	%f1032, 0f3F800000;
	sub.f32 	%f1033, %f1032, %f1031;
	mul.f32 	%f90, %f1033, 0f42C80000;
	shr.u32 	%r1271, %r1433, 2;
	xor.b32  	%r1272, %r1271, %r1433;
	shl.b32 	%r1273, %r1268, 4;
	shl.b32 	%r1274, %r1272, 1;
	xor.b32  	%r1275, %r1274, %r1273;
	xor.b32  	%r1276, %r1275, %r1272;
	xor.b32  	%r549, %r1276, %r1268;
	add.s32 	%r1277, %r1437, %r549;
	add.s32 	%r1278, %r1277, 1449748;
	cvt.rn.f32.u32 	%f1034, %r1278;
	fma.rn.f32 	%f1035, %f1034, 0f2F800000, 0f2F000000;
	sub.f32 	%f91, %f1032, %f1035;
	ld.local.u8 	%rs1021, [%rd2];
	ld.local.u8 	%rs1022, [%rd2+1];
	ld.local.u8 	%rs1023, [%rd2+2];
	ld.local.u8 	%rs1024, [%rd2+3];
	ld.local.u8 	%rs1025, [%rd2+4];
	ld.global.u8 	%rs1026, [%rd27];
	setp.eq.s16 	%p665, %rs1026, 10;
	selp.b16 	%rs136, 0, %rs1021, %p665;
	cvt.s16.s8 	%rs1027, %rs136;
	ld.global.u8 	%rs1028, [%rd27+1];
	setp.eq.s16 	%p666, %rs1028, 10;
	selp.b16 	%rs137, 0, %rs1022, %p666;
	cvt.s16.s8 	%rs1029, %rs137;
	ld.global.u8 	%rs1030, [%rd27+2];
	setp.eq.s16 	%p667, %rs1030, 10;
	selp.b16 	%rs138, 0, %rs1023, %p667;
	cvt.s16.s8 	%rs1031, %rs138;
	ld.global.u8 	%rs1032, [%rd27+3];
	setp.eq.s16 	%p668, %rs1032, 10;
	selp.b16 	%rs139, 0, %rs1024, %p668;
	cvt.s16.s8 	%rs1033, %rs139;
	ld.global.u8 	%rs1034, [%rd27+4];
	setp.eq.s16 	%p669, %rs1034, 10;
	selp.b16 	%rs140, 0, %rs1025, %p669;
	cvt.s16.s8 	%rs1035, %rs140;
	cvt.rn.f32.s16 	%f1036, %rs1027;
	cvt.rn.f32.s16 	%f1037, %rs1029;
	add.f32 	%f1038, %f1036, %f1037;
	cvt.rn.f32.s16 	%f1039, %rs1031;
	add.f32 	%f1040, %f1038, %f1039;
	cvt.rn.f32.s16 	%f1041, %rs1033;
	add.f32 	%f1042, %f1040, %f1041;
	cvt.rn.f32.s16 	%f1043, %rs1035;
	add.f32 	%f92, %f1042, %f1043;
	setp.eq.f32 	%p670, %f92, 0f3F800000;
	@%p670 bra 	$L__BB0_1005;
	mov.f32 	%f1044, 0f42C80000;
	div.rn.f32 	%f93, %f1044, %f92;
	and.b16  	%rs1036, %rs136, 255;
	setp.eq.s16 	%p671, %rs1036, 0;
	selp.f32 	%f1045, 0f00000000, %f93, %p671;
	st.local.f32 	[%rd3], %f1045;
	and.b16  	%rs1037, %rs137, 255;
	setp.eq.s16 	%p672, %rs1037, 0;
	selp.f32 	%f1046, 0f00000000, %f93, %p672;
	st.local.f32 	[%rd3+4], %f1046;
	and.b16  	%rs1038, %rs138, 255;
	setp.eq.s16 	%p673, %rs1038, 0;
	selp.f32 	%f1047, 0f00000000, %f93, %p673;
	st.local.f32 	[%rd3+8], %f1047;
	and.b16  	%rs1039, %rs139, 255;
	setp.eq.s16 	%p674, %rs1039, 0;
	selp.f32 	%f1048, 0f00000000, %f93, %p674;
	st.local.f32 	[%rd3+12], %f1048;
	and.b16  	%rs1040, %rs140, 255;
	setp.eq.s16 	%p675, %rs1040, 0;
	selp.f32 	%f1049, 0f00000000, %f93, %p675;
	st.local.f32 	[%rd3+16], %f1049;
	ld.global.s8 	%rs141, [%rd29];
	setp.lt.s16 	%p676, %rs141, 0;
	@%p676 bra 	$L__BB0_823;
	cvt.u32.u16 	%r1279, %rs141;
	and.b32  	%r1280, %r1279, 255;
	mul.wide.u32 	%rd836, %r1280, 4;
	add.s64 	%rd100, %rd3, %rd836;
	ld.local.f32 	%f94, [%rd100];
	ld.global.s8 	%rs1041, [%rd29+1];
	cvt.rn.f32.s16 	%f95, %rs1041;
	add.f32 	%f96, %f94, %f95;
	setp.ltu.f32 	%p677, %f96, 0f42C80000;
	@%p677 bra 	$L__BB0_813;
	mov.b32 	%r1281, 0;
	st.local.u32 	[%rd3], %r1281;
	st.local.u32 	[%rd3+4], %r1281;
	st.local.u32 	[%rd3+8], %r1281;
	st.local.u32 	[%rd3+12], %r1281;
	st.local.u32 	[%rd3+16], %r1281;
	mov.b32 	%r1282, 1120403456;
	st.local.u32 	[%rd100], %r1282;
	bra.uni 	$L__BB0_823;
$L__BB0_813:
	setp.eq.s16 	%p678, %rs1036, 0;
	setp.le.f32 	%p679, %f96, 0f00000000;
	neg.f32 	%f1050, %f94;
	selp.f32 	%f1051, %f1050, %f95, %p679;
	mov.f32 	%f1052, 0f42C80000;
	sub.f32 	%f1053, %f1052, %f94;
	div.rn.f32 	%f1054, %f1051, %f1053;
	mov.f32 	%f1055, 0f3F800000;
	sub.f32 	%f97, %f1055, %f1054;
	add.f32 	%f98, %f94, %f1051;
	@%p678 bra 	$L__BB0_815;
	setp.eq.s16 	%p680, %rs141, 0;
	mul.f32 	%f1056, %f97, %f93;
	selp.f32 	%f1057, %f98, %f1056, %p680;
	st.local.f32 	[%rd3], %f1057;
$L__BB0_815:
	setp.eq.s16 	%p681, %rs1037, 0;
	@%p681 bra 	$L__BB0_817;
	setp.eq.s16 	%p682, %rs141, 1;
	mul.f32 	%f1058, %f97, %f93;
	selp.f32 	%f1059, %f98, %f1058, %p682;
	st.local.f32 	[%rd3+4], %f1059;
$L__BB0_817:
	setp.eq.s16 	%p683, %rs1038, 0;
	@%p683 bra 	$L__BB0_819;
	setp.eq.s16 	%p684, %rs141, 2;
	mul.f32 	%f1060, %f97, %f93;
	selp.f32 	%f1061, %f98, %f1060, %p684;
	st.local.f32 	[%rd3+8], %f1061;
$L__BB0_819:
	setp.eq.s16 	%p685, %rs1039, 0;
	@%p685 bra 	$L__BB0_821;
	setp.eq.s16 	%p686, %rs141, 3;
	mul.f32 	%f1062, %f97, %f93;
	selp.f32 	%f1063, %f98, %f1062, %p686;
	st.local.f32 	[%rd3+12], %f1063;
$L__BB0_821:
	setp.eq.s16 	%p687, %rs1040, 0;
	@%p687 bra 	$L__BB0_823;
	setp.eq.s16 	%p688, %rs141, 4;
	mul.f32 	%f1064, %f97, %f93;
	selp.f32 	%f1065, %f98, %f1064, %p688;
	st.local.f32 	[%rd3+16], %f1065;
$L__BB0_823:
	ld.global.s8 	%rs142, [%rd29+2];
	setp.lt.s16 	%p689, %rs142, 0;
	@%p689 bra 	$L__BB0_836;
	cvt.u32.u16 	%r1283, %rs142;
	and.b32  	%r1284, %r1283, 255;
	mul.wide.u32 	%rd837, %r1284, 4;
	add.s64 	%rd101, %rd3, %rd837;
	ld.local.f32 	%f99, [%rd101];
	ld.global.s8 	%rs1047, [%rd29+3];
	cvt.rn.f32.s16 	%f100, %rs1047;
	add.f32 	%f101, %f99, %f100;
	setp.ltu.f32 	%p690, %f101, 0f42C80000;
	@%p690 bra 	$L__BB0_826;
	mov.b32 	%r1285, 0;
	st.local.u32 	[%rd3], %r1285;
	st.local.u32 	[%rd3+4], %r1285;
	st.local.u32 	[%rd3+8], %r1285;
	st.local.u32 	[%rd3+12], %r1285;
	st.local.u32 	[%rd3+16], %r1285;
	mov.b32 	%r1286, 1120403456;
	st.local.u32 	[%rd101], %r1286;
	bra.uni 	$L__BB0_836;
$L__BB0_826:
	setp.eq.s16 	%p691, %rs1036, 0;
	setp.le.f32 	%p692, %f101, 0f00000000;
	neg.f32 	%f1066, %f99;
	selp.f32 	%f1067, %f1066, %f100, %p692;
	mov.f32 	%f1068, 0f42C80000;
	sub.f32 	%f1069, %f1068, %f99;
	div.rn.f32 	%f1070, %f1067, %f1069;
	mov.f32 	%f1071, 0f3F800000;
	sub.f32 	%f102, %f1071, %f1070;
	add.f32 	%f103, %f99, %f1067;
	@%p691 bra 	$L__BB0_828;
	setp.eq.s16 	%p693, %rs142, 0;
	ld.local.f32 	%f1072, [%rd3];
	mul.f32 	%f1073, %f102, %f1072;
	selp.f32 	%f1074, %f103, %f1073, %p693;
	st.local.f32 	[%rd3], %f1074;
$L__BB0_828:
	setp.eq.s16 	%p694, %rs1037, 0;
	@%p694 bra 	$L__BB0_830;
	setp.eq.s16 	%p695, %rs142, 1;
	ld.local.f32 	%f1075, [%rd3+4];
	mul.f32 	%f1076, %f102, %f1075;
	selp.f32 	%f1077, %f103, %f1076, %p695;
	st.local.f32 	[%rd3+4], %f1077;
$L__BB0_830:
	setp.eq.s16 	%p696, %rs1038, 0;
	@%p696 bra 	$L__BB0_832;
	setp.eq.s16 	%p697, %rs142, 2;
	ld.local.f32 	%f1078, [%rd3+8];
	mul.f32 	%f1079, %f102, %f1078;
	selp.f32 	%f1080, %f103, %f1079, %p697;
	st.local.f32 	[%rd3+8], %f1080;
$L__BB0_832:
	setp.eq.s16 	%p698, %rs1039, 0;
	@%p698 bra 	$L__BB0_834;
	setp.eq.s16 	%p699, %rs142, 3;
	ld.local.f32 	%f1081, [%rd3+12];
	mul.f32 	%f1082, %f102, %f1081;
	selp.f32 	%f1083, %f103, %f1082, %p699;
	st.local.f32 	[%rd3+12], %f1083;
$L__BB0_834:
	setp.eq.s16 	%p700, %rs1040, 0;
	@%p700 bra 	$L__BB0_836;
	setp.eq.s16 	%p701, %rs142, 4;
	ld.local.f32 	%f1084, [%rd3+16];
	mul.f32 	%f1085, %f102, %f1084;
	selp.f32 	%f1086, %f103, %f1085, %p701;
	st.local.f32 	[%rd3+16], %f1086;
$L__BB0_836:
	ld.global.s8 	%rs143, [%rd29+4];
	setp.lt.s16 	%p702, %rs143, 0;
	@%p702 bra 	$L__BB0_849;
	cvt.u32.u16 	%r1287, %rs143;
	and.b32  	%r1288, %r1287, 255;
	mul.wide.u32 	%rd838, %r1288, 4;
	add.s64 	%rd102, %rd3, %rd838;
	ld.local.f32 	%f104, [%rd102];
	ld.global.s8 	%rs1053, [%rd29+5];
	cvt.rn.f32.s16 	%f105, %rs1053;
	add.f32 	%f106, %f104, %f105;
	setp.ltu.f32 	%p703, %f106, 0f42C80000;
	@%p703 bra 	$L__BB0_839;
	mov.b32 	%r1289, 0;
	st.local.u32 	[%rd3], %r1289;
	st.local.u32 	[%rd3+4], %r1289;
	st.local.u32 	[%rd3+8], %r1289;
	st.local.u32 	[%rd3+12], %r1289;
	st.local.u32 	[%rd3+16], %r1289;
	mov.b32 	%r1290, 1120403456;
	st.local.u32 	[%rd102], %r1290;
	bra.uni 	$L__BB0_849;
$L__BB0_839:
	setp.eq.s16 	%p704, %rs1036, 0;
	setp.le.f32 	%p705, %f106, 0f00000000;
	neg.f32 	%f1087, %f104;
	selp.f32 	%f1088, %f1087, %f105, %p705;
	mov.f32 	%f1089, 0f42C80000;
	sub.f32 	%f1090, %f1089, %f104;
	div.rn.f32 	%f1091, %f1088, %f1090;
	mov.f32 	%f1092, 0f3F800000;
	sub.f32 	%f107, %f1092, %f1091;
	add.f32 	%f108, %f104, %f1088;
	@%p704 bra 	$L__BB0_841;
	setp.eq.s16 	%p706, %rs143, 0;
	ld.local.f32 	%f1093, [%rd3];
	mul.f32 	%f1094, %f107, %f1093;
	selp.f32 	%f1095, %f108, %f1094, %p706;
	st.local.f32 	[%rd3], %f1095;
$L__BB0_841:
	setp.eq.s16 	%p707, %rs1037, 0;
	@%p707 bra 	$L__BB0_843;
	setp.eq.s16 	%p708, %rs143, 1;
	ld.local.f32 	%f1096, [%rd3+4];
	mul.f32 	%f1097, %f107, %f1096;
	selp.f32 	%f1098, %f108, %f1097, %p708;
	st.local.f32 	[%rd3+4], %f1098;
$L__BB0_843:
	setp.eq.s16 	%p709, %rs1038, 0;
	@%p709 bra 	$L__BB0_845;
	setp.eq.s16 	%p710, %rs143, 2;
	ld.local.f32 	%f1099, [%rd3+8];
	mul.f32 	%f1100, %f107, %f1099;
	selp.f32 	%f1101, %f108, %f1100, %p710;
	st.local.f32 	[%rd3+8], %f1101;
$L__BB0_845:
	setp.eq.s16 	%p711, %rs1039, 0;
	@%p711 bra 	$L__BB0_847;
	setp.eq.s16 	%p712, %rs143, 3;
	ld.local.f32 	%f1102, [%rd3+12];
	mul.f32 	%f1103, %f107, %f1102;
	selp.f32 	%f1104, %f108, %f1103, %p712;
	st.local.f32 	[%rd3+12], %f1104;
$L__BB0_847:
	setp.eq.s16 	%p713, %rs1040, 0;
	@%p713 bra 	$L__BB0_849;
	setp.eq.s16 	%p714, %rs143, 4;
	ld.local.f32 	%f1105, [%rd3+16];
	mul.f32 	%f1106, %f107, %f1105;
	selp.f32 	%f1107, %f108, %f1106, %p714;
	st.local.f32 	[%rd3+16], %f1107;
$L__BB0_849:
	ld.global.s8 	%rs144, [%rd29+6];
	setp.lt.s16 	%p715, %rs144, 0;
	@%p715 bra 	$L__BB0_862;
	cvt.u32.u16 	%r1291, %rs144;
	and.b32  	%r1292, %r1291, 255;
	mul.wide.u32 	%rd839, %r1292, 4;
	add.s64 	%rd103, %rd3, %rd839;
	ld.local.f32 	%f109, [%rd103];
	ld.global.s8 	%rs1059, [%rd29+7];
	cvt.rn.f32.s16 	%f110, %rs1059;
	add.f32 	%f111, %f109, %f110;
	setp.ltu.f32 	%p716, %f111, 0f42C80000;
	@%p716 bra 	$L__BB0_852;
	mov.b32 	%r1293, 0;
	st.local.u32 	[%rd3], %r1293;
	st.local.u32 	[%rd3+4], %r1293;
	st.local.u32 	[%rd3+8], %r1293;
	st.local.u32 	[%rd3+12], %r1293;
	st.local.u32 	[%rd3+16], %r1293;
	mov.b32 	%r1294, 1120403456;
	st.local.u32 	[%rd103], %r1294;
	bra.uni 	$L__BB0_862;
$L__BB0_852:
	setp.eq.s16 	%p717, %rs1036, 0;
	setp.le.f32 	%p718, %f111, 0f00000000;
	neg.f32 	%f1108, %f109;
	selp.f32 	%f1109, %f1108, %f110, %p718;
	mov.f32 	%f1110, 0f42C80000;
	sub.f32 	%f1111, %f1110, %f109;
	div.rn.f32 	%f1112, %f1109, %f1111;
	mov.f32 	%f1113, 0f3F800000;
	sub.f32 	%f112, %f1113, %f1112;
	add.f32 	%f113, %f109, %f1109;
	@%p717 bra 	$L__BB0_854;
	setp.eq.s16 	%p719, %rs144, 0;
	ld.local.f32 	%f1114, [%rd3];
	mul.f32 	%f1115, %f112, %f1114;
	selp.f32 	%f1116, %f113, %f1115, %p719;
	st.local.f32 	[%rd3], %f1116;
$L__BB0_854:
	setp.eq.s16 	%p720, %rs1037, 0;
	@%p720 bra 	$L__BB0_856;
	setp.eq.s16 	%p721, %rs144, 1;
	ld.local.f32 	%f1117, [%rd3+4];
	mul.f32 	%f1118, %f112, %f1117;
	selp.f32 	%f1119, %f113, %f1118, %p721;
	st.local.f32 	[%rd3+4], %f1119;
$L__BB0_856:
	setp.eq.s16 	%p722, %rs1038, 0;
	@%p722 bra 	$L__BB0_858;
	setp.eq.s16 	%p723, %rs144, 2;
	ld.local.f32 	%f1120, [%rd3+8];
	mul.f32 	%f1121, %f112, %f1120;
	selp.f32 	%f1122, %f113, %f1121, %p723;
	st.local.f32 	[%rd3+8], %f1122;
$L__BB0_858:
	setp.eq.s16 	%p724, %rs1039, 0;
	@%p724 bra 	$L__BB0_860;
	setp.eq.s16 	%p725, %rs144, 3;
	ld.local.f32 	%f1123, [%rd3+12];
	mul.f32 	%f1124, %f112, %f1123;
	selp.f32 	%f1125, %f113, %f1124, %p725;
	st.local.f32 	[%rd3+12], %f1125;
$L__BB0_860:
	setp.eq.s16 	%p726, %rs1040, 0;
	@%p726 bra 	$L__BB0_862;
	setp.eq.s16 	%p727, %rs144, 4;
	ld.local.f32 	%f1126, [%rd3+16];
	mul.f32 	%f1127, %f112, %f1126;
	selp.f32 	%f1128, %f113, %f1127, %p727;
	st.local.f32 	[%rd3+16], %f1128;
$L__BB0_862:
	ld.global.s8 	%rs145, [%rd29+8];
	setp.lt.s16 	%p728, %rs145, 0;
	@%p728 bra 	$L__BB0_875;
	cvt.u32.u16 	%r1295, %rs145;
	and.b32  	%r1296, %r1295, 255;
	mul.wide.u32 	%rd840, %r1296, 4;
	add.s64 	%rd104, %rd3, %rd840;
	ld.local.f32 	%f114, [%rd104];
	ld.global.s8 	%rs1065, [%rd29+9];
	cvt.rn.f32.s16 	%f115, %rs1065;
	add.f32 	%f116, %f114, %f115;
	setp.ltu.f32 	%p729, %f116, 0f42C80000;
	@%p729 bra 	$L__BB0_865;
	mov.b32 	%r1297, 0;
	st.local.u32 	[%rd3], %r1297;
	st.local.u32 	[%rd3+4], %r1297;
	st.local.u32 	[%rd3+8], %r1297;
	st.local.u32 	[%rd3+12], %r1297;
	st.local.u32 	[%rd3+16], %r1297;
	mov.b32 	%r1298, 1120403456;
	st.local.u32 	[%rd104], %r1298;
	bra.uni 	$L__BB0_875;
$L__BB0_865:
	setp.eq.s16 	%p730, %rs1036, 0;
	setp.le.f32 	%p731, %f116, 0f00000000;
	neg.f32 	%f1129, %f114;
	selp.f32 	%f1130, %f1129, %f115, %p731;
	mov.f32 	%f1131, 0f42C80000;
	sub.f32 	%f1132, %f1131, %f114;
	div.rn.f32 	%f1133, %f1130, %f1132;
	mov.f32 	%f1134, 0f3F800000;
	sub.f32 	%f117, %f1134, %f1133;
	add.f32 	%f118, %f114, %f1130;
	@%p730 bra 	$L__BB0_867;
	setp.eq.s16 	%p732, %rs145, 0;
	ld.local.f32 	%f1135, [%rd3];
	mul.f32 	%f1136, %f117, %f1135;
	selp.f32 	%f1137, %f118, %f1136, %p732;
	st.local.f32 	[%rd3], %f1137;
$L__BB0_867:
	setp.eq.s16 	%p733, %rs1037, 0;
	@%p733 bra 	$L__BB0_869;
	setp.eq.s16 	%p734, %rs145, 1;
	ld.local.f32 	%f1138, [%rd3+4];
	mul.f32 	%f1139, %f117, %f1138;
	selp.f32 	%f1140, %f118, %f1139, %p734;
	st.local.f32 	[%rd3+4], %f1140;
$L__BB0_869:
	setp.eq.s16 	%p735, %rs1038, 0;
	@%p735 bra 	$L__BB0_871;
	setp.eq.s16 	%p736, %rs145, 2;
	ld.local.f32 	%f1141, [%rd3+8];
	mul.f32 	%f1142, %f117, %f1141;
	selp.f32 	%f1143, %f118, %f1142, %p736;
	st.local.f32 	[%rd3+8], %f1143;
$L__BB0_871:
	setp.eq.s16 	%p737, %rs1039, 0;
	@%p737 bra 	$L__BB0_873;
	setp.eq.s16 	%p738, %rs145, 3;
	ld.local.f32 	%f1144, [%rd3+12];
	mul.f32 	%f1145, %f117, %f1144;
	selp.f32 	%f1146, %f118, %f1145, %p738;
	st.local.f32 	[%rd3+12], %f1146;
$L__BB0_873:
	setp.eq.s16 	%p739, %rs1040, 0;
	@%p739 bra 	$L__BB0_875;
	setp.eq.s16 	%p740, %rs145, 4;
	ld.local.f32 	%f1147, [%rd3+16];
	mul.f32 	%f1148, %f117, %f1147;
	selp.f32 	%f1149, %f118, %f1148, %p740;
	st.local.f32 	[%rd3+16], %f1149;
$L__BB0_875:
	ld.global.s8 	%rs146, [%rd29+10];
	setp.lt.s16 	%p741, %rs146, 0;
	@%p741 bra 	$L__BB0_888;
	cvt.u32.u16 	%r1299, %rs146;
	and.b32  	%r1300, %r1299, 255;
	mul.wide.u32 	%rd841, %r1300, 4;
	add.s64 	%rd105, %rd3, %rd841;
	ld.local.f32 	%f119, [%rd105];
	ld.global.s8 	%rs1071, [%rd29+11];
	cvt.rn.f32.s16 	%f120, %rs1071;
	add.f32 	%f121, %f119, %f120;
	setp.ltu.f32 	%p742, %f121, 0f42C80000;
	@%p742 bra 	$L__BB0_878;
	mov.b32 	%r1301, 0;
	st.local.u32 	[%rd3], %r1301;
	st.local.u32 	[%rd3+4], %r1301;
	st.local.u32 	[%rd3+8], %r1301;
	st.local.u32 	[%rd3+12], %r1301;
	st.local.u32 	[%rd3+16], %r1301;
	mov.b32 	%r1302, 1120403456;
	st.local.u32 	[%rd105], %r1302;
	bra.uni 	$L__BB0_888;
$L__BB0_878:
	setp.eq.s16 	%p743, %rs1036, 0;
	setp.le.f32 	%p744, %f121, 0f00000000;
	neg.f32 	%f1150, %f119;
	selp.f32 	%f1151, %f1150, %f120, %p744;
	mov.f32 	%f1152, 0f42C80000;
	sub.f32 	%f1153, %f1152, %f119;
	div.rn.f32 	%f1154, %f1151, %f1153;
	mov.f32 	%f1155, 0f3F800000;
	sub.f32 	%f122, %f1155, %f1154;
	add.f32 	%f123, %f119, %f1151;
	@%p743 bra 	$L__BB0_880;
	setp.eq.s16 	%p745, %rs146, 0;
	ld.local.f32 	%f1156, [%rd3];
	mul.f32 	%f1157, %f122, %f1156;
	selp.f32 	%f1158, %f123, %f1157, %p745;
	st.local.f32 	[%rd3], %f1158;
$L__BB0_880:
	setp.eq.s16 	%p746, %rs1037, 0;
	@%p746 bra 	$L__BB0_882;
	setp.eq.s16 	%p747, %rs146, 1;
	ld.local.f32 	%f1159, [%rd3+4];
	mul.f32 	%f1160, %f122, %f1159;
	selp.f32 	%f1161, %f123, %f1160, %p747;
	st.local.f32 	[%rd3+4], %f1161;
$L__BB0_882:
	setp.eq.s16 	%p748, %rs1038, 0;
	@%p748 bra 	$L__BB0_884;
	setp.eq.s16 	%p749, %rs146, 2;
	ld.local.f32 	%f1162, [%rd3+8];
	mul.f32 	%f1163, %f122, %f1162;
	selp.f32 	%f1164, %f123, %f1163, %p749;
	st.local.f32 	[%rd3+8], %f1164;
$L__BB0_884:
	setp.eq.s16 	%p750, %rs1039, 0;
	@%p750 bra 	$L__BB0_886;
	setp.eq.s16 	%p751, %rs146, 3;
	ld.local.f32 	%f1165, [%rd3+12];
	mul.f32 	%f1166, %f122, %f1165;
	selp.f32 	%f1167, %f123, %f1166, %p751;
	st.local.f32 	[%rd3+12], %f1167;
$L__BB0_886:
	setp.eq.s16 	%p752, %rs1040, 0;
	@%p752 bra 	$L__BB0_888;
	setp.eq.s16 	%p753, %rs146, 4;
	ld.local.f32 	%f1168, [%rd3+16];
	mul.f32 	%f1169, %f122, %f1168;
	selp.f32 	%f1170, %f123, %f1169, %p753;
	st.local.f32 	[%rd3+16], %f1170;
$L__BB0_888:
	ld.global.s8 	%rs147, [%rd29+12];
	setp.lt.s16 	%p754, %rs147, 0;
	@%p754 bra 	$L__BB0_901;
	cvt.u32.u16 	%r1303, %rs147;
	and.b32  	%r1304, %r1303, 255;
	mul.wide.u32 	%rd842, %r1304, 4;
	add.s64 	%rd106, %rd3, %rd842;
	ld.local.f32 	%f124, [%rd106];
	ld.global.s8 	%rs1077, [%rd29+13];
	cvt.rn.f32.s16 	%f125, %rs1077;
	add.f32 	%f126, %f124, %f125;
	setp.ltu.f32 	%p755, %f126, 0f42C80000;
	@%p755 bra 	$L__BB0_891;
	mov.b32 	%r1305, 0;
	st.local.u32 	[%rd3], %r1305;
	st.local.u32 	[%rd3+4], %r1305;
	st.local.u32 	[%rd3+8], %r1305;
	st.local.u32 	[%rd3+12], %r1305;
	st.local.u32 	[%rd3+16], %r1305;
	mov.b32 	%r1306, 1120403456;
	st.local.u32 	[%rd106], %r1306;
	bra.uni 	$L__BB0_901;
$L__BB0_891:
	setp.eq.s16 	%p756, %rs1036, 0;
	setp.le.f32 	%p757, %f126, 0f00000000;
	neg.f32 	%f1171, %f124;
	selp.f32 	%f1172, %f1171, %f125, %p757;
	mov.f32 	%f1173, 0f42C80000;
	sub.f32 	%f1174, %f1173, %f124;
	div.rn.f32 	%f1175, %f1172, %f1174;
	mov.f32 	%f1176, 0f3F800000;
	sub.f32 	%f127, %f1176, %f1175;
	add.f32 	%f128, %f124, %f1172;
	@%p756 bra 	$L__BB0_893;
	setp.eq.s16 	%p758, %rs147, 0;
	ld.local.f32 	%f1177, [%rd3];
	mul.f32 	%f1178, %f127, %f1177;
	selp.f32 	%f1179, %f128, %f1178, %p758;
	st.local.f32 	[%rd3], %f1179;
$L__BB0_893:
	setp.eq.s16 	%p759, %rs1037, 0;
	@%p759 bra 	$L__BB0_895;
	setp.eq.s16 	%p760, %rs147, 1;
	ld.local.f32 	%f1180, [%rd3+4];
	mul.f32 	%f1181, %f127, %f1180;
	selp.f32 	%f1182, %f128, %f1181, %p760;
	st.local.f32 	[%rd3+4], %f1182;
$L__BB0_895:
	setp.eq.s16 	%p761, %rs1038, 0;
	@%p761 bra 	$L__BB0_897;
	setp.eq.s16 	%p762, %rs147, 2;
	ld.local.f32 	%f1183, [%rd3+8];
	mul.f32 	%f1184, %f127, %f1183;
	selp.f32 	%f1185, %f128, %f1184, %p762;
	st.local.f32 	[%rd3+8], %f1185;
$L__BB0_897:
	setp.eq.s16 	%p763, %rs1039, 0;
	@%p763 bra 	$L__BB0_899;
	setp.eq.s16 	%p764, %rs147, 3;
	ld.local.f32 	%f1186, [%rd3+12];
	mul.f32 	%f1187, %f127, %f1186;
	selp.f32 	%f1188, %f128, %f1187, %p764;
	st.local.f32 	[%rd3+12], %f1188;
$L__BB0_899:
	setp.eq.s16 	%p765, %rs1040, 0;
	@%p765 bra 	$L__BB0_901;
	setp.eq.s16 	%p766, %rs147, 4;
	ld.local.f32 	%f1189, [%rd3+16];
	mul.f32 	%f1190, %f127, %f1189;
	selp.f32 	%f1191, %f128, %f1190, %p766;
	st.local.f32 	[%rd3+16], %f1191;
$L__BB0_901:
	ld.global.s8 	%rs148, [%rd29+14];
	setp.lt.s16 	%p767, %rs148, 0;
	@%p767 bra 	$L__BB0_914;
	cvt.u32.u16 	%r1307, %rs148;
	and.b32  	%r1308, %r1307, 255;
	mul.wide.u32 	%rd843, %r1308, 4;
	add.s64 	%rd107, %rd3, %rd843;
	ld.local.f32 	%f129, [%rd107];
	ld.global.s8 	%rs1083, [%rd29+15];
	cvt.rn.f32.s16 	%f130, %rs1083;
	add.f32 	%f131, %f129, %f130;
	setp.ltu.f32 	%p768, %f131, 0f42C80000;
	@%p768 bra 	$L__BB0_904;
	mov.b32 	%r1309, 0;
	st.local.u32 	[%rd3], %r1309;
	st.local.u32 	[%rd3+4], %r1309;
	st.local.u32 	[%rd3+8], %r1309;
	st.local.u32 	[%rd3+12], %r1309;
	st.local.u32 	[%rd3+16], %r1309;
	mov.b32 	%r1310, 1120403456;
	st.local.u32 	[%rd107], %r1310;
	bra.uni 	$L__BB0_914;
$L__BB0_904:
	setp.eq.s16 	%p769, %rs1036, 0;
	setp.le.f32 	%p770, %f131, 0f00000000;
	neg.f32 	%f1192, %f129;
	selp.f32 	%f1193, %f1192, %f130, %p770;
	mov.f32 	%f1194, 0f42C80000;
	sub.f32 	%f1195, %f1194, %f129;
	div.rn.f32 	%f1196, %f1193, %f1195;
	mov.f32 	%f1197, 0f3F800000;
	sub.f32 	%f132, %f1197, %f1196;
	add.f32 	%f133, %f129, %f1193;
	@%p769 bra 	$L__BB0_906;
	setp.eq.s16 	%p771, %rs148, 0;
	ld.local.f32 	%f1198, [%rd3];
	mul.f32 	%f1199, %f132, %f1198;
	selp.f32 	%f1200, %f133, %f1199, %p771;
	st.local.f32 	[%rd3], %f1200;
$L__BB0_906:
	setp.eq.s16 	%p772, %rs1037, 0;
	@%p772 bra 	$L__BB0_908;
	setp.eq.s16 	%p773, %rs148, 1;
	ld.local.f32 	%f1201, [%rd3+4];
	mul.f32 	%f1202, %f132, %f1201;
	selp.f32 	%f1203, %f133, %f1202, %p773;
	st.local.f32 	[%rd3+4], %f1203;
$L__BB0_908:
	setp.eq.s16 	%p774, %rs1038, 0;
	@%p774 bra 	$L__BB0_910;
	setp.eq.s16 	%p775, %rs148, 2;
	ld.local.f32 	%f1204, [%rd3+8];
	mul.f32 	%f1205, %f132, %f1204;
	selp.f32 	%f1206, %f133, %f1205, %p775;
	st.local.f32 	[%rd3+8], %f1206;
$L__BB0_910:
	setp.eq.s16 	%p776, %rs1039, 0;
	@%p776 bra 	$L__BB0_912;
	setp.eq.s16 	%p777, %rs148, 3;
	ld.local.f32 	%f1207, [%rd3+12];
	mul.f32 	%f1208, %f132, %f1207;
	selp.f32 	%f1209, %f133, %f1208, %p777;
	st.local.f32 	[%rd3+12], %f1209;
$L__BB0_912:
	setp.eq.s16 	%p778, %rs1040, 0;
	@%p778 bra 	$L__BB0_914;
	setp.eq.s16 	%p779, %rs148, 4;
	ld.local.f32 	%f1210, [%rd3+16];
	mul.f32 	%f1211, %f132, %f1210;
	selp.f32 	%f1212, %f133, %f1211, %p779;
	st.local.f32 	[%rd3+16], %f1212;
$L__BB0_914:
	ld.global.s8 	%rs149, [%rd29+16];
	setp.lt.s16 	%p780, %rs149, 0;
	@%p780 bra 	$L__BB0_927;
	cvt.u32.u16 	%r1311, %rs149;
	and.b32  	%r1312, %r1311, 255;
	mul.wide.u32 	%rd844, %r1312, 4;
	add.s64 	%rd108, %rd3, %rd844;
	ld.local.f32 	%f134, [%rd108];
	ld.global.s8 	%rs1089, [%rd29+17];
	cvt.rn.f32.s16 	%f135, %rs1089;
	add.f32 	%f136, %f134, %f135;
	setp.ltu.f32 	%p781, %f136, 0f42C80000;
	@%p781 bra 	$L__BB0_917;
	mov.b32 	%r1313, 0;
	st.local.u32 	[%rd3], %r1313;
	st.local.u32 	[%rd3+4], %r1313;
	st.local.u32 	[%rd3+8], %r1313;
	st.local.u32 	[%rd3+12], %r1313;
	st.local.u32 	[%rd3+16], %r1313;
	mov.b32 	%r1314, 1120403456;
	st.local.u32 	[%rd108], %r1314;
	bra.uni 	$L__BB0_927;
$L__BB0_917:
	setp.eq.s16 	%p782, %rs1036, 0;
	setp.le.f32 	%p783, %f136, 0f00000000;
	neg.f32 	%f1213, %f134;
	selp.f32 	%f1214, %f1213, %f135, %p783;
	mov.f32 	%f1215, 0f42C80000;
	sub.f32 	%f1216, %f1215, %f134;
	div.rn.f32 	%f1217, %f1214, %f1216;
	mov.f32 	%f1218, 0f3F800000;
	sub.f32 	%f137, %f1218, %f1217;
	add.f32 	%f138, %f134, %f1214;
	@%p782 bra 	$L__BB0_919;
	setp.eq.s16 	%p784, %rs149, 0;
	ld.local.f32 	%f1219, [%rd3];
	mul.f32 	%f1220, %f137, %f1219;
	selp.f32 	%f1221, %f138, %f1220, %p784;
	st.local.f32 	[%rd3], %f1221;
$L__BB0_919:
	setp.eq.s16 	%p785, %rs1037, 0;
	@%p785 bra 	$L__BB0_921;
	setp.eq.s16 	%p786, %rs149, 1;
	ld.local.f32 	%f1222, [%rd3+4];
	mul.f32 	%f1223, %f137, %f1222;
	selp.f32 	%f1224, %f138, %f1223, %p786;
	st.local.f32 	[%rd3+4], %f1224;
$L__BB0_921:
	setp.eq.s16 	%p787, %rs1038, 0;
	@%p787 bra 	$L__BB0_923;
	setp.eq.s16 	%p788, %rs149, 2;
	ld.local.f32 	%f1225, [%rd3+8];
	mul.f32 	%f1226, %f137, %f1225;
	selp.f32 	%f1227, %f138, %f1226, %p788;
	st.local.f32 	[%rd3+8], %f1227;
$L__BB0_923:
	setp.eq.s16 	%p789, %rs1039, 0;
	@%p789 bra 	$L__BB0_925;
	setp.eq.s16 	%p790, %rs149, 3;
	ld.local.f32 	%f1228, [%rd3+12];
	mul.f32 	%f1229, %f137, %f1228;
	selp.f32 	%f1230, %f138, %f1229, %p790;
	st.local.f32 	[%rd3+12], %f1230;
$L__BB0_925:
	setp.eq.s16 	%p791, %rs1040, 0;
	@%p791 bra 	$L__BB0_927;
	setp.eq.s16 	%p792, %rs149, 4;
	ld.local.f32 	%f1231, [%rd3+16];
	mul.f32 	%f1232, %f137, %f1231;
	selp.f32 	%f1233, %f138, %f1232, %p792;
	st.local.f32 	[%rd3+16], %f1233;
$L__BB0_927:
	ld.global.s8 	%rs150, [%rd29+18];
	setp.lt.s16 	%p793, %rs150, 0;
	@%p793 bra 	$L__BB0_940;
	cvt.u32.u16 	%r1315, %rs150;
	and.b32  	%r1316, %r1315, 255;
	mul.wide.u32 	%rd845, %r1316, 4;
	add.s64 	%rd109, %rd3, %rd845;
	ld.local.f32 	%f139, [%rd109];
	ld.global.s8 	%rs1095, [%rd29+19];
	cvt.rn.f32.s16 	%f140, %rs1095;
	add.f32 	%f141, %f139, %f140;
	setp.ltu.f32 	%p794, %f141, 0f42C80000;
	@%p794 bra 	$L__BB0_930;
	mov.b32 	%r1317, 0;
	st.local.u32 	[%rd3], %r1317;
	st.local.u32 	[%rd3+4], %r1317;
	st.local.u32 	[%rd3+8], %r1317;
	st.local.u32 	[%rd3+12], %r1317;
	st.local.u32 	[%rd3+16], %r1317;
	mov.b32 	%r1318, 1120403456;
	st.local.u32 	[%rd109], %r1318;
	bra.uni 	$L__BB0_940;
$L__BB0_930:
	setp.eq.s16 	%p795, %rs1036, 0;
	setp.le.f32 	%p796, %f141, 0f00000000;
	neg.f32 	%f1234, %f139;
	selp.f32 	%f1235, %f1234, %f140, %p796;
	mov.f32 	%f1236, 0f42C80000;
	sub.f32 	%f1237, %f1236, %f139;
	div.rn.f32 	%f1238, %f1235, %f1237;
	mov.f32 	%f1239, 0f3F800000;
	sub.f32 	%f142, %f1239, %f1238;
	add.f32 	%f143, %f139, %f1235;
	@%p795 bra 	$L__BB0_932;
	setp.eq.s16 	%p797, %rs150, 0;
	ld.local.f32 	%f1240, [%rd3];
	mul.f32 	%f1241, %f142, %f1240;
	selp.f32 	%f1242, %f143, %f1241, %p797;
	st.local.f32 	[%rd3], %f1242;
$L__BB0_932:
	setp.eq.s16 	%p798, %rs1037, 0;
	@%p798 bra 	$L__BB0_934;
	setp.eq.s16 	%p799, %rs150, 1;
	ld.local.f32 	%f1243, [%rd3+4];
	mul.f32 	%f1244, %f142, %f1243;
	selp.f32 	%f1245, %f143, %f1244, %p799;
	st.local.f32 	[%rd3+4], %f1245;
$L__BB0_934:
	setp.eq.s16 	%p800, %rs1038, 0;
	@%p800 bra 	$L__BB0_936;
	setp.eq.s16 	%p801, %rs150, 2;
	ld.local.f32 	%f1246, [%rd3+8];
	mul.f32 	%f1247, %f142, %f1246;
	selp.f32 	%f1248, %f143, %f1247, %p801;
	st.local.f32 	[%rd3+8], %f1248;
$L__BB0_936:
	setp.eq.s16 	%p802, %rs1039, 0;
	@%p802 bra 	$L__BB0_938;
	setp.eq.s16 	%p803, %rs150, 3;
	ld.local.f32 	%f1249, [%rd3+12];
	mul.f32 	%f1250, %f142, %f1249;
	selp.f32 	%f1251, %f143, %f1250, %p803;
	st.local.f32 	[%rd3+12], %f1251;
$L__BB0_938:
	setp.eq.s16 	%p804, %rs1040, 0;
	@%p804 bra 	$L__BB0_940;
	setp.eq.s16 	%p805, %rs150, 4;
	ld.local.f32 	%f1252, [%rd3+16];
	mul.f32 	%f1253, %f142, %f1252;
	selp.f32 	%f1254, %f143, %f1253, %p805;
	st.local.f32 	[%rd3+16], %f1254;
$L__BB0_940:
	ld.global.s8 	%rs151, [%rd29+20];
	setp.lt.s16 	%p806, %rs151, 0;
	@%p806 bra 	$L__BB0_953;
	cvt.u32.u16 	%r1319, %rs151;
	and.b32  	%r1320, %r1319, 255;
	mul.wide.u32 	%rd846, %r1320, 4;
	add.s64 	%rd110, %rd3, %rd846;
	ld.local.f32 	%f144, [%rd110];
	ld.global.s8 	%rs1101, [%rd29+21];
	cvt.rn.f32.s16 	%f145, %rs1101;
	add.f32 	%f146, %f144, %f145;
	setp.ltu.f32 	%p807, %f146, 0f42C80000;
	@%p807 bra 	$L__BB0_943;
	mov.b32 	%r1321, 0;
	st.local.u32 	[%rd3], %r1321;
	st.local.u32 	[%rd3+4], %r1321;
	st.local.u32 	[%rd3+8], %r1321;
	st.local.u32 	[%rd3+12], %r1321;
	st.local.u32 	[%rd3+16], %r1321;
	mov.b32 	%r1322, 1120403456;
	st.local.u32 	[%rd110], %r1322;
	bra.uni 	$L__BB0_953;
$L__BB0_943:
	setp.eq.s16 	%p808, %rs1036, 0;
	setp.le.f32 	%p809, %f146, 0f00000000;
	neg.f32 	%f1255, %f144;
	selp.f32 	%f1256, %f1255, %f145, %p809;
	mov.f32 	%f1257, 0f42C80000;
	sub.f32 	%f1258, %f1257, %f144;
	div.rn.f32 	%f1259, %f1256, %f1258;
	mov.f32 	%f1260, 0f3F800000;
	sub.f32 	%f147, %f1260, %f1259;
	add.f32 	%f148, %f144, %f1256;
	@%p808 bra 	$L__BB0_945;
	setp.eq.s16 	%p810, %rs151, 0;
	ld.local.f32 	%f1261, [%rd3];
	mul.f32 	%f1262, %f147, %f1261;
	selp.f32 	%f1263, %f148, %f1262, %p810;
	st.local.f32 	[%rd3], %f1263;
$L__BB0_945:
	setp.eq.s16 	%p811, %rs1037, 0;
	@%p811 bra 	$L__BB0_947;
	setp.eq.s16 	%p812, %rs151, 1;
	ld.local.f32 	%f1264, [%rd3+4];
	mul.f32 	%f1265, %f147, %f1264;
	selp.f32 	%f1266, %f148, %f1265, %p812;
	st.local.f32 	[%rd3+4], %f1266;
$L__BB0_947:
	setp.eq.s16 	%p813, %rs1038, 0;
	@%p813 bra 	$L__BB0_949;
	setp.eq.s16 	%p814, %rs151, 2;
	ld.local.f32 	%f1267, [%rd3+8];
	mul.f32 	%f1268, %f147, %f1267;
	selp.f32 	%f1269, %f148, %f1268, %p814;
	st.local.f32 	[%rd3+8], %f1269;
$L__BB0_949:
	setp.eq.s16 	%p815, %rs1039, 0;
	@%p815 bra 	$L__BB0_951;
	setp.eq.s16 	%p816, %rs151, 3;
	ld.local.f32 	%f1270, [%rd3+12];
	mul.f32 	%f1271, %f147, %f1270;
	selp.f32 	%f1272, %f148, %f1271, %p816;
	st.local.f32 	[%rd3+12], %f1272;
$L__BB0_951:
	setp.eq.s16 	%p817, %rs1040, 0;
	@%p817 bra 	$L__BB0_953;
	setp.eq.s16 	%p818, %rs151, 4;
	ld.local.f32 	%f1273, [%rd3+16];
	mul.f32 	%f1274, %f147, %f1273;
	selp.f32 	%f1275, %f148, %f1274, %p818;
	st.local.f32 	[%rd3+16], %f1275;
$L__BB0_953:
	ld.global.s8 	%rs152, [%rd29+22];
	setp.lt.s16 	%p819, %rs152, 0;
	@%p819 bra 	$L__BB0_966;
	cvt.u32.u16 	%r1323, %rs152;
	and.b32  	%r1324, %r1323, 255;
	mul.wide.u32 	%rd847, %r1324, 4;
	add.s64 	%rd111, %rd3, %rd847;
	ld.local.f32 	%f149, [%rd111];
	ld.global.s8 	%rs1107, [%rd29+23];
	cvt.rn.f32.s16 	%f150, %rs1107;
	add.f32 	%f151, %f149, %f150;
	setp.ltu.f32 	%p820, %f151, 0f42C80000;
	@%p820 bra 	$L__BB0_956;
	mov.b32 	%r1325, 0;
	st.local.u32 	[%rd3], %r1325;
	st.local.u32 	[%rd3+4], %r1325;
	st.local.u32 	[%rd3+8], %r1325;
	st.local.u32 	[%rd3+12], %r1325;
	st.local.u32 	[%rd3+16], %r1325;
	mov.b32 	%r1326, 1120403456;
	st.local.u32 	[%rd111], %r1326;
	bra.uni 	$L__BB0_966;
$L__BB0_956:
	setp.eq.s16 	%p821, %rs1036, 0;
	setp.le.f32 	%p822, %f151, 0f00000000;
	neg.f32 	%f1276, %f149;
	selp.f32 	%f1277, %f1276, %f150, %p822;
	mov.f32 	%f1278, 0f42C80000;
	sub.f32 	%f1279, %f1278, %f149;
	div.rn.f32 	%f1280, %f1277, %f1279;
	mov.f32 	%f1281, 0f3F800000;
	sub.f32 	%f152, %f1281, %f1280;
	add.f32 	%f153, %f149, %f1277;
	@%p821 bra 	$L__BB0_958;
	setp.eq.s16 	%p823, %rs152, 0;
	ld.local.f32 	%f1282, [%rd3];
	mul.f32 	%f1283, %f152, %f1282;
	selp.f32 	%f1284, %f153, %f1283, %p823;
	st.local.f32 	[%rd3], %f1284;
$L__BB0_958:
	setp.eq.s16 	%p824, %rs1037, 0;
	@%p824 bra 	$L__BB0_960;
	setp.eq.s16 	%p825, %rs152, 1;
	ld.local.f32 	%f1285, [%rd3+4];
	mul.f32 	%f1286, %f152, %f1285;
	selp.f32 	%f1287, %f153, %f1286, %p825;
	st.local.f32 	[%rd3+4], %f1287;
$L__BB0_960:
	setp.eq.s16 	%p826, %rs1038, 0;
	@%p826 bra 	$L__BB0_962;
	setp.eq.s16 	%p827, %rs152, 2;
	ld.local.f32 	%f1288, [%rd3+8];
	mul.f32 	%f1289, %f152, %f1288;
	selp.f32 	%f1290, %f153, %f1289, %p827;
	st.local.f32 	[%rd3+8], %f1290;
$L__BB0_962:
	setp.eq.s16 	%p828, %rs1039, 0;
	@%p828 bra 	$L__BB0_964;
	setp.eq.s16 	%p829, %rs152, 3;
	ld.local.f32 	%f1291, [%rd3+12];
	mul.f32 	%f1292, %f152, %f1291;
	selp.f32 	%f1293, %f153, %f1292, %p829;
	st.local.f32 	[%rd3+12], %f1293;
$L__BB0_964:
	setp.eq.s16 	%p830, %rs1040, 0;
	@%p830 bra 	$L__BB0_966;
	setp.eq.s16 	%p831, %rs152, 4;
	ld.local.f32 	%f1294, [%rd3+16];
	mul.f32 	%f1295, %f152, %f1294;
	selp.f32 	%f1296, %f153, %f1295, %p831;
	st.local.f32 	[%rd3+16], %f1296;
$L__BB0_966:
	ld.global.s8 	%rs153, [%rd29+24];
	setp.lt.s16 	%p832, %rs153, 0;
	@%p832 bra 	$L__BB0_979;
	cvt.u32.u16 	%r1327, %rs153;
	and.b32  	%r1328, %r1327, 255;
	mul.wide.u32 	%rd848, %r1328, 4;
	add.s64 	%rd112, %rd3, %rd848;
	ld.local.f32 	%f154, [%rd112];
	ld.global.s8 	%rs1113, [%rd29+25];
	cvt.rn.f32.s16 	%f155, %rs1113;
	add.f32 	%f156, %f154, %f155;
	setp.ltu.f32 	%p833, %f156, 0f42C80000;
	@%p833 bra 	$L__BB0_969;
	mov.b32 	%r1329, 0;
	st.local.u32 	[%rd3], %r1329;
	st.local.u32 	[%rd3+4], %r1329;
	st.local.u32 	[%rd3+8], %r1329;
	st.local.u32 	[%rd3+12], %r1329;
	st.local.u32 	[%rd3+16], %r1329;
	mov.b32 	%r1330, 1120403456;
	st.local.u32 	[%rd112], %r1330;
	bra.uni 	$L__BB0_979;
$L__BB0_969:
	setp.eq.s16 	%p834, %rs1036, 0;
	setp.le.f32 	%p835, %f156, 0f00000000;
	neg.f32 	%f1297, %f154;
	selp.f32 	%f1298, %f1297, %f155, %p835;
	mov.f32 	%f1299, 0f42C80000;
	sub.f32 	%f1300, %f1299, %f154;
	div.rn.f32 	%f1301, %f1298, %f1300;
	mov.f32 	%f1302, 0f3F800000;
	sub.f32 	%f157, %f1302, %f1301;
	add.f32 	%f158, %f154, %f1298;
	@%p834 bra 	$L__BB0_971;
	setp.eq.s16 	%p836, %rs153, 0;
	ld.local.f32 	%f1303, [%rd3];
	mul.f32 	%f1304, %f157, %f1303;
	selp.f32 	%f1305, %f158, %f1304, %p836;
	st.local.f32 	[%rd3], %f1305;
$L__BB0_971:
	setp.eq.s16 	%p837, %rs1037, 0;
	@%p837 bra 	$L__BB0_973;
	setp.eq.s16 	%p838, %rs153, 1;
	ld.local.f32 	%f1306, [%rd3+4];
	mul.f32 	%f1307, %f157, %f1306;
	selp.f32 	%f1308, %f158, %f1307, %p838;
	st.local.f32 	[%rd3+4], %f1308;
$L__BB0_973:
	setp.eq.s16 	%p839, %rs1038, 0;
	@%p839 bra 	$L__BB0_975;
	setp.eq.s16 	%p840, %rs153, 2;
	ld.local.f32 	%f1309, [%rd3+8];
	mul.f32 	%f1310, %f157, %f1309;
	selp.f32 	%f1311, %f158, %f1310, %p840;
	st.local.f32 	[%rd3+8], %f1311;
$L__BB0_975:
	setp.eq.s16 	%p841, %rs1039, 0;
	@%p841 bra 	$L__BB0_977;
	setp.eq.s16 	%p842, %rs153, 3;
	ld.local.f32 	%f1312, [%rd3+12];
	mul.f32 	%f1313, %f157, %f1312;
	selp.f32 	%f1314, %f158, %f1313, %p842;
	st.local.f32 	[%rd3+12], %f1314;
$L__BB0_977:
	setp.eq.s16 	%p843, %rs1040, 0;
	@%p843 bra 	$L__BB0_979;
	setp.eq.s16 	%p844, %rs153, 4;
	ld.local.f32 	%f1315, [%rd3+16];
	mul.f32 	%f1316, %f157, %f1315;
	selp.f32 	%f1317, %f158, %f1316, %p844;
	st.local.f32 	[%rd3+16], %f1317;
$L__BB0_979:
	ld.global.s8 	%rs154, [%rd29+26];
	setp.lt.s16 	%p845, %rs154, 0;
	@%p845 bra 	$L__BB0_992;
	cvt.u32.u16 	%r1331, %rs154;
	and.b32  	%r1332, %r1331, 255;
	mul.wide.u32 	%rd849, %r1332, 4;
	add.s64 	%rd113, %rd3, %rd849;
	ld.local.f32 	%f159, [%rd113];
	ld.global.s8 	%rs1119, [%rd29+27];
	cvt.rn.f32.s16 	%f160, %rs1119;
	add.f32 	%f161, %f159, %f160;
	setp.ltu.f32 	%p846, %f161, 0f42C80000;
	@%p846 bra 	$L__BB0_982;
	mov.b32 	%r1333, 0;
	st.local.u32 	[%rd3], %r1333;
	st.local.u32 	[%rd3+4], %r1333;
	st.local.u32 	[%rd3+8], %r1333;
	st.local.u32 	[%rd3+12], %r1333;
	st.local.u32 	[%rd3+16], %r1333;
	mov.b32 	%r1334, 1120403456;
	st.local.u32 	[%rd113], %r1334;
	bra.uni 	$L__BB0_992;
$L__BB0_982:
	setp.eq.s16 	%p847, %rs1036, 0;
	setp.le.f32 	%p848, %f161, 0f00000000;
	neg.f32 	%f1318, %f159;
	selp.f32 	%f1319, %f1318, %f160, %p848;
	mov.f32 	%f1320, 0f42C80000;
	sub.f32 	%f1321, %f1320, %f159;
	div.rn.f32 	%f1322, %f1319, %f1321;
	mov.f32 	%f1323, 0f3F800000;
	sub.f32 	%f162, %f1323, %f1322;
	add.f32 	%f163, %f159, %f1319;
	@%p847 bra 	$L__BB0_984;
	setp.eq.s16 	%p849, %rs154, 0;
	ld.local.f32 	%f1324, [%rd3];
	mul.f32 	%f1325, %f162, %f1324;
	selp.f32 	%f1326, %f163, %f1325, %p849;
	st.local.f32 	[%rd3], %f1326;
$L__BB0_984:
	setp.eq.s16 	%p850, %rs1037, 0;
	@%p850 bra 	$L__BB0_986;
	setp.eq.s16 	%p851, %rs154, 1;
	ld.local.f32 	%f1327, [%rd3+4];
	mul.f32 	%f1328, %f162, %f1327;
	selp.f32 	%f1329, %f163, %f1328, %p851;
	st.local.f32 	[%rd3+4], %f1329;
$L__BB0_986:
	setp.eq.s16 	%p852, %rs1038, 0;
	@%p852 bra 	$L__BB0_988;
	setp.eq.s16 	%p853, %rs154, 2;
	ld.local.f32 	%f1330, [%rd3+8];
	mul.f32 	%f1331, %f162, %f1330;
	selp.f32 	%f1332, %f163, %f1331, %p853;
	st.local.f32 	[%rd3+8], %f1332;
$L__BB0_988:
	setp.eq.s16 	%p854, %rs1039, 0;
	@%p854 bra 	$L__BB0_990;
	setp.eq.s16 	%p855, %rs154, 3;
	ld.local.f32 	%f1333, [%rd3+12];
	mul.f32 	%f1334, %f162, %f1333;
	selp.f32 	%f1335, %f163, %f1334, %p855;
	st.local.f32 	[%rd3+12], %f1335;
$L__BB0_990:
	setp.eq.s16 	%p856, %rs1040, 0;
	@%p856 bra 	$L__BB0_992;
	setp.eq.s16 	%p857, %rs154, 4;
	ld.local.f32 	%f1336, [%rd3+16];
	mul.f32 	%f1337, %f162, %f1336;
	selp.f32 	%f1338, %f163, %f1337, %p857;
	st.local.f32 	[%rd3+16], %f1338;
$L__BB0_992:
	cvt.s16.s8 	%rs1125, %rs1304;
	setp.lt.s16 	%p858, %rs1125, 0;
	@%p858 bra 	$L__BB0_1006;
	ld.local.f32 	%f164, [%rd83];
	add.f32 	%f165, %f164, %f1710;
	setp.ltu.f32 	%p859, %f165, 0f42C80000;
	@%p859 bra 	$L__BB0_995;
	mov.b32 	%r1335, 0;
	st.local.u32 	[%rd3], %r1335;
	st.local.u32 	[%rd3+4], %r1335;
	st.local.u32 	[%rd3+8], %r1335;
	st.local.u32 	[%rd3+12], %r1335;
	st.local.u32 	[%rd3+16], %r1335;
	mov.b32 	%r1336, 1120403456;
	st.local.u32 	[%rd83], %r1336;
	bra.uni 	$L__BB0_1006;
$L__BB0_995:
	setp.eq.s16 	%p860, %rs1036, 0;
	setp.le.f32 	%p861, %f165, 0f00000000;
	neg.f32 	%f1339, %f164;
	selp.f32 	%f1340, %f1339, %f1710, %p861;
	mov.f32 	%f1341, 0f42C80000;
	sub.f32 	%f1342, %f1341, %f164;
	div.rn.f32 	%f1343, %f1340, %f1342;
	mov.f32 	%f1344, 0f3F800000;
	sub.f32 	%f166, %f1344, %f1343;
	add.f32 	%f167, %f164, %f1340;
	@%p860 bra 	$L__BB0_997;
	and.b16  	%rs1127, %rs1304, 255;
	setp.eq.s16 	%p862, %rs1127, 0;
	ld.local.f32 	%f1345, [%rd3];
	mul.f32 	%f1346, %f166, %f1345;
	selp.f32 	%f1347, %f167, %f1346, %p862;
	st.local.f32 	[%rd3], %f1347;
$L__BB0_997:
	setp.eq.s16 	%p863, %rs1037, 0;
	@%p863 bra 	$L__BB0_999;
	and.b16  	%rs1129, %rs1304, 255;
	setp.eq.s16 	%p864, %rs1129, 1;
	ld.local.f32 	%f1348, [%rd3+4];
	mul.f32 	%f1349, %f166, %f1348;
	selp.f32 	%f1350, %f167, %f1349, %p864;
	st.local.f32 	[%rd3+4], %f1350;
$L__BB0_999:
	setp.eq.s16 	%p865, %rs1038, 0;
	@%p865 bra 	$L__BB0_1001;
	and.b16  	%rs1131, %rs1304, 255;
	setp.eq.s16 	%p866, %rs1131, 2;
	ld.local.f32 	%f1351, [%rd3+8];
	mul.f32 	%f1352, %f166, %f1351;
	selp.f32 	%f1353, %f167, %f1352, %p866;
	st.local.f32 	[%rd3+8], %f1353;
$L__BB0_1001:
	setp.eq.s16 	%p867, %rs1039, 0;
	@%p867 bra 	$L__BB0_1003;
	and.b16  	%rs1133, %rs1304, 255;
	setp.eq.s16 	%p868, %rs1133, 3;
	ld.local.f32 	%f1354, [%rd3+12];
	mul.f32 	%f1355, %f166, %f1354;
	selp.f32 	%f1356, %f167, %f1355, %p868;
	st.local.f32 	[%rd3+12], %f1356;
$L__BB0_1003:
	setp.eq.s16 	%p869, %rs1040, 0;
	@%p869 bra 	$L__BB0_1006;
	and.b16  	%rs1135, %rs1304, 255;
	setp.eq.s16 	%p870, %rs1135, 4;
	ld.local.f32 	%f1357, [%rd3+16];
	mul.f32 	%f1358, %f166, %f1357;
	selp.f32 	%f1359, %f167, %f1358, %p870;
	st.local.f32 	[%rd3+16], %f1359;
	bra.uni 	$L__BB0_1006;
$L__BB0_1005:
	and.b16  	%rs1136, %rs136, 255;
	setp.eq.s16 	%p871, %rs1136, 0;
	selp.f32 	%f1360, 0f00000000, 0f42C80000, %p871;
	st.local.f32 	[%rd3], %f1360;
	and.b16  	%rs1137, %rs137, 255;
	setp.eq.s16 	%p872, %rs1137, 0;
	selp.f32 	%f1361, 0f00000000, 0f42C80000, %p872;
	st.local.f32 	[%rd3+4], %f1361;
	and.b16  	%rs1138, %rs138, 255;
	setp.eq.s16 	%p873, %rs1138, 0;
	selp.f32 	%f1362, 0f00000000, 0f42C80000, %p873;
	st.local.f32 	[%rd3+8], %f1362;
	and.b16  	%rs1139, %rs139, 255;
	setp.eq.s16 	%p874, %rs1139, 0;
	selp.f32 	%f1363, 0f00000000, 0f42C80000, %p874;
	st.local.f32 	[%rd3+12], %f1363;
	and.b16  	%rs1140, %rs140, 255;
	setp.eq.s16 	%p875, %rs1140, 0;
	selp.f32 	%f1364, 0f00000000, 0f42C80000, %p875;
	st.local.f32 	[%rd3+16], %f1364;
$L__BB0_1006:
	ld.local.f32 	%f168, [%rd3];
	setp.leu.f32 	%p876, %f90, %f168;
	mov.b64 	%rd922, 0;
	@%p876 bra 	$L__BB0_1011;
	sub.f32 	%f169, %f90, %f168;
	ld.local.f32 	%f170, [%rd3+4];
	setp.leu.f32 	%p877, %f169, %f170;
	mov.b64 	%rd922, 1;
	@%p877 bra 	$L__BB0_1011;
	sub.f32 	%f171, %f169, %f170;
	ld.local.f32 	%f172, [%rd3+8];
	setp.leu.f32 	%p878, %f171, %f172;
	mov.b64 	%rd922, 2;
	@%p878 bra 	$L__BB0_1011;
	sub.f32 	%f173, %f171, %f172;
	ld.local.f32 	%f174, [%rd3+12];
	setp.leu.f32 	%p879, %f173, %f174;
	mov.b64 	%rd922, 3;
	@%p879 bra 	$L__BB0_1011;
	sub.f32 	%f1365, %f173, %f174;
	ld.local.f32 	%f1366, [%rd3+16];
	setp.gt.f32 	%p880, %f1365, %f1366;
	mov.b64 	%rd922, 4;
	@%p880 bra 	$L__BB0_1016;
$L__BB0_1011:
	shl.b64 	%rd855, %rd922, 2;
	add.s64 	%rd856, %rd20, %rd855;
	ld.local.f32 	%f1367, [%rd856];
	mul.f32 	%f1368, %f91, 0f42C80000;
	setp.lt.f32 	%p881, %f1368, %f1367;
	selp.b16 	%rs1142, 2, 1, %p881;
	add.s64 	%rd115, %rd27, %rd922;
	ld.global.u8 	%rs1143, [%rd115];
	add.s16 	%rs1315, %rs1142, %rs1143;
	setp.eq.s16 	%p882, %rs1303, 3;
	@%p882 bra 	$L__BB0_1014;
	setp.ne.s16 	%p883, %rs1303, 4;
	@%p883 bra 	$L__BB0_1015;
	add.s16 	%rs1315, %rs1315, 2;
	bra.uni 	$L__BB0_1015;
$L__BB0_1014:
	add.s16 	%rs1315, %rs1315, 1;
$L__BB0_1015:
	cvt.s16.s8 	%rs1144, %rs1315;
	min.s16 	%rs1145, %rs1144, 10;
	st.global.u8 	[%rd115], %rs1145;
	add.s64 	%rd857, %rd2, %rd922;
	mov.b16 	%rs1146, 0;
	st.local.u8 	[%rd857], %rs1146;
$L__BB0_1016:
	setp.eq.s32 	%p884, %r546, 2;
	@%p884 bra 	$L__BB0_1224;
	shr.u32 	%r1337, %r1432, 2;
	xor.b32  	%r1338, %r1337, %r1432;
	shl.b32 	%r1339, %r549, 4;
	shl.b32 	%r1340, %r1338, 1;
	xor.b32  	%r1341, %r1339, %r1340;
	xor.b32  	%r1342, %r1341, %r549;
	xor.b32  	%r1343, %r1342, %r1338;
	add.s32 	%r1344, %r1437, %r1343;
	add.s32 	%r1345, %r1344, 1812185;
	cvt.rn.f32.u32 	%f1369, %r1345;
	fma.rn.f32 	%f1370, %f1369, 0f2F800000, 0f2F000000;
	mov.f32 	%f1371, 0f3F800000;
	sub.f32 	%f1372, %f1371, %f1370;
	mul.f32 	%f175, %f1372, 0f42C80000;
	shr.u32 	%r1346, %r547, 2;
	xor.b32  	%r1347, %r1346, %r547;
	shl.b32 	%r1348, %r1343, 4;
	shl.b32 	%r1349, %r1347, 1;
	xor.b32  	%r1350, %r1349, %r1348;
	xor.b32  	%r1351, %r1350, %r1347;
	xor.b32  	%r1352, %r1351, %r1343;
	add.s32 	%r1353, %r1437, %r1352;
	add.s32 	%r1354, %r1353, 2174622;
	cvt.rn.f32.u32 	%f1373, %r1354;
	fma.rn.f32 	%f1374, %f1373, 0f2F800000, 0f2F000000;
	sub.f32 	%f176, %f1371, %f1374;
	ld.local.u8 	%rs1147, [%rd2];
	ld.local.u8 	%rs1148, [%rd2+1];
	ld.local.u8 	%rs1149, [%rd2+2];
	ld.local.u8 	%rs1150, [%rd2+3];
	ld.local.u8 	%rs1151, [%rd2+4];
	ld.global.u8 	%rs1152, [%rd27];
	setp.eq.s16 	%p885, %rs1152, 10;
	selp.b16 	%rs159, 0, %rs1147, %p885;
	cvt.s16.s8 	%rs1153, %rs159;
	ld.global.u8 	%rs1154, [%rd27+1];
	setp.eq.s16 	%p886, %rs1154, 10;
	selp.b16 	%rs160, 0, %rs1148, %p886;
	cvt.s16.s8 	%rs1155, %rs160;
	ld.global.u8 	%rs1156, [%rd27+2];
	setp.eq.s16 	%p887, %rs1156, 10;
	selp.b16 	%rs161, 0, %rs1149, %p887;
	cvt.s16.s8 	%rs1157, %rs161;
	ld.global.u8 	%rs1158, [%rd27+3];
	setp.eq.s16 	%p888, %rs1158, 10;
	selp.b16 	%rs162, 0, %rs1150, %p888;
	cvt.s16.s8 	%rs1159, %rs162;
	ld.global.u8 	%rs1160, [%rd27+4];
	setp.eq.s16 	%p889, %rs1160, 10;
	selp.b16 	%rs163, 0, %rs1151, %p889;
	cvt.s16.s8 	%rs1161, %rs163;
	cvt.rn.f32.s16 	%f1375, %rs1153;
	cvt.rn.f32.s16 	%f1376, %rs1155;
	add.f32 	%f1377, %f1375, %f1376;
	cvt.rn.f32.s16 	%f1378, %rs1157;
	add.f32 	%f1379, %f1377, %f1378;
	cvt.rn.f32.s16 	%f1380, %rs1159;
	add.f32 	%f1381, %f1379, %f1380;
	cvt.rn.f32.s16 	%f1382, %rs1161;
	add.f32 	%f177, %f1381, %f1382;
	setp.eq.f32 	%p890, %f177, 0f3F800000;
	@%p890 bra 	$L__BB0_1213;
	mov.f32 	%f1383, 0f42C80000;
	div.rn.f32 	%f178, %f1383, %f177;
	and.b16  	%rs1162, %rs159, 255;
	setp.eq.s16 	%p891, %rs1162, 0;
	selp.f32 	%f1384, 0f00000000, %f178, %p891;
	st.local.f32 	[%rd3], %f1384;
	and.b16  	%rs1163, %rs160, 255;
	setp.eq.s16 	%p892, %rs1163, 0;
	selp.f32 	%f1385, 0f00000000, %f178, %p892;
	st.local.f32 	[%rd3+4], %f1385;
	and.b16  	%rs1164, %rs161, 255;
	setp.eq.s16 	%p893, %rs1164, 0;
	selp.f32 	%f1386, 0f00000000, %f178, %p893;
	st.local.f32 	[%rd3+8], %f1386;
	and.b16  	%rs1165, %rs162, 255;
	setp.eq.s16 	%p894, %rs1165, 0;
	selp.f32 	%f1387, 0f00000000, %f178, %p894;
	st.local.f32 	[%rd3+12], %f1387;
	and.b16  	%rs1166, %rs163, 255;
	setp.eq.s16 	%p895, %rs1166, 0;
	selp.f32 	%f1388, 0f00000000, %f178, %p895;
	st.local.f32 	[%rd3+16], %f1388;
	ld.global.s8 	%rs164, [%rd29];
	setp.lt.s16 	%p896, %rs164, 0;
	@%p896 bra 	$L__BB0_1031;
	cvt.u32.u16 	%r1355, %rs164;
	and.b32  	%r1356, %r1355, 255;
	mul.wide.u32 	%rd858, %r1356, 4;
	add.s64 	%rd116, %rd3, %rd858;
	ld.local.f32 	%f179, [%rd116];
	ld.global.s8 	%rs1167, [%rd29+1];
	cvt.rn.f32.s16 	%f180, %rs1167;
	add.f32 	%f181, %f179, %f180;
	setp.ltu.f32 	%p897, %f181, 0f42C80000;
	@%p897 bra 	$L__BB0_1021;
	mov.b32 	%r1357, 0;
	st.local.u32 	[%rd3], %r1357;
	st.local.u32 	[%rd3+4], %r1357;
	st.local.u32 	[%rd3+8], %r1357;
	st.local.u32 	[%rd3+12], %r1357;
	st.local.u32 	[%rd3+16], %r1357;
	mov.b32 	%r1358, 1120403456;
	st.local.u32 	[%rd116], %r1358;
	bra.uni 	$L__BB0_1031;
$L__BB0_1021:
	setp.eq.s16 	%p898, %rs1162, 0;
	setp.le.f32 	%p899, %f181, 0f00000000;
	neg.f32 	%f1389, %f179;
	selp.f32 	%f1390, %f1389, %f180, %p899;
	mov.f32 	%f1391, 0f42C80000;
	sub.f32 	%f1392, %f1391, %f179;
	div.rn.f32 	%f1393, %f1390, %f1392;
	mov.f32 	%f1394, 0f3F800000;
	sub.f32 	%f182, %f1394, %f1393;
	add.f32 	%f183, %f179, %f1390;
	@%p898 bra 	$L__BB0_1023;
	setp.eq.s16 	%p900, %rs164, 0;
	mul.f32 	%f1395, %f182, %f178;
	selp.f32 	%f1396, %f183, %f1395, %p900;
	st.local.f32 	[%rd3], %f1396;
$L__BB0_1023:
	setp.eq.s16 	%p901, %rs1163, 0;
	@%p901 bra 	$L__BB0_1025;
	setp.eq.s16 	%p902, %rs164, 1;
	mul.f32 	%f1397, %f182, %f178;
	selp.f32 	%f1398, %f183, %f1397, %p902;
	st.local.f32 	[%rd3+4], %f1398;
$L__BB0_1025:
	setp.eq.s16 	%p903, %rs1164, 0;
	@%p903 bra 	$L__BB0_1027;
	setp.eq.s16 	%p904, %rs164, 2;
	mul.f32 	%f1399, %f182, %f178;
	selp.f32 	%f1400, %f183, %f1399, %p904;
	st.local.f32 	[%rd3+8], %f1400;
$L__BB0_1027:
	setp.eq.s16 	%p905, %rs1165, 0;
	@%p905 bra 	$L__BB0_1029;
	setp.eq.s16 	%p906, %rs164, 3;
	mul.f32 	%f1401, %f182, %f178;
	selp.f32 	%f1402, %f183, %f1401, %p906;
	st.local.f32 	[%rd3+12], %f1402;
$L__BB0_1029:
	setp.eq.s16 	%p907, %rs1166, 0;
	@%p907 bra 	$L__BB0_1031;
	setp.eq.s16 	%p908, %rs164, 4;
	mul.f32 	%f1403, %f182, %f178;
	selp.f32 	%f1404, %f183, %f1403, %p908;
	st.local.f32 	[%rd3+16], %f1404;
$L__BB0_1031:
	ld.global.s8 	%rs165, [%rd29+2];
	setp.lt.s16 	%p909, %rs165, 0;
	@%p909 bra 	$L__BB0_1044;
	cvt.u32.u16 	%r1359, %rs165;
	and.b32  	%r1360, %r1359, 255;
	mul.wide.u32 	%rd859, %r1360, 4;
	add.s64 	%rd117, %rd3, %rd859;
	ld.local.f32 	%f184, [%rd117];
	ld.global.s8 	%rs1173, [%rd29+3];
	cvt.rn.f32.s16 	%f185, %rs1173;
	add.f32 	%f186, %f184, %f185;
	setp.ltu.f32 	%p910, %f186, 0f42C80000;
	@%p910 bra 	$L__BB0_1034;
	mov.b32 	%r1361, 0;
	st.local.u32 	[%rd3], %r1361;
	st.local.u32 	[%rd3+4], %r1361;
	st.local.u32 	[%rd3+8], %r1361;
	st.local.u32 	[%rd3+12], %r1361;
	st.local.u32 	[%rd3+16], %r1361;
	mov.b32 	%r1362, 1120403456;
	st.local.u32 	[%rd117], %r1362;
	bra.uni 	$L__BB0_1044;
$L__BB0_1034:
	setp.eq.s16 	%p911, %rs1162, 0;
	setp.le.f32 	%p912, %f186, 0f00000000;
	neg.f32 	%f1405, %f184;
	selp.f32 	%f1406, %f1405, %f185, %p912;
	mov.f32 	%f1407, 0f42C80000;
	sub.f32 	%f1408, %f1407, %f184;
	div.rn.f32 	%f1409, %f1406, %f1408;
	mov.f32 	%f1410, 0f3F800000;
	sub.f32 	%f187, %f1410, %f1409;
	add.f32 	%f188, %f184, %f1406;
	@%p911 bra 	$L__BB0_1036;
	setp.eq.s16 	%p913, %rs165, 0;
	ld.local.f32 	%f1411, [%rd3];
	mul.f32 	%f1412, %f187, %f1411;
	selp.f32 	%f1413, %f188, %f1412, %p913;
	st.local.f32 	[%rd3], %f1413;
$L__BB0_1036:
	setp.eq.s16 	%p914, %rs1163, 0;
	@%p914 bra 	$L__BB0_1038;
	setp.eq.s16 	%p915, %rs165, 1;
	ld.local.f32 	%f1414, [%rd3+4];
	mul.f32 	%f1415, %f187, %f1414;
	selp.f32 	%f1416, %f188, %f1415, %p915;
	st.local.f32 	[%rd3+4], %f1416;
$L__BB0_1038:
	setp.eq.s16 	%p916, %rs1164, 0;
	@%p916 bra 	$L__BB0_1040;
	setp.eq.s16 	%p917, %rs165, 2;
	ld.local.f32 	%f1417, [%rd3+8];
	mul.f32 	%f1418, %f187, %f1417;
	selp.f32 	%f1419, %f188, %f1418, %p917;
	st.local.f32 	[%rd3+8], %f1419;
$L__BB0_1040:
	setp.eq.s16 	%p918, %rs1165, 0;
	@%p918 bra 	$L__BB0_1042;
	setp.eq.s16 	%p919, %rs165, 3;
	ld.local.f32 	%f1420, [%rd3+12];
	mul.f32 	%f1421, %f187, %f1420;
	selp.f32 	%f1422, %f188, %f1421, %p919;
	st.local.f32 	[%rd3+12], %f1422;
$L__BB0_1042:
	setp.eq.s16 	%p920, %rs1166, 0;
	@%p920 bra 	$L__BB0_1044;
	setp.eq.s16 	%p921, %rs165, 4;
	ld.local.f32 	%f1423, [%rd3+16];
	mul.f32 	%f1424, %f187, %f1423;
	selp.f32 	%f1425, %f188, %f1424, %p921;
	st.local.f32 	[%rd3+16], %f1425;
$L__BB0_1044:
	ld.global.s8 	%rs166, [%rd29+4];
	setp.lt.s16 	%p922, %rs166, 0;
	@%p922 bra 	$L__BB0_1057;
	cvt.u32.u16 	%r1363, %rs166;
	and.b32  	%r1364, %r1363, 255;
	mul.wide.u32 	%rd860, %r1364, 4;
	add.s64 	%rd118, %rd3, %rd860;
	ld.local.f32 	%f189, [%rd118];
	ld.global.s8 	%rs1179, [%rd29+5];
	cvt.rn.f32.s16 	%f190, %rs1179;
	add.f32 	%f191, %f189, %f190;
	setp.ltu.f32 	%p923, %f191, 0f42C80000;
	@%p923 bra 	$L__BB0_1047;
	mov.b32 	%r1365, 0;
	st.local.u32 	[%rd3], %r1365;
	st.local.u32 	[%rd3+4], %r1365;
	st.local.u32 	[%rd3+8], %r1365;
	st.local.u32 	[%rd3+12], %r1365;
	st.local.u32 	[%rd3+16], %r1365;
	mov.b32 	%r1366, 1120403456;
	st.local.u32 	[%rd118], %r1366;
	bra.uni 	$L__BB0_1057;
$L__BB0_1047:
	setp.eq.s16 	%p924, %rs1162, 0;
	setp.le.f32 	%p925, %f191, 0f00000000;
	neg.f32 	%f1426, %f189;
	selp.f32 	%f1427, %f1426, %f190, %p925;
	mov.f32 	%f1428, 0f42C80000;
	sub.f32 	%f1429, %f1428, %f189;
	div.rn.f32 	%f1430, %f1427, %f1429;
	mov.f32 	%f1431, 0f3F800000;
	sub.f32 	%f192, %f1431, %f1430;
	add.f32 	%f193, %f189, %f1427;
	@%p924 bra 	$L__BB0_1049;
	setp.eq.s16 	%p926, %rs166, 0;
	ld.local.f32 	%f1432, [%rd3];
	mul.f32 	%f1433, %f192, %f1432;
	selp.f32 	%f1434, %f193, %f1433, %p926;
	st.local.f32 	[%rd3], %f1434;
$L__BB0_1049:
	setp.eq.s16 	%p927, %rs1163, 0;
	@%p927 bra 	$L__BB0_1051;
	setp.eq.s16 	%p928, %rs166, 1;
	ld.local.f32 	%f1435, [%rd3+4];
	mul.f32 	%f1436, %f192, %f1435;
	selp.f32 	%f1437, %f193, %f1436, %p928;
	st.local.f32 	[%rd3+4], %f1437;
$L__BB0_1051:
	setp.eq.s16 	%p929, %rs1164, 0;
	@%p929 bra 	$L__BB0_1053;
	setp.eq.s16 	%p930, %rs166, 2;
	ld.local.f32 	%f1438, [%rd3+8];
	mul.f32 	%f1439, %f192, %f1438;
	selp.f32 	%f1440, %f193, %f1439, %p930;
	st.local.f32 	[%rd3+8], %f1440;
$L__BB0_1053:
	setp.eq.s16 	%p931, %rs1165, 0;
	@%p931 bra 	$L__BB0_1055;
	setp.eq.s16 	%p932, %rs166, 3;
	ld.local.f32 	%f1441, [%rd3+12];
	mul.f32 	%f1442, %f192, %f1441;
	selp.f32 	%f1443, %f193, %f1442, %p932;
	st.local.f32 	[%rd3+12], %f1443;
$L__BB0_1055:
	setp.eq.s16 	%p933, %rs1166, 0;
	@%p933 bra 	$L__BB0_1057;
	setp.eq.s16 	%p934, %rs166, 4;
	ld.local.f32 	%f1444, [%rd3+16];
	mul.f32 	%f1445, %f192, %f1444;
	selp.f32 	%f1446, %f193, %f1445, %p934;
	st.local.f32 	[%rd3+16], %f1446;
$L__BB0_1057:
	ld.global.s8 	%rs167, [%rd29+6];
	setp.lt.s16 	%p935, %rs167, 0;
	@%p935 bra 	$L__BB0_1070;
	cvt.u32.u16 	%r1367, %rs167;
	and.b32  	%r1368, %r1367, 255;
	mul.wide.u32 	%rd861, %r1368, 4;
	add.s64 	%rd119, %rd3, %rd861;
	ld.local.f32 	%f194, [%rd119];
	ld.global.s8 	%rs1185, [%rd29+7];
	cvt.rn.f32.s16 	%f195, %rs1185;
	add.f32 	%f196, %f194, %f195;
	setp.ltu.f32 	%p936, %f196, 0f42C80000;
	@%p936 bra 	$L__BB0_1060;
	mov.b32 	%r1369, 0;
	st.local.u32 	[%rd3], %r1369;
	st.local.u32 	[%rd3+4], %r1369;
	st.local.u32 	[%rd3+8], %r1369;
	st.local.u32 	[%rd3+12], %r1369;
	st.local.u32 	[%rd3+16], %r1369;
	mov.b32 	%r1370, 1120403456;
	st.local.u32 	[%rd119], %r1370;
	bra.uni 	$L__BB0_1070;
$L__BB0_1060:
	setp.eq.s16 	%p937, %rs1162, 0;
	setp.le.f32 	%p938, %f196, 0f00000000;
	neg.f32 	%f1447, %f194;
	selp.f32 	%f1448, %f1447, %f195, %p938;
	mov.f32 	%f1449, 0f42C80000;
	sub.f32 	%f1450, %f1449, %f194;
	div.rn.f32 	%f1451, %f1448, %f1450;
	mov.f32 	%f1452, 0f3F800000;
	sub.f32 	%f197, %f1452, %f1451;
	add.f32 	%f198, %f194, %f1448;
	@%p937 bra 	$L__BB0_1062;
	setp.eq.s16 	%p939, %rs167, 0;
	ld.local.f32 	%f1453, [%rd3];
	mul.f32 	%f1454, %f197, %f1453;
	selp.f32 	%f1455, %f198, %f1454, %p939;
	st.local.f32 	[%rd3], %f1455;
$L__BB0_1062:
	setp.eq.s16 	%p940, %rs1163, 0;
	@%p940 bra 	$L__BB0_1064;
	setp.eq.s16 	%p941, %rs167, 1;
	ld.local.f32 	%f1456, [%rd3+4];
	mul.f32 	%f1457, %f197, %f1456;
	selp.f32 	%f1458, %f198, %f1457, %p941;
	st.local.f32 	[%rd3+4], %f1458;
$L__BB0_1064:
	setp.eq.s16 	%p942, %rs1164, 0;
	@%p942 bra 	$L__BB0_1066;
	setp.eq.s16 	%p943, %rs167, 2;
	ld.local.f32 	%f1459, [%rd3+8];
	mul.f32 	%f1460, %f197, %f1459;
	selp.f32 	%f1461, %f198, %f1460, %p943;
	st.local.f32 	[%rd3+8], %f1461;
$L__BB0_1066:
	setp.eq.s16 	%p944, %rs1165, 0;
	@%p944 bra 	$L__BB0_1068;
	setp.eq.s16 	%p945, %rs167, 3;
	ld.local.f32 	%f1462, [%rd3+12];
	mul.f32 	%f1463, %f197, %f1462;
	selp.f32 	%f1464, %f198, %f1463, %p945;
	st.local.f32 	[%rd3+12], %f1464;
$L__BB0_1068:
	setp.eq.s16 	%p946, %rs1166, 0;
	@%p946 bra 	$L__BB0_1070;
	setp.eq.s16 	%p947, %rs167, 4;
	ld.local.f32 	%f1465, [%rd3+16];
	mul.f32 	%f1466, %f197, %f1465;
	selp.f32 	%f1467, %f198, %f1466, %p947;
	st.local.f32 	[%rd3+16], %f1467;
$L__BB0_1070:
	ld.global.s8 	%rs168, [%rd29+8];
	setp.lt.s16 	%p948, %rs168, 0;
	@%p948 bra 	$L__BB0_1083;
	cvt.u32.u16 	%r1371, %rs168;
	and.b32  	%r1372, %r1371, 255;
	mul.wide.u32 	%rd862, %r1372, 4;
	add.s64 	%rd120, %rd3, %rd862;
	ld.local.f32 	%f199, [%rd120];
	ld.global.s8 	%rs1191, [%rd29+9];
	cvt.rn.f32.s16 	%f200, %rs1191;
	add.f32 	%f201, %f199, %f200;
	setp.ltu.f32 	%p949, %f201, 0f42C80000;
	@%p949 bra 	$L__BB0_1073;
	mov.b32 	%r1373, 0;
	st.local.u32 	[%rd3], %r1373;
	st.local.u32 	[%rd3+4], %r1373;
	st.local.u32 	[%rd3+8], %r1373;
	st.local.u32 	[%rd3+12], %r1373;
	st.local.u32 	[%rd3+16], %r1373;
	mov.b32 	%r1374, 1120403456;
	st.local.u32 	[%rd120], %r1374;
	bra.uni 	$L__BB0_1083;
$L__BB0_1073:
	setp.eq.s16 	%p950, %rs1162, 0;
	setp.le.f32 	%p951, %f201, 0f00000000;
	neg.f32 	%f1468, %f199;
	selp.f32 	%f1469, %f1468, %f200, %p951;
	mov.f32 	%f1470, 0f42C80000;
	sub.f32 	%f1471, %f1470, %f199;
	div.rn.f32 	%f1472, %f1469, %f1471;
	mov.f32 	%f1473, 0f3F800000;
	sub.f32 	%f202, %f1473, %f1472;
	add.f32 	%f203, %f199, %f1469;
	@%p950 bra 	$L__BB0_1075;
	setp.eq.s16 	%p952, %rs168, 0;
	ld.local.f32 	%f1474, [%rd3];
	mul.f32 	%f1475, %f202, %f1474;
	selp.f32 	%f1476, %f203, %f1475, %p952;
	st.local.f32 	[%rd3], %f1476;
$L__BB0_1075:
	setp.eq.s16 	%p953, %rs1163, 0;
	@%p953 bra 	$L__BB0_1077;
	setp.eq.s16 	%p954, %rs168, 1;
	ld.local.f32 	%f1477, [%rd3+4];
	mul.f32 	%f1478, %f202, %f1477;
	selp.f32 	%f1479, %f203, %f1478, %p954;
	st.local.f32 	[%rd3+4], %f1479;
$L__BB0_1077:
	setp.eq.s16 	%p955, %rs1164, 0;
	@%p955 bra 	$L__BB0_1079;
	setp.eq.s16 	%p956, %rs168, 2;
	ld.local.f32 	%f1480, [%rd3+8];
	mul.f32 	%f1481, %f202, %f1480;
	selp.f32 	%f1482, %f203, %f1481, %p956;
	st.local.f32 	[%rd3+8], %f1482;
$L__BB0_1079:
	setp.eq.s16 	%p957, %rs1165, 0;
	@%p957 bra 	$L__BB0_1081;
	setp.eq.s16 	%p958, %rs168, 3;
	ld.local.f32 	%f1483, [%rd3+12];
	mul.f32 	%f1484, %f202, %f1483;
	selp.f32 	%f1485, %f203, %f1484, %p958;
	st.local.f32 	[%rd3+12], %f1485;
$L__BB0_1081:
	setp.eq.s16 	%p959, %rs1166, 0;
	@%p959 bra 	$L__BB0_1083;
	setp.eq.s16 	%p960, %rs168, 4;
	ld.local.f32 	%f1486, [%rd3+16];
	mul.f32 	%f1487, %f202, %f1486;
	selp.f32 	%f1488, %f203, %f1487, %p960;
	st.local.f32 	[%rd3+16], %f1488;
$L__BB0_1083:
	ld.global.s8 	%rs169, [%rd29+10];
	setp.lt.s16 	%p961, %rs169, 0;
	@%p961 bra 	$L__BB0_1096;
	cvt.u32.u16 	%r1375, %rs169;
	and.b32  	%r1376, %r1375, 255;
	mul.wide.u32 	%rd863, %r1376, 4;
	add.s64 	%rd121, %rd3, %rd863;
	ld.local.f32 	%f204, [%rd121];
	ld.global.s8 	%rs1197, [%rd29+11];
	cvt.rn.f32.s16 	%f205, %rs1197;
	add.f32 	%f206, %f204, %f205;
	setp.ltu.f32 	%p962, %f206, 0f42C80000;
	@%p962 bra 	$L__BB0_1086;
	mov.b32 	%r1377, 0;
	st.local.u32 	[%rd3], %r1377;
	st.local.u32 	[%rd3+4], %r1377;
	st.local.u32 	[%rd3+8], %r1377;
	st.local.u32 	[%rd3+12], %r1377;
	st.local.u32 	[%rd3+16], %r1377;
	mov.b32 	%r1378, 1120403456;
	st.local.u32 	[%rd121], %r1378;
	bra.uni 	$L__BB0_1096;
$L__BB0_1086:
	setp.eq.s16 	%p963, %rs1162, 0;
	setp.le.f32 	%p964, %f206, 0f00000000;
	neg.f32 	%f1489, %f204;
	selp.f32 	%f1490, %f1489, %f205, %p964;
	mov.f32 	%f1491, 0f42C80000;
	sub.f32 	%f1492, %f1491, %f204;
	div.rn.f32 	%f1493, %f1490, %f1492;
	mov.f32 	%f1494, 0f3F800000;
	sub.f32 	%f207, %f1494, %f1493;
	add.f32 	%f208, %f204, %f1490;
	@%p963 bra 	$L__BB0_1088;
	setp.eq.s16 	%p965, %rs169, 0;
	ld.local.f32 	%f1495, [%rd3];
	mul.f32 	%f1496, %f207, %f1495;
	selp.f32 	%f1497, %f208, %f1496, %p965;
	st.local.f32 	[%rd3], %f1497;
$L__BB0_1088:
	setp.eq.s16 	%p966, %rs1163, 0;
	@%p966 bra 	$L__BB0_1090;
	setp.eq.s16 	%p967, %rs169, 1;
	ld.local.f32 	%f1498, [%rd3+4];
	mul.f32 	%f1499, %f207, %f1498;
	selp.f32 	%f1500, %f208, %f1499, %p967;
	st.local.f32 	[%rd3+4], %f1500;
$L__BB0_1090:
	setp.eq.s16 	%p968, %rs1164, 0;
	@%p968 bra 	$L__BB0_1092;
	setp.eq.s16 	%p969, %rs169, 2;
	ld.local.f32 	%f1501, [%rd3+8];
	mul.f32 	%f1502, %f207, %f1501;
	selp.f32 	%f1503, %f208, %f1502, %p969;
	st.local.f32 	[%rd3+8], %f1503;
$L__BB0_1092:
	setp.eq.s16 	%p970, %rs1165, 0;
	@%p970 bra 	$L__BB0_1094;
	setp.eq.s16 	%p971, %rs169, 3;
	ld.local.f32 	%f1504, [%rd3+12];
	mul.f32 	%f1505, %f207, %f1504;
	selp.f32 	%f1506, %f208, %f1505, %p971;
	st.local.f32 	[%rd3+12], %f1506;
$L__BB0_1094:
	setp.eq.s16 	%p972, %rs1166, 0;
	@%p972 bra 	$L__BB0_1096;
	setp.eq.s16 	%p973, %rs169, 4;
	ld.local.f32 	%f1507, [%rd3+16];
	mul.f32 	%f1508, %f207, %f1507;
	selp.f32 	%f1509, %f208, %f1508, %p973;
	st.local.f32 	[%rd3+16], %f1509;
$L__BB0_1096:
	ld.global.s8 	%rs170, [%rd29+12];
	setp.lt.s16 	%p974, %rs170, 0;
	@%p974 bra 	$L__BB0_1109;
	cvt.u32.u16 	%r1379, %rs170;
	and.b32  	%r1380, %r1379, 255;
	mul.wide.u32 	%rd864, %r1380, 4;
	add.s64 	%rd122, %rd3, %rd864;
	ld.local.f32 	%f209, [%rd122];
	ld.global.s8 	%rs1203, [%rd29+13];
	cvt.rn.f32.s16 	%f210, %rs1203;
	add.f32 	%f211, %f209, %f210;
	setp.ltu.f32 	%p975, %f211, 0f42C80000;
	@%p975 bra 	$L__BB0_1099;
	mov.b32 	%r1381, 0;
	st.local.u32 	[%rd3], %r1381;
	st.local.u32 	[%rd3+4], %r1381;
	st.local.u32 	[%rd3+8], %r1381;
	st.local.u32 	[%rd3+12], %r1381;
	st.local.u32 	[%rd3+16], %r1381;
	mov.b32 	%r1382, 1120403456;
	st.local.u32 	[%rd122], %r1382;
	bra.uni 	$L__BB0_1109;
$L__BB0_1099:
	setp.eq.s16 	%p976, %rs1162, 0;
	setp.le.f32 	%p977, %f211, 0f00000000;
	neg.f32 	%f1510, %f209;
	selp.f32 	%f1511, %f1510, %f210, %p977;
	mov.f32 	%f1512, 0f42C80000;
	sub.f32 	%f1513, %f1512, %f209;
	div.rn.f32 	%f1514, %f1511, %f1513;
	mov.f32 	%f1515, 0f3F800000;
	sub.f32 	%f212, %f1515, %f1514;
	add.f32 	%f213, %f209, %f1511;
	@%p976 bra 	$L__BB0_1101;
	setp.eq.s16 	%p978, %rs170, 0;
	ld.local.f32 	%f1516, [%rd3];
	mul.f32 	%f1517, %f212, %f1516;
	selp.f32 	%f1518, %f213, %f1517, %p978;
	st.local.f32 	[%rd3], %f1518;
$L__BB0_1101:
	setp.eq.s16 	%p979, %rs1163, 0;
	@%p979 bra 	$L__BB0_1103;
	setp.eq.s16 	%p980, %rs170, 1;
	ld.local.f32 	%f1519, [%rd3+4];
	mul.f32 	%f1520, %f212, %f1519;
	selp.f32 	%f1521, %f213, %f1520, %p980;
	st.local.f32 	[%rd3+4], %f1521;
$L__BB0_1103:
	setp.eq.s16 	%p981, %rs1164, 0;
	@%p981 bra 	$L__BB0_1105;
	setp.eq.s16 	%p982, %rs170, 2;
	ld.local.f32 	%f1522, [%rd3+8];
	mul.f32 	%f1523, %f212, %f1522;
	selp.f32 	%f1524, %f213, %f1523, %p982;
	st.local.f32 	[%rd3+8], %f1524;
$L__BB0_1105:
	setp.eq.s16 	%p983, %rs1165, 0;
	@%p983 bra 	$L__BB0_1107;
	setp.eq.s16 	%p984, %rs170, 3;
	ld.local.f32 	%f1525, [%rd3+12];
	mul.f32 	%f1526, %f212, %f1525;
	selp.f32 	%f1527, %f213, %f1526, %p984;
	st.local.f32 	[%rd3+12], %f1527;
$L__BB0_1107:
	setp.eq.s16 	%p985, %rs1166, 0;
	@%p985 bra 	$L__BB0_1109;
	setp.eq.s16 	%p986, %rs170, 4;
	ld.local.f32 	%f1528, [%rd3+16];
	mul.f32 	%f1529, %f212, %f1528;
	selp.f32 	%f1530, %f213, %f1529, %p986;
	st.local.f32 	[%rd3+16], %f1530;
$L__BB0_1109:
	ld.global.s8 	%rs171, [%rd29+14];
	setp.lt.s16 	%p987, %rs171, 0;
	@%p987 bra 	$L__BB0_1122;
	cvt.u32.u16 	%r1383, %rs171;
	and.b32  	%r1384, %r1383, 255;
	mul.wide.u32 	%rd865, %r1384, 4;
	add.s64 	%rd123, %rd3, %rd865;
	ld.local.f32 	%f214, [%rd123];
	ld.global.s8 	%rs1209, [%rd29+15];
	cvt.rn.f32.s16 	%f215, %rs1209;
	add.f32 	%f216, %f214, %f215;
	setp.ltu.f32 	%p988, %f216, 0f42C80000;
	@%p988 bra 	$L__BB0_1112;
	mov.b32 	%r1385, 0;
	st.local.u32 	[%rd3], %r1385;
	st.local.u32 	[%rd3+4], %r1385;
	st.local.u32 	[%rd3+8], %r1385;
	st.local.u32 	[%rd3+12], %r1385;
	st.local.u32 	[%rd3+16], %r1385;
	mov.b32 	%r1386, 1120403456;
	st.local.u32 	[%rd123], %r1386;
	bra.uni 	$L__BB0_1122;
$L__BB0_1112:
	setp.eq.s16 	%p989, %rs1162, 0;
	setp.le.f32 	%p990, %f216, 0f00000000;
	neg.f32 	%f1531, %f214;
	selp.f32 	%f1532, %f1531, %f215, %p990;
	mov.f32 	%f1533, 0f42C80000;
	sub.f32 	%f1534, %f1533, %f214;
	div.rn.f32 	%f1535, %f1532, %f1534;
	mov.f32 	%f1536, 0f3F800000;
	sub.f32 	%f217, %f1536, %f1535;
	add.f32 	%f218, %f214, %f1532;
	@%p989 bra 	$L__BB0_1114;
	setp.eq.s16 	%p991, %rs171, 0;
	ld.local.f32 	%f1537, [%rd3];
	mul.f32 	%f1538, %f217, %f1537;
	selp.f32 	%f1539, %f218, %f1538, %p991;
	st.local.f32 	[%rd3], %f1539;
$L__BB0_1114:
	setp.eq.s16 	%p992, %rs1163, 0;
	@%p992 bra 	$L__BB0_1116;
	setp.eq.s16 	%p993, %rs171, 1;
	ld.local.f32 	%f1540, [%rd3+4];
	mul.f32 	%f1541, %f217, %f1540;
	selp.f32 	%f1542, %f218, %f1541, %p993;
	st.local.f32 	[%rd3+4], %f1542;
$L__BB0_1116:
	setp.eq.s16 	%p994, %rs1164, 0;
	@%p994 bra 	$L__BB0_1118;
	setp.eq.s16 	%p995, %rs171, 2;
	ld.local.f32 	%f1543, [%rd3+8];
	mul.f32 	%f1544, %f217, %f1543;
	selp.f32 	%f1545, %f218, %f1544, %p995;
	st.local.f32 	[%rd3+8], %f1545;
$L__BB0_1118:
	setp.eq.s16 	%p996, %rs1165, 0;
	@%p996 bra 	$L__BB0_1120;
	setp.eq.s16 	%p997, %rs171, 3;
	ld.local.f32 	%f1546, [%rd3+12];
	mul.f32 	%f1547, %f217, %f1546;
	selp.f32 	%f1548, %f218, %f1547, %p997;
	st.local.f32 	[%rd3+12], %f1548;
$L__BB0_1120:
	setp.eq.s16 	%p998, %rs1166, 0;
	@%p998 bra 	$L__BB0_1122;
	setp.eq.s16 	%p999, %rs171, 4;
	ld.local.f32 	%f1549, [%rd3+16];
	mul.f32 	%f1550, %f217, %f1549;
	selp.f32 	%f1551, %f218, %f1550, %p999;
	st.local.f32 	[%rd3+16], %f1551;
$L__BB0_1122:
	ld.global.s8 	%rs172, [%rd29+16];
	setp.lt.s16 	%p1000, %rs172, 0;
	@%p1000 bra 	$L__BB0_1135;
	cvt.u32.u16 	%r1387, %rs172;
	and.b32  	%r1388, %r1387, 255;
	mul.wide.u32 	%rd866, %r1388, 4;
	add.s64 	%rd124, %rd3, %rd866;
	ld.local.f32 	%f219, [%rd124];
	ld.global.s8 	%rs1215, [%rd29+17];
	cvt.rn.f32.s16 	%f220, %rs1215;
	add.f32 	%f221, %f219, %f220;
	setp.ltu.f32 	%p1001, %f221, 0f42C80000;
	@%p1001 bra 	$L__BB0_1125;
	mov.b32 	%r1389, 0;
	st.local.u32 	[%rd3], %r1389;
	st.local.u32 	[%rd3+4], %r1389;
	st.local.u32 	[%rd3+8], %r1389;
	st.local.u32 	[%rd3+12], %r1389;
	st.local.u32 	[%rd3+16], %r1389;
	mov.b32 	%r1390, 1120403456;
	st.local.u32 	[%rd124], %r1390;
	bra.uni 	$L__BB0_1135;
$L__BB0_1125:
	setp.eq.s16 	%p1002, %rs1162, 0;
	setp.le.f32 	%p1003, %f221, 0f00000000;
	neg.f32 	%f1552, %f219;
	selp.f32 	%f1553, %f1552, %f220, %p1003;
	mov.f32 	%f1554, 0f42C80000;
	sub.f32 	%f1555, %f1554, %f219;
	div.rn.f32 	%f1556, %f1553, %f1555;
	mov.f32 	%f1557, 0f3F800000;
	sub.f32 	%f222, %f1557, %f1556;
	add.f32 	%f223, %f219, %f1553;
	@%p1002 bra 	$L__BB0_1127;
	setp.eq.s16 	%p1004, %rs172, 0;
	ld.local.f32 	%f1558, [%rd3];
	mul.f32 	%f1559, %f222, %f1558;
	selp.f32 	%f1560, %f223, %f1559, %p1004;
	st.local.f32 	[%rd3], %f1560;
$L__BB0_1127:
	setp.eq.s16 	%p1005, %rs1163, 0;
	@%p1005 bra 	$L__BB0_1129;
	setp.eq.s16 	%p1006, %rs172, 1;
	ld.local.f32 	%f1561, [%rd3+4];
	mul.f32 	%f1562, %f222, %f1561;
	selp.f32 	%f1563, %f223, %f1562, %p1006;
	st.local.f32 	[%rd3+4], %f1563;
$L__BB0_1129:
	setp.eq.s16 	%p1007, %rs1164, 0;
	@%p1007 bra 	$L__BB0_1131;
	setp.eq.s16 	%p1008, %rs172, 2;
	ld.local.f32 	%f1564, [%rd3+8];
	mul.f32 	%f1565, %f222, %f1564;
	selp.f32 	%f1566, %f223, %f1565, %p1008;
	st.local.f32 	[%rd3+8], %f1566;
$L__BB0_1131:
	setp.eq.s16 	%p1009, %rs1165, 0;
	@%p1009 bra 	$L__BB0_1133;
	setp.eq.s16 	%p1010, %rs172, 3;
	ld.local.f32 	%f1567, [%rd3+12];
	mul.f32 	%f1568, %f222, %f1567;
	selp.f32 	%f1569, %f223, %f1568, %p1010;
	st.local.f32 	[%rd3+12], %f1569;
$L__BB0_1133:
	setp.eq.s16 	%p1011, %rs1166, 0;
	@%p1011 bra 	$L__BB0_1135;
	setp.eq.s16 	%p1012, %rs172, 4;
	ld.local.f32 	%f1570, [%rd3+16];
	mul.f32 	%f1571, %f222, %f1570;
	selp.f32 	%f1572, %f223, %f1571, %p1012;
	st.local.f32 	[%rd3+16], %f1572;
$L__BB0_1135:
	ld.global.s8 	%rs173, [%rd29+18];
	setp.lt.s16 	%p1013, %rs173, 0;
	@%p1013 bra 	$L__BB0_1148;
	cvt.u32.u16 	%r1391, %rs173;
	and.b32  	%r1392, %r1391, 255;
	mul.wide.u32 	%rd867, %r1392, 4;
	add.s64 	%rd125, %rd3, %rd867;
	ld.local.f32 	%f224, [%rd125];
	ld.global.s8 	%rs1221, [%rd29+19];
	cvt.rn.f32.s16 	%f225, %rs1221;
	add.f32 	%f226, %f224, %f225;
	setp.ltu.f32 	%p1014, %f226, 0f42C80000;
	@%p1014 bra 	$L__BB0_1138;
	mov.b32 	%r1393, 0;
	st.local.u32 	[%rd3], %r1393;
	st.local.u32 	[%rd3+4], %r1393;
	st.local.u32 	[%rd3+8], %r1393;
	st.local.u32 	[%rd3+12], %r1393;
	st.local.u32 	[%rd3+16], %r1393;
	mov.b32 	%r1394, 1120403456;
	st.local.u32 	[%rd125], %r1394;
	bra.uni 	$L__BB0_1148;
$L__BB0_1138:
	setp.eq.s16 	%p1015, %rs1162, 0;
	setp.le.f32 	%p1016, %f226, 0f00000000;
	neg.f32 	%f1573, %f224;
	selp.f32 	%f1574, %f1573, %f225, %p1016;
	mov.f32 	%f1575, 0f42C80000;
	sub.f32 	%f1576, %f1575, %f224;
	div.rn.f32 	%f1577, %f1574, %f1576;
	mov.f32 	%f1578, 0f3F800000;
	sub.f32 	%f227, %f1578, %f1577;
	add.f32 	%f228, %f224, %f1574;
	@%p1015 bra 	$L__BB0_1140;
	setp.eq.s16 	%p1017, %rs173, 0;
	ld.local.f32 	%f1579, [%rd3];
	mul.f32 	%f1580, %f227, %f1579;
	selp.f32 	%f1581, %f228, %f1580, %p1017;
	st.local.f32 	[%rd3], %f1581;
$L__BB0_1140:
	setp.eq.s16 	%p1018, %rs1163, 0;
	@%p1018 bra 	$L__BB0_1142;
	setp.eq.s16 	%p1019, %rs173, 1;
	ld.local.f32 	%f1582, [%rd3+4];
	mul.f32 	%f1583, %f227, %f1582;
	selp.f32 	%f1584, %f228, %f1583, %p1019;
	st.local.f32 	[%rd3+4], %f1584;
$L__BB0_1142:
	setp.eq.s16 	%p1020, %rs1164, 0;
	@%p1020 bra 	$L__BB0_1144;
	setp.eq.s16 	%p1021, %rs173, 2;
	ld.local.f32 	%f1585, [%rd3+8];
	mul.f32 	%f1586, %f227, %f1585;
	selp.f32 	%f1587, %f228, %f1586, %p1021;
	st.local.f32 	[%rd3+8], %f1587;
$L__BB0_1144:
	setp.eq.s16 	%p1022, %rs1165, 0;
	@%p1022 bra 	$L__BB0_1146;
	setp.eq.s16 	%p1023, %rs173, 3;
	ld.local.f32 	%f1588, [%rd3+12];
	mul.f32 	%f1589, %f227, %f1588;
	selp.f32 	%f1590, %f228, %f1589, %p1023;
	st.local.f32 	[%rd3+12], %f1590;
$L__BB0_1146:
	setp.eq.s16 	%p1024, %rs1166, 0;
	@%p1024 bra 	$L__BB0_1148;
	setp.eq.s16 	%p1025, %rs173, 4;
	ld.local.f32 	%f1591, [%rd3+16];
	mul.f32 	%f1592, %f227, %f1591;
	selp.f32 	%f1593, %f228, %f1592, %p1025;
	st.local.f32 	[%rd3+16], %f1593;
$L__BB0_1148:
	ld.global.s8 	%rs174, [%rd29+20];
	setp.lt.s16 	%p1026, %rs174, 0;
	@%p1026 bra 	$L__BB0_1161;
	cvt.u32.u16 	%r1395, %rs174;
	and.b32  	%r1396, %r1395, 255;
	mul.wide.u32 	%rd868, %r1396, 4;
	add.s64 	%rd126, %rd3, %rd868;
	ld.local.f32 	%f229, [%rd126];
	ld.global.s8 	%rs1227, [%rd29+21];
	cvt.rn.f32.s16 	%f230, %rs1227;
	add.f32 	%f231, %f229, %f230;
	setp.ltu.f32 	%p1027, %f231, 0f42C80000;
	@%p1027 bra 	$L__BB0_1151;
	mov.b32 	%r1397, 0;
	st.local.u32 	[%rd3], %r1397;
	st.local.u32 	[%rd3+4], %r1397;
	st.local.u32 	[%rd3+8], %r1397;
	st.local.u32 	[%rd3+12], %r1397;
	st.local.u32 	[%rd3+16], %r1397;
	mov.b32 	%r1398, 1120403456;
	st.local.u32 	[%rd126], %r1398;
	bra.uni 	$L__BB0_1161;
$L__BB0_1151:
	setp.eq.s16 	%p1028, %rs1162, 0;
	setp.le.f32 	%p1029, %f231, 0f00000000;
	neg.f32 	%f1594, %f229;
	selp.f32 	%f1595, %f1594, %f230, %p1029;
	mov.f32 	%f1596, 0f42C80000;
	sub.f32 	%f1597, %f1596, %f229;
	div.rn.f32 	%f1598, %f1595, %f1597;
	mov.f32 	%f1599, 0f3F800000;
	sub.f32 	%f232, %f1599, %f1598;
	add.f32 	%f233, %f229, %f1595;
	@%p1028 bra 	$L__BB0_1153;
	setp.eq.s16 	%p1030, %rs174, 0;
	ld.local.f32 	%f1600, [%rd3];
	mul.f32 	%f1601, %f232, %f1600;
	selp.f32 	%f1602, %f233, %f1601, %p1030;
	st.local.f32 	[%rd3], %f1602;
$L__BB0_1153:
	setp.eq.s16 	%p1031, %rs1163, 0;
	@%p1031 bra 	$L__BB0_1155;
	setp.eq.s16 	%p1032, %rs174, 1;
	ld.local.f32 	%f1603, [%rd3+4];
	mul.f32 	%f1604, %f232, %f1603;
	selp.f32 	%f1605, %f233, %f1604, %p1032;
	st.local.f32 	[%rd3+4], %f1605;
$L__BB0_1155:
	setp.eq.s16 	%p1033, %rs1164, 0;
	@%p1033 bra 	$L__BB0_1157;
	setp.eq.s16 	%p1034, %rs174, 2;
	ld.local.f32 	%f1606, [%rd3+8];
	mul.f32 	%f1607, %f232, %f1606;
	selp.f32 	%f1608, %f233, %f1607, %p1034;
	st.local.f32 	[%rd3+8], %f1608;
$L__BB0_1157:
	setp.eq.s16 	%p1035, %rs1165, 0;
	@%p1035 bra 	$L__BB0_1159;
	setp.eq.s16 	%p1036, %rs174, 3;
	ld.local.f32 	%f1609, [%rd3+12];
	mul.f32 	%f1610, %f232, %f1609;
	selp.f32 	%f1611, %f233, %f1610, %p1036;
	st.local.f32 	[%rd3+12], %f1611;
$L__BB0_1159:
	setp.eq.s16 	%p1037, %rs1166, 0;
	@%p1037 bra 	$L__BB0_1161;
	setp.eq.s16 	%p1038, %rs174, 4;
	ld.local.f32 	%f1612, [%rd3+16];
	mul.f32 	%f1613, %f232, %f1612;
	selp.f32 	%f1614, %f233, %f1613, %p1038;
	st.local.f32 	[%rd3+16], %f1614;
$L__BB0_1161:
	ld.global.s8 	%rs175, [%rd29+22];
	setp.lt.s16 	%p1039, %rs175, 0;
	@%p1039 bra 	$L__BB0_1174;
	cvt.u32.u16 	%r1399, %rs175;
	and.b32  	%r1400, %r1399, 255;
	mul.wide.u32 	%rd869, %r1400, 4;
	add.s64 	%rd127, %rd3, %rd869;
	ld.local.f32 	%f234, [%rd127];
	ld.global.s8 	%rs1233, [%rd29+23];
	cvt.rn.f32.s16 	%f235, %rs1233;
	add.f32 	%f236, %f234, %f235;
	setp.ltu.f32 	%p1040, %f236, 0f42C80000;
	@%p1040 bra 	$L__BB0_1164;
	mov.b32 	%r1401, 0;
	st.local.u32 	[%rd3], %r1401;
	st.local.u32 	[%rd3+4], %r1401;
	st.local.u32 	[%rd3+8], %r1401;
	st.local.u32 	[%rd3+12], %r1401;
	st.local.u32 	[%rd3+16], %r1401;
	mov.b32 	%r1402, 1120403456;
	st.local.u32 	[%rd127], %r1402;
	bra.uni 	$L__BB0_1174;
$L__BB0_1164:
	setp.eq.s16 	%p1041, %rs1162, 0;
	setp.le.f32 	%p1042, %f236, 0f00000000;
	neg.f32 	%f1615, %f234;
	selp.f32 	%f1616, %f1615, %f235, %p1042;
	mov.f32 	%f1617, 0f42C80000;
	sub.f32 	%f1618, %f1617, %f234;
	div.rn.f32 	%f1619, %f1616, %f1618;
	mov.f32 	%f1620, 0f3F800000;
	sub.f32 	%f237, %f1620, %f1619;
	add.f32 	%f238, %f234, %f1616;
	@%p1041 bra 	$L__BB0_1166;
	setp.eq.s16 	%p1043, %rs175, 0;
	ld.local.f32 	%f1621, [%rd3];
	mul.f32 	%f1622, %f237, %f1621;
	selp.f32 	%f1623, %f238, %f1622, %p1043;
	st.local.f32 	[%rd3], %f1623;
$L__BB0_1166:
	setp.eq.s16 	%p1044, %rs1163, 0;
	@%p1044 bra 	$L__BB0_1168;
	setp.eq.s16 	%p1045, %rs175, 1;
	ld.local.f32 	%f1624, [%rd3+4];
	mul.f32 	%f1625, %f237, %f1624;
	selp.f32 	%f1626, %f238, %f1625, %p1045;
	st.local.f32 	[%rd3+4], %f1626;
$L__BB0_1168:
	setp.eq.s16 	%p1046, %rs1164, 0;
	@%p1046 bra 	$L__BB0_1170;
	setp.eq.s16 	%p1047, %rs175, 2;
	ld.local.f32 	%f1627, [%rd3+8];
	mul.f32 	%f1628, %f237, %f1627;
	selp.f32 	%f1629, %f238, %f1628, %p1047;
	st.local.f32 	[%rd3+8], %f1629;
$L__BB0_1170:
	setp.eq.s16 	%p1048, %rs1165, 0;
	@%p1048 bra 	$L__BB0_1172;
	setp.eq.s16 	%p1049, %rs175, 3;
	ld.local.f32 	%f1630, [%rd3+12];
	mul.f32 	%f1631, %f237, %f1630;
	selp.f32 	%f1632, %f238, %f1631, %p1049;
	st.local.f32 	[%rd3+12], %f1632;
$L__BB0_1172:
	setp.eq.s16 	%p1050, %rs1166, 0;
	@%p1050 bra 	$L__BB0_1174;
	setp.eq.s16 	%p1051, %rs175, 4;
	ld.local.f32 	%f1633, [%rd3+16];
	mul.f32 	%f1634, %f237, %f1633;
	selp.f32 	%f1635, %f238, %f1634, %p1051;
	st.local.f32 	[%rd3+16], %f1635;
$L__BB0_1174:
	ld.global.s8 	%rs176, [%rd29+24];
	setp.lt.s16 	%p1052, %rs176, 0;
	@%p1052 bra 	$L__BB0_1187;
	cvt.u32.u16 	%r1403, %rs176;
	and.b32  	%r1404, %r1403, 255;
	mul.wide.u32 	%rd870, %r1404, 4;
	add.s64 	%rd128, %rd3, %rd870;
	ld.local.f32 	%f239, [%rd128];
	ld.global.s8 	%rs1239, [%rd29+25];
	cvt.rn.f32.s16 	%f240, %rs1239;
	add.f32 	%f241, %f239, %f240;
	setp.ltu.f32 	%p1053, %f241, 0f42C80000;
	@%p1053 bra 	$L__BB0_1177;
	mov.b32 	%r1405, 0;
	st.local.u32 	[%rd3], %r1405;
	st.local.u32 	[%rd3+4], %r1405;
	st.local.u32 	[%rd3+8], %r1405;
	st.local.u32 	[%rd3+12], %r1405;
	st.local.u32 	[%rd3+16], %r1405;
	mov.b32 	%r1406, 1120403456;
	st.local.u32 	[%rd128], %r1406;
	bra.uni 	$L__BB0_1187;
$L__BB0_1177:
	setp.eq.s16 	%p1054, %rs1162, 0;
	setp.le.f32 	%p1055, %f241, 0f00000000;
	neg.f32 	%f1636, %f239;
	selp.f32 	%f1637, %f1636, %f240, %p1055;
	mov.f32 	%f1638, 0f42C80000;
	sub.f32 	%f1639, %f1638, %f239;
	div.rn.f32 	%f1640, %f1637, %f1639;
	mov.f32 	%f1641, 0f3F800000;
	sub.f32 	%f242, %f1641, %f1640;
	add.f32 	%f243, %f239, %f1637;
	@%p1054 bra 	$L__BB0_1179;
	setp.eq.s16 	%p1056, %rs176, 0;
	ld.local.f32 	%f1642, [%rd3];
	mul.f32 	%f1643, %f242, %f1642;
	selp.f32 	%f1644, %f243, %f1643, %p1056;
	st.local.f32 	[%rd3], %f1644;
$L__BB0_1179:
	setp.eq.s16 	%p1057, %rs1163, 0;
	@%p1057 bra 	$L__BB0_1181;
	setp.eq.s16 	%p1058, %rs176, 1;
	ld.local.f32 	%f1645, [%rd3+4];
	mul.f32 	%f1646, %f242, %f1645;
	selp.f32 	%f1647, %f243, %f1646, %p1058;
	st.local.f32 	[%rd3+4], %f1647;
$L__BB0_1181:
	setp.eq.s16 	%p1059, %rs1164, 0;
	@%p1059 bra 	$L__BB0_1183;
	setp.eq.s16 	%p1060, %rs176, 2;
	ld.local.f32 	%f1648, [%rd3+8];
	mul.f32 	%f1649, %f242, %f1648;
	selp.f32 	%f1650, %f243, %f1649, %p1060;
	st.local.f32 	[%rd3+8], %f1650;
$L__BB0_1183:
	setp.eq.s16 	%p1061, %rs1165, 0;
	@%p1061 bra 	$L__BB0_1185;
	setp.eq.s16 	%p1062, %rs176, 3;
	ld.local.f32 	%f1651, [%rd3+12];
	mul.f32 	%f1652, %f242, %f1651;
	selp.f32 	%f1653, %f243, %f1652, %p1062;
	st.local.f32 	[%rd3+12], %f1653;
$L__BB0_1185:
	setp.eq.s16 	%p1063, %rs1166, 0;
	@%p1063 bra 	$L__BB0_1187;
	setp.eq.s16 	%p1064, %rs176, 4;
	ld.local.f32 	%f1654, [%rd3+16];
	mul.f32 	%f1655, %f242, %f1654;
	selp.f32 	%f1656, %f243, %f1655, %p1064;
	st.local.f32 	[%rd3+16], %f1656;
$L__BB0_1187:
	ld.global.s8 	%rs177, [%rd29+26];
	setp.lt.s16 	%p1065, %rs177, 0;
	@%p1065 bra 	$L__BB0_1200;
	cvt.u32.u16 	%r1407, %rs177;
	and.b32  	%r1408, %r1407, 255;
	mul.wide.u32 	%rd871, %r1408, 4;
	add.s64 	%rd129, %rd3, %rd871;
	ld.local.f32 	%f244, [%rd129];
	ld.global.s8 	%rs1245, [%rd29+27];
	cvt.rn.f32.s16 	%f245, %rs1245;
	add.f32 	%f246, %f244, %f245;
	setp.ltu.f32 	%p1066, %f246, 0f42C80000;
	@%p1066 bra 	$L__BB0_1190;
	mov.b32 	%r1409, 0;
	st.local.u32 	[%rd3], %r1409;
	st.local.u32 	[%rd3+4], %r1409;
	st.local.u32 	[%rd3+8], %r1409;
	st.local.u32 	[%rd3+12], %r1409;
	st.local.u32 	[%rd3+16], %r1409;
	mov.b32 	%r1410, 1120403456;
	st.local.u32 	[%rd129], %r1410;
	bra.uni 	$L__BB0_1200;
$L__BB0_1190:
	setp.eq.s16 	%p1067, %rs1162, 0;
	setp.le.f32 	%p1068, %f246, 0f00000000;
	neg.f32 	%f1657, %f244;
	selp.f32 	%f1658, %f1657, %f245, %p1068;
	mov.f32 	%f1659, 0f42C80000;
	sub.f32 	%f1660, %f1659, %f244;
	div.rn.f32 	%f1661, %f1658, %f1660;
	mov.f32 	%f1662, 0f3F800000;
	sub.f32 	%f247, %f1662, %f1661;
	add.f32 	%f248, %f244, %f1658;
	@%p1067 bra 	$L__BB0_1192;
	setp.eq.s16 	%p1069, %rs177, 0;
	ld.local.f32 	%f1663, [%rd3];
	mul.f32 	%f1664, %f247, %f1663;
	selp.f32 	%f1665, %f248, %f1664, %p1069;
	st.local.f32 	[%rd3], %f1665;
$L__BB0_1192:
	setp.eq.s16 	%p1070, %rs1163, 0;
	@%p1070 bra 	$L__BB0_1194;
	setp.eq.s16 	%p1071, %rs177, 1;
	ld.local.f32 	%f1666, [%rd3+4];
	mul.f32 	%f1667, %f247, %f1666;
	selp.f32 	%f1668, %f248, %f1667, %p1071;
	st.local.f32 	[%rd3+4], %f1668;
$L__BB0_1194:
	setp.eq.s16 	%p1072, %rs1164, 0;
	@%p1072 bra 	$L__BB0_1196;
	setp.eq.s16 	%p1073, %rs177, 2;
	ld.local.f32 	%f1669, [%rd3+8];
	mul.f32 	%f1670, %f247, %f1669;
	selp.f32 	%f1671, %f248, %f1670, %p1073;
	st.local.f32 	[%rd3+8], %f1671;
$L__BB0_1196:
	setp.eq.s16 	%p1074, %rs1165, 0;
	@%p1074 bra 	$L__BB0_1198;
	setp.eq.s16 	%p1075, %rs177, 3;
	ld.local.f32 	%f1672, [%rd3+12];
	mul.f32 	%f1673, %f247, %f1672;
	selp.f32 	%f1674, %f248, %f1673, %p1075;
	st.local.f32 	[%rd3+12], %f1674;
$L__BB0_1198:
	setp.eq.s16 	%p1076, %rs1166, 0;
	@%p1076 bra 	$L__BB0_1200;
	setp.eq.s16 	%p1077, %rs177, 4;
	ld.local.f32 	%f1675, [%rd3+16];
	mul.f32 	%f1676, %f247, %f1675;
	selp.f32 	%f1677, %f248, %f1676, %p1077;
	st.local.f32 	[%rd3+16], %f1677;
$L__BB0_1200:
	cvt.s16.s8 	%rs1251, %rs1304;
	setp.lt.s16 	%p1078, %rs1251, 0;
	@%p1078 bra 	$L__BB0_1214;
	ld.local.f32 	%f249, [%rd83];
	add.f32 	%f250, %f249, %f1710;
	setp.ltu.f32 	%p1079, %f250, 0f42C80000;
	@%p1079 bra 	$L__BB0_1203;
	mov.b32 	%r1411, 0;
	st.local.u32 	[%rd3], %r1411;
	st.local.u32 	[%rd3+4], %r1411;
	st.local.u32 	[%rd3+8], %r1411;
	st.local.u32 	[%rd3+12], %r1411;
	st.local.u32 	[%rd3+16], %r1411;
	mov.b32 	%r1412, 1120403456;
	st.local.u32 	[%rd83], %r1412;
	bra.uni 	$L__BB0_1214;
$L__BB0_1203:
	setp.eq.s16 	%p1080, %rs1162, 0;
	setp.le.f32 	%p1081, %f250, 0f00000000;
	neg.f32 	%f1678, %f249;
	selp.f32 	%f1679, %f1678, %f1710, %p1081;
	mov.f32 	%f1680, 0f42C80000;
	sub.f32 	%f1681, %f1680, %f249;
	div.rn.f32 	%f1682, %f1679, %f1681;
	mov.f32 	%f1683, 0f3F800000;
	sub.f32 	%f251, %f1683, %f1682;
	add.f32 	%f252, %f249, %f1679;
	@%p1080 bra 	$L__BB0_1205;
	and.b16  	%rs1253, %rs1304, 255;
	setp.eq.s16 	%p1082, %rs1253, 0;
	ld.local.f32 	%f1684, [%rd3];
	mul.f32 	%f1685, %f251, %f1684;
	selp.f32 	%f1686, %f252, %f1685, %p1082;
	st.local.f32 	[%rd3], %f1686;
$L__BB0_1205:
	setp.eq.s16 	%p1083, %rs1163, 0;
	@%p1083 bra 	$L__BB0_1207;
	and.b16  	%rs1255, %rs1304, 255;
	setp.eq.s16 	%p1084, %rs1255, 1;
	ld.local.f32 	%f1687, [%rd3+4];
	mul.f32 	%f1688, %f251, %f1687;
	selp.f32 	%f1689, %f252, %f1688, %p1084;
	st.local.f32 	[%rd3+4], %f1689;
$L__BB0_1207:
	setp.eq.s16 	%p1085, %rs1164, 0;
	@%p1085 bra 	$L__BB0_1209;
	and.b16  	%rs1257, %rs1304, 255;
	setp.eq.s16 	%p1086, %rs1257, 2;
	ld.local.f32 	%f1690, [%rd3+8];
	mul.f32 	%f1691, %f251, %f1690;
	selp.f32 	%f1692, %f252, %f1691, %p1086;
	st.local.f32 	[%rd3+8], %f1692;
$L__BB0_1209:
	setp.eq.s16 	%p1087, %rs1165, 0;
	@%p1087 bra 	$L__BB0_1211;
	and.b16  	%rs1259, %rs1304, 255;
	setp.eq.s16 	%p1088, %rs1259, 3;
	ld.local.f32 	%f1693, [%rd3+12];
	mul.f32 	%f1694, %f251, %f1693;
	selp.f32 	%f1695, %f252, %f1694, %p1088;
	st.local.f32 	[%rd3+12], %f1695;
$L__BB0_1211:
	setp.eq.s16 	%p1089, %rs1166, 0;
	@%p1089 bra 	$L__BB0_1214;
	and.b16  	%rs1261, %rs1304, 255;
	setp.eq.s16 	%p1090, %rs1261, 4;
	ld.local.f32 	%f1696, [%rd3+16];
	mul.f32 	%f1697, %f251, %f1696;
	selp.f32 	%f1698, %f252, %f1697, %p1090;
	st.local.f32 	[%rd3+16], %f1698;
	bra.uni 	$L__BB0_1214;
$L__BB0_1213:
	and.b16  	%rs1262, %rs159, 255;
	setp.eq.s16 	%p1091, %rs1262, 0;
	selp.f32 	%f1699, 0f00000000, 0f42C80000, %p1091;
	st.local.f32 	[%rd3], %f1699;
	and.b16  	%rs1263, %rs160, 255;
	setp.eq.s16 	%p1092, %rs1263, 0;
	selp.f32 	%f1700, 0f00000000, 0f42C80000, %p1092;
	st.local.f32 	[%rd3+4], %f1700;
	and.b16  	%rs1264, %rs161, 255;
	setp.eq.s16 	%p1093, %rs1264, 0;
	selp.f32 	%f1701, 0f00000000, 0f42C80000, %p1093;
	st.local.f32 	[%rd3+8], %f1701;
	and.b16  	%rs1265, %rs162, 255;
	setp.eq.s16 	%p1094, %rs1265, 0;
	selp.f32 	%f1702, 0f00000000, 0f42C80000, %p1094;
	st.local.f32 	[%rd3+12], %f1702;
	and.b16  	%rs1266, %rs163, 255;
	setp.eq.s16 	%p1095, %rs1266, 0;
	selp.f32 	%f1703, 0f00000000, 0f42C80000, %p1095;
	st.local.f32 	[%rd3+16], %f1703;
$L__BB0_1214:
	ld.local.f32 	%f253, [%rd3];
	setp.leu.f32 	%p1096, %f175, %f253;
	mov.b64 	%rd923, 0;
	@%p1096 bra 	$L__BB0_1219;
	sub.f32 	%f254, %f175, %f253;
	ld.local.f32 	%f255, [%rd3+4];
	setp.leu.f32 	%p1097, %f254, %f255;
	mov.b64 	%rd923, 1;
	@%p1097 bra 	$L__BB0_1219;
	sub.f32 	%f256, %f254, %f255;
	ld.local.f32 	%f257, [%rd3+8];
	setp.leu.f32 	%p1098, %f256, %f257;
	mov.b64 	%rd923, 2;
	@%p1098 bra 	$L__BB0_1219;
	sub.f32 	%f258, %f256, %f257;
	ld.local.f32 	%f259, [%rd3+12];
	setp.leu.f32 	%p1099, %f258, %f259;
	mov.b64 	%rd923, 3;
	@%p1099 bra 	$L__BB0_1219;
	sub.f32 	%f1704, %f258, %f259;
	ld.local.f32 	%f1705, [%rd3+16];
	setp.gt.f32 	%p1100, %f1704, %f1705;
	mov.b64 	%rd923, 4;
	@%p1100 bra 	$L__BB0_1224;
$L__BB0_1219:
	shl.b64 	%rd877, %rd923, 2;
	add.s64 	%rd878, %rd20, %rd877;
	ld.local.f32 	%f1706, [%rd878];
	mul.f32 	%f1707, %f176, 0f42C80000;
	setp.lt.f32 	%p1101, %f1707, %f1706;
	selp.b16 	%rs1268, 2, 1, %p1101;
	add.s64 	%rd131, %rd27, %rd923;
	ld.global.u8 	%rs1269, [%rd131];
	add.s16 	%rs1316, %rs1268, %rs1269;
	setp.eq.s16 	%p1102, %rs1303, 3;
	@%p1102 bra 	$L__BB0_1222;
	setp.ne.s16 	%p1103, %rs1303, 4;
	@%p1103 bra 	$L__BB0_1223;
	add.s16 	%rs1316, %rs1316, 2;
	bra.uni 	$L__BB0_1223;
$L__BB0_1222:
	add.s16 	%rs1316, %rs1316, 1;
$L__BB0_1223:
	cvt.s16.s8 	%rs1270, %rs1316;
	min.s16 	%rs1271, %rs1270, 10;
	st.global.u8 	[%rd131], %rs1271;
$L__BB0_1224:
	ld.global.u32 	%r1413, [%rd26];
	setp.gt.s32 	%p1104, %r1413, 224;
	@%p1104 bra 	$L__BB0_1228;
	setp.gt.u32 	%p1105, %r1413, 63;
	cvt.u64.u32 	%rd879, %r1413;
	@%p1105 bra 	$L__BB0_1232;
	cvt.u32.u64 	%r1414, %rd879;
	mov.b64 	%rd880, 1;
	shl.b64 	%rd881, %rd880, %r1414;
	and.b64  	%rd882, %rd881, -5782621921543716864;
	setp.ne.s64 	%p1106, %rd882, 0;
	@%p1106 bra 	$L__BB0_1227;
	bra.uni 	$L__BB0_1232;
$L__BB0_1227:
	ld.global.u8 	%rs1274, [%rd22];
	add.s16 	%rs1275, %rs1274, -1;
	st.global.u8 	[%rd22], %rs1275;
	bra.uni 	$L__BB0_1232;
$L__BB0_1228:
	add.s32 	%r1415, %r1413, -225;
	setp.lt.u32 	%p1107, %r1415, 6;
	@%p1107 bra 	$L__BB0_1227;
	setp.eq.s32 	%p1108, %r1413, 247;
	@%p1108 bra 	$L__BB0_1231;
	setp.eq.s32 	%p1109, %r1413, 257;
	@%p1109 bra 	$L__BB0_1231;
	bra.uni 	$L__BB0_1232;
$L__BB0_1231:
	ld.global.u8 	%rs1272, [%rd22];
	add.s16 	%rs1273, %rs1272, 1;
	st.global.u8 	[%rd22], %rs1273;
$L__BB0_1232:
	ld.global.u32 	%r1416, [%rd26];
	setp.eq.s32 	%p1110, %r1416, 268;
	@%p1110 bra 	$L__BB0_1237;
	setp.eq.s32 	%p1111, %r1416, 267;
	@%p1111 bra 	$L__BB0_1236;
	setp.ne.s32 	%p1112, %r1416, 266;
	@%p1112 bra 	$L__BB0_1238;
	mad.lo.s64 	%rd885, %rd21, 3, %rd1;
	mov.b16 	%rs1278, 1;
	st.global.u8 	[%rd885], %rs1278;
	bra.uni 	$L__BB0_1238;
$L__BB0_1236:
	mad.lo.s64 	%rd884, %rd21, 3, %rd1;
	mov.b16 	%rs1277, 1;
	st.global.u8 	[%rd884+1], %rs1277;
	bra.uni 	$L__BB0_1238;
$L__BB0_1237:
	mad.lo.s64 	%rd883, %rd21, 3, %rd1;
	mov.b16 	%rs1276, 1;
	st.global.u8 	[%rd883+2], %rs1276;
$L__BB0_1238:
	ld.global.s8 	%rs182, [%rd22];
	setp.lt.s16 	%p1113, %rs182, 1;
	@%p1113 bra 	$L__BB0_1240;
	add.s16 	%rs1279, %rs182, -1;
	st.global.u8 	[%rd22], %rs1279;
$L__BB0_1240:
	ld.param.u64 	%rd901, [step_param_9];
	ld.param.u64 	%rd899, [step_param_7];
	cvta.to.global.u64 	%rd886, %rd899;
	add.s64 	%rd887, %rd886, %rd21;
	ld.global.u8 	%rs1280, [%rd887];
	add.s16 	%rs1281, %rs1280, 1;
	st.global.u8 	[%rd887], %rs1281;
	cvta.to.global.u64 	%rd888, %rd901;
	mad.lo.s64 	%rd889, %rd21, 279, %rd888;
	ld.global.s32 	%rd890, [%rd26];
	add.s64 	%rd891, %rd889, %rd890;
	ld.global.u8 	%rs1282, [%rd891];
	add.s16 	%rs1283, %rs1282, 1;
	st.global.u8 	[%rd891], %rs1283;
$L__BB0_1241:
	ret;

}


// ===== COMPILED SASS (sm_100) =====

	.target	sm_100

	.elftype	@"ET_EXEC"


//--------------------- .note.nv.tkinfo           --------------------------
	.section	.note.nv.tkinfo,"",@"SHT_NOTE"
	.sectionflags	@"SHF_NOTE_NV_TKINFO"
	.tkinfo
        /*0018*/ 	.word	0x00000002
        /*0030*/ 	.string	""
        /*0030*/ 	.string	"ptxas"
        /*0030*/ 	.string	"Cuda compilation tools, release 13.0, V13.0.88"
        /*0030*/ 	.string	"Build cuda_13.0.r13.0/compiler.36424714_0"
        /*0030*/ 	.string	"-arch sm_100 -m 64 "



//--------------------- .note.nv.cuinfo           --------------------------
	.section	.note.nv.cuinfo,"",@"SHT_NOTE"
	.sectionflags	@"SHF_NOTE_NV_CUINFO"
        /*0018*/ 	.short	0x0002
        /*001a*/ 	.short	0x0064
        /*001c*/ 	.short	0x0082
	.zero		2


//--------------------- .nv.info                  --------------------------
	.section	.nv.info,"",@"SHT_CUDA_INFO"
	.align	4


	//----- nvinfo : EIATTR_REGCOUNT
	.align		4
        /*0000*/ 	.byte	0x04, 0x2f
        /*0002*/ 	.short	(.L_18 - .L_17)
	.align		4
.L_17:
        /*0004*/ 	.word	index@(step)
        /*0008*/ 	.word	0x0000003f


	//----- nvinfo : EIATTR_FRAME_SIZE
	.align		4
.L_18:
        /*000c*/ 	.byte	0x04, 0x11
        /*000e*/ 	.short	(.L_20 - .L_19)
	.align		4
.L_19:
        /*0010*/ 	.word	index@($__internal_1_$__cuda_sm3x_div_rn_noftz_f32_slowpath)
        /*0014*/ 	.word	0x00000080


	//----- nvinfo : EIATTR_FRAME_SIZE
	.align		4
.L_20:
        /*0018*/ 	.byte	0x04, 0x11
        /*001a*/ 	.short	(.L_22 - .L_21)
	.align		4
.L_21:
        /*001c*/ 	.word	index@($__internal_0_$__cuda_sm20_rem_u16)
        /*0020*/ 	.word	0x00000080


	//----- nvinfo : EIATTR_FRAME_SIZE
	.align		4
.L_22:
        /*0024*/ 	.byte	0x04, 0x11
        /*0026*/ 	.short	(.L_24 - .L_23)
	.align		4
.L_23:
        /*0028*/ 	.word	index@(step)
        /*002c*/ 	.word	0x00000080


	//----- nvinfo : EIATTR_MIN_STACK_SIZE
	.align		4
.L_24:
        /*0030*/ 	.byte	0x04, 0x12
        /*0032*/ 	.short	(.L_26 - .L_25)
	.align		4
.L_25:
        /*0034*/ 	.word	index@(step)
        /*0038*/ 	.word	0x00000080
.L_26:


//--------------------- .nv.compat                --------------------------
	.section	.nv.compat,"",@"SHT_CUDA_COMPAT_INFO"
	.align	4
        /*0000*/ 	.byte	0x02, 0x09, 0x00, 0x00, 0x02, 0x02, 0x01, 0x00, 0x02, 0x05, 0x05, 0x00, 0x03, 0x07, 0x01, 0x01
        /*0010*/ 	.byte	0x02, 0x03, 0x00, 0x00, 0x02, 0x06, 0x01, 0x00, 0x04, 0x0b, 0x08, 0x00, 0x01, 0x00, 0x00, 0x00
        /*0020*/ 	.byte	0x00, 0x00, 0x00, 0x00


//--------------------- .nv.info.step             --------------------------
	.section	.nv.info.step,"",@"SHT_CUDA_INFO"
	.sectionflags	@""
	.align	4


	//----- nvinfo : EIATTR_CUDA_API_VERSION
	.align		4
        /*0000*/ 	.byte	0x04, 0x37
        /*0002*/ 	.short	(.L_28 - .L_27)
.L_27:
        /*0004*/ 	.word	0x00000082


	//----- nvinfo : EIATTR_KPARAM_INFO
	.align		4
.L_28:
        /*0008*/ 	.byte	0x04, 0x17
        /*000a*/ 	.short	(.L_30 - .L_29)
.L_29:
        /*000c*/ 	.word	0x00000000
        /*0010*/ 	.short	0x000f
        /*0012*/ 	.short	0x0078
        /*0014*/ 	.byte	0x00, 0xf0, 0x11, 0x00


	//----- nvinfo : EIATTR_KPARAM_INFO
	.align		4
.L_30:
        /*0018*/ 	.byte	0x04, 0x17
        /*001a*/ 	.short	(.L_32 - .L_31)
.L_31:
        /*001c*/ 	.word	0x00000000
        /*0020*/ 	.short	0x000e
        /*0022*/ 	.short	0x0070
        /*0024*/ 	.byte	0x00, 0xf5, 0x21, 0x00


	//----- nvinfo : EIATTR_KPARAM_INFO
	.align		4
.L_32:
        /*0028*/ 	.byte	0x04, 0x17
        /*002a*/ 	.short	(.L_34 - .L_33)
.L_33:
        /*002c*/ 	.word	0x00000000
        /*0030*/ 	.short	0x000d
        /*0032*/ 	.short	0x0068
        /*0034*/ 	.byte	0x00, 0xf5, 0x21, 0x00


	//----- nvinfo : EIATTR_KPARAM_INFO
	.align		4
.L_34:
        /*0038*/ 	.byte	0x04, 0x17
        /*003a*/ 	.short	(.L_36 - .L_35)
.L_35:
        /*003c*/ 	.word	0x00000000
        /*0040*/ 	.short	0x000c
        /*0042*/ 	.short	0x0060
        /*0044*/ 	.byte	0x00, 0xf5, 0x21, 0x00


	//----- nvinfo : EIATTR_KPARAM_INFO
	.align		4
.L_36:
        /*0048*/ 	.byte	0x04, 0x17
        /*004a*/ 	.short	(.L_38 - .L_37)
.L_37:
        /*004c*/ 	.word	0x00000000
        /*0050*/ 	.short	0x000b
        /*0052*/ 	.short	0x0058
        /*0054*/ 	.byte	0x00, 0xf5, 0x21, 0x00


	//----- nvinfo : EIATTR_KPARAM_INFO
	.align		4
.L_38:
        /*0058*/ 	.byte	0x04, 0x17
        /*005a*/ 	.short	(.L_40 - .L_39)
.L_39:
        /*005c*/ 	.word	0x00000000
        /*0060*/ 	.short	0x000a
        /*0062*/ 	.short	0x0050
        /*0064*/ 	.byte	0x00, 0xf5, 0x21, 0x00


	//----- nvinfo : EIATTR_KPARAM_INFO
	.align		4
.L_40:
        /*0068*/ 	.byte	0x04, 0x17
        /*006a*/ 	.short	(.L_42 - .L_41)
.L_41:
        /*006c*/ 	.word	0x00000000
        /*0070*/ 	.short	0x0009
        /*0072*/ 	.short	0x0048
        /*0074*/ 	.byte	0x00, 0xf5, 0x21, 0x00


	//----- nvinfo : EIATTR_KPARAM_INFO
	.align		4
.L_42:
        /*0078*/ 	.byte	0x04, 0x17
        /*007a*/ 	.short	(.L_44 - .L_43)
.L_43:
        /*007c*/ 	.word	0x00000000
        /*0080*/ 	.short	0x0008
        /*0082*/ 	.short	0x0040
        /*0084*/ 	.byte	0x00, 0xf5, 0x21, 0x00


	//----- nvinfo : EIATTR_KPARAM_INFO
	.align		4
.L_44:
        /*0088*/ 	.byte	0x04, 0x17
        /*008a*/ 	.short	(.L_46 - .L_45)
.L_45:
        /*008c*/ 	.word	0x00000000
        /*0090*/ 	.short	0x0007
        /*0092*/ 	.short	0x0038
        /*0094*/ 	.byte	0x00, 0xf5, 0x21, 0x00


	//----- nvinfo : EIATTR_KPARAM_INFO
	.align		4
.L_46:
        /*0098*/ 	.byte	0x04, 0x17
        /*009a*/ 	.short	(.L_48 - .L_47)
.L_47:
        /*009c*/ 	.word	0x00000000
        /*00a0*/ 	.short	0x0006
        /*00a2*/ 	.short	0x0030
        /*00a4*/ 	.byte	0x00, 0xf5, 0x21, 0x00


	//----- nvinfo : EIATTR_KPARAM_INFO
	.align		4
.L_48:
        /*00a8*/ 	.byte	0x04, 0x17
        /*00aa*/ 	.short	(.L_50 - .L_49)
.L_49:
        /*00ac*/ 	.word	0x00000000
        /*00b0*/ 	.short	0x0005
        /*00b2*/ 	.short	0x0028
        /*00b4*/ 	.byte	0x00, 0xf5, 0x21, 0x00


	//----- nvinfo : EIATTR_KPARAM_INFO
	.align		4
.L_50:
        /*00b8*/ 	.byte	0x04, 0x17
        /*00ba*/ 	.short	(.L_52 - .L_51)
.L_51:
        /*00bc*/ 	.word	0x00000000
        /*00c0*/ 	.short	0x0004
        /*00c2*/ 	.short	0x0020
        /*00c4*/ 	.byte	0x00, 0xf5, 0x21, 0x00


	//----- nvinfo : EIATTR_KPARAM_INFO
	.align		4
.L_52:
        /*00c8*/ 	.byte	0x04, 0x17
        /*00ca*/ 	.short	(.L_54 - .L_53)
.L_53:
        /*00cc*/ 	.word	0x00000000
        /*00d0*/ 	.short	0x0003
        /*00d2*/ 	.short	0x0018
        /*00d4*/ 	.byte	0x00, 0xf5, 0x21, 0x00


	//----- nvinfo : EIATTR_KPARAM_INFO
	.align		4
.L_54:
        /*00d8*/ 	.byte	0x04, 0x17
        /*00da*/ 	.short	(.L_56 - .L_55)
.L_55:
        /*00dc*/ 	.word	0x00000000
        /*00e0*/ 	.short	0x0002
        /*00e2*/ 	.short	0x0010
        /*00e4*/ 	.byte	0x00, 0xf5, 0x21, 0x00


	//----- nvinfo : EIATTR_KPARAM_INFO
	.align		4
.L_56:
        /*00e8*/ 	.byte	0x04, 0x17
        /*00ea*/ 	.short	(.L_58 - .L_57)
.L_57:
        /*00ec*/ 	.word	0x00000000
        /*00f0*/ 	.short	0x0001
        /*00f2*/ 	.short	0x0008
        /*00f4*/ 	.byte	0x00, 0xf5, 0x21, 0x00


	//----- nvinfo : EIATTR_KPARAM_INFO
	.align		4
.L_58:
        /*00f8*/ 	.byte	0x04, 0x17
        /*00fa*/ 	.short	(.L_60 - .L_59)
.L_59:
        /*00fc*/ 	.word	0x00000000
        /*0100*/ 	.short	0x0000
        /*0102*/ 	.short	0x0000
        /*0104*/ 	.byte	0x00, 0xf5, 0x21, 0x00


	//----- nvinfo : EIATTR_SPARSE_MMA_MASK
	.align		4
.L_60:
        /*0108*/ 	.byte	0x03, 0x50
        /*010a*/ 	.short	0x0000


	//----- nvinfo : EIATTR_MAXREG_COUNT
	.align		4
        /*010c*/ 	.byte	0x03, 0x1b
        /*010e*/ 	.short	0x00ff


	//----- nvinfo : EIATTR_EXTERNS
	.align		4
        /*0110*/ 	.byte	0x04, 0x0f
        /*0112*/ 	.short	(.L_62 - .L_61)


	//   ....[0]....
	.align		4
.L_61:
        /*0114*/ 	.word	index@(__assertfail)


	//----- nvinfo : EIATTR_MERCURY_ISA_VERSION
	.align		4
.L_62:
        /*0118*/ 	.byte	0x03, 0x5f
        /*011a*/ 	.short	0x0101


	//----- nvinfo : EIATTR_VRC_CTA_INIT_COUNT
	.align		4
        /*011c*/ 	.byte	0x02, 0x4a
	.zero		1
	.zero		1


	//----- nvinfo : EIATTR_SYSCALL_OFFSETS
	.align		4
        /*0120*/ 	.byte	0x04, 0x46
        /*0122*/ 	.short	(.L_64 - .L_63)


	//   ....[0]....
.L_63:
        /*0124*/ 	.word	0x00000210


	//   ....[1]....
        /*0128*/ 	.word	0x00007fb0


	//   ....[2]....
        /*012c*/ 	.word	0x00009220


	//   ....[3]....
        /*0130*/ 	.word	0x0000a7c0


	//   ....[4]....
        /*0134*/ 	.word	0x0000de90


	//   ....[5]....
        /*0138*/ 	.word	0x0000ffe0


	//   ....[6]....
        /*013c*/ 	.word	0x00012410


	//   ....[7]....
        /*0140*/ 	.word	0x00012550


	//----- nvinfo : EIATTR_EXIT_INSTR_OFFSETS
	.align		4
.L_64:
        /*0144*/ 	.byte	0x04, 0x1c
        /*0146*/ 	.short	(.L_66 - .L_65)


	//   ....[0]....
.L_65:
        /*0148*/ 	.word	0x00000080


	//   ....[1]....
        /*014c*/ 	.word	0x00000250


	//   ....[2]....
        /*0150*/ 	.word	0x00025900


	//----- nvinfo : EIATTR_INDIRECT_BRANCH_TARGETS
	.align		4
.L_66:
        /*0154*/ 	.byte	0x04, 0x34
        /*0156*/ 	.short	(.L_68 - .L_67)


	//   ....[0]....
.L_67:
        /*0158*/ 	.word	.L_x_716@srel
        /*015c*/ 	.short	0x0
        /*015e*/ 	.short	0x0
        /*0160*/ 	.word	0x3
        /*0164*/ 	.word	.L_x_717@srel
        /*0168*/ 	.word	.L_x_718@srel
        /*016c*/ 	.word	.L_x_719@srel


	//   ....[1]....
        /*0170*/ 	.word	.L_x_720@srel
        /*0174*/ 	.short	0x0
        /*0176*/ 	.short	0x0
        /*0178*/ 	.word	0x3
        /*017c*/ 	.word	.L_x_721@srel
        /*0180*/ 	.word	.L_x_722@srel
        /*0184*/ 	.word	.L_x_723@srel


	//----- nvinfo : EIATTR_CRS_STACK_SIZE
	.align		4
.L_68:
        /*0188*/ 	.byte	0x04, 0x1e
        /*018a*/ 	.short	(.L_70 - .L_69)
.L_69:
        /*018c*/ 	.word	0x00000000


	//----- nvinfo : EIATTR_CBANK_PARAM_SIZE
	.align		4
.L_70:
        /*0190*/ 	.byte	0x03, 0x19
        /*0192*/ 	.short	0x007c


	//----- nvinfo : EIATTR_PARAM_CBANK
	.align		4
        /*0194*/ 	.byte	0x04, 0x0a
        /*0196*/ 	.short	(.L_72 - .L_71)
	.align		4
.L_71:
        /*0198*/ 	.word	index@(.nv.constant0.step)
        /*019c*/ 	.short	0x0380
        /*019e*/ 	.short	0x007c


	//----- nvinfo : EIATTR_SW_WAR
	.align		4
.L_72:
        /*01a0*/ 	.byte	0x04, 0x36
        /*01a2*/ 	.short	(.L_74 - .L_73)
.L_73:
        /*01a4*/ 	.word	0x00000008
.L_74:


//--------------------- .nv.callgraph             --------------------------
	.section	.nv.callgraph,"",@"SHT_CUDA_CALLGRAPH"
	.align	4
	.sectionentsize	8
	.align		4
        /*0000*/ 	.word	0x00000000
	.align		4
        /*0004*/ 	.word	0xffffffff
	.align		4
        /*0008*/ 	.word	index@(step)
	.align		4
        /*000c*/ 	.word	index@(__assertfail)
	.align		4
        /*0010*/ 	.word	0x00000000
	.align		4
        /*0014*/ 	.word	0xfffffffe
	.align		4
        /*0018*/ 	.word	0x00000000
	.align		4
        /*001c*/ 	.word	0xfffffffd
	.align		4
        /*0020*/ 	.word	0x00000000
	.align		4
        /*0024*/ 	.word	0xfffffffc


//--------------------- .nv.constant4             --------------------------
	.section	.nv.constant4,"a",@progbits
	.align	8
	.align		8
.nv.constant4:
        /*0000*/ 	.dword	__assertfail
	.align		8
        /*0008*/ 	.dword	precalc_xorwow_matrix
	.align		8
        /*0010*/ 	.dword	precalc_xorwow_offset_matrix
	.align		8
        /*0018*/ 	.dword	mrg32k3aM1
	.align		8
        /*0020*/ 	.dword	mrg32k3aM2
	.align		8
        /*0028*/ 	.dword	mrg32k3aM1SubSeq
	.align		8
        /*0030*/ 	.dword	mrg32k3aM2SubSeq
	.align		8
        /*0038*/ 	.dword	mrg32k3aM1Seq
	.align		8
        /*0040*/ 	.dword	mrg32k3aM2Seq
	.align		8
        /*0048*/ 	.dword	__unnamed_1
	.align		8
        /*0050*/ 	.dword	__unnamed_2
	.align		8
        /*0058*/ 	.dword	$str
	.align		8
        /*0060*/ 	.dword	$str$1
	.align		8
        /*0068*/ 	.dword	$str$2
	.align		8
        /*0070*/ 	.dword	$str$3
	.align		8
        /*0078*/ 	.dword	$str$4
	.align		8
        /*0080*/ 	.dword	$str$5


//--------------------- .nv.constant3             --------------------------
	.section	.nv.constant3,"a",@progbits
	.align	8
.nv.constant3:
	.type		__cr_lgamma_table,@object
	.size		__cr_lgamma_table,(.L_8 - __cr_lgamma_table)
__cr_lgamma_table:
        /*0000*/ 	.byte	0x00, 0x00, 0x00, 0x00, 0x00, 0x00, 0x00, 0x00, 0x00, 0x00, 0x00, 0x00, 0x00, 0x00, 0x00, 0x00
        /*0010*/ 	.byte	0xef, 0x39, 0xfa, 0xfe, 0x42, 0x2e, 0xe6, 0x3f, 0x02, 0x20, 0x2a, 0xfa, 0x0b, 0xab, 0xfc, 0x3f
        /*0020*/ 	.byte	0xf9, 0x2c, 0x92, 0x7c, 0xa7, 0x6c, 0x09, 0x40, 0xc9, 0x79, 0x44, 0x3c, 0x64, 0x26, 0x13, 0x40
        /*0030*/ 	.byte	0xca, 0x01, 0xcf, 0x3a, 0x27, 0x51, 0x1a, 0x40, 0x30, 0xcc, 0x2d, 0xf3, 0xe1, 0x0c, 0x21, 0x40
        /*0040*/ 	.byte	0x0d, 0xb7, 0xfc, 0x82, 0x8e, 0x35, 0x25, 0x40
.L_8:


//--------------------- .nv.constant2.step        --------------------------
	.section	.nv.constant2.step,"a",@progbits
	.sectionflags	@""
	.align	4
.nv.constant2.step:
        /*0000*/ 	.byte	0xe0, 0x1b, 0x00, 0x00, 0x30, 0x71, 0x00, 0x00, 0xb0, 0x08, 0x00, 0x00, 0x50, 0xd9, 0x00, 0x00
        /*0010*/ 	.byte	0x60, 0xdd, 0x00, 0x00, 0xe0, 0x77, 0x00, 0x00


//--------------------- .text.step                --------------------------
	.section	.text.step,"ax",@progbits
	.align	128
        .global         step
        .type           step,@function
        .size           step,(.L_x_725 - step)
        .other          step,@"STO_CUDA_ENTRY STV_DEFAULT"
step:
.text.step:
[----:B------:R-:W0:Y:S01]  /*0000*/  LDC R1, c[0x0][0x37c] ;  /* 0x0000df00ff017b82 */ /* 0x000e220000000800 */
[----:B------:R-:W1:Y:S07]  /*0010*/  S2R R0, SR_TID.X ;  /* 0x0000000000007919 */ /* 0x000e6e0000002100 */
[----:B------:R-:W1:Y:S01]  /*0020*/  S2UR UR4, SR_CTAID.X ;  /* 0x00000000000479c3 */ /* 0x000e620000002500 */
[----:B------:R-:W2:Y:S01]  /*0030*/  LDCU UR5, c[0x0][0x3f8] ;  /* 0x00007f00ff0577ac */ /* 0x000ea20008000800 */
[----:B0-----:R-:W-:-:S06]  /*0040*/  VIADD R1, R1, 0xffffff80 ;  /* 0xffffff8001017836 */ /* 0x001fcc0000000000 */
[----:B------:R-:W1:Y:S02]  /*0050*/  LDC R45, c[0x0][0x360] ;  /* 0x0000d800ff2d7b82 */ /* 0x000e640000000800 */
[----:B-1----:R-:W-:-:S05]  /*0060*/  IMAD R45, R45, UR4, R0 ;  /* 0x000000042d2d7c24 */ /* 0x002fca000f8e0200 */
[----:B--2---:R-:W-:-:S13]  /*0070*/  ISETP.GE.AND P0, PT, R45, UR5, PT ;  /* 0x000000052d007c0c */ /* 0x004fda000bf06270 */
[----:B------:R-:W-:Y:S05]  /*0080*/  @P0 EXIT ;  /* 0x000000000000094d */ /* 0x000fea0003800000 */
[----:B------:R-:W0:Y:S01]  /*0090*/  LDCU.64 UR4, c[0x0][0x3b0] ;  /* 0x00007600ff0477ac */ /* 0x000e220008000a00 */
[----:B------:R-:W-:Y:S01]  /*00a0*/  SHF.R.S32.HI R46, RZ, 0x1f, R45 ;  /* 0x0000001fff2e7819 */ /* 0x000fe2000001142d */
[----:B------:R-:W1:Y:S01]  /*00b0*/  LDCU.64 UR36, c[0x0][0x358] ;  /* 0x00006b00ff2477ac */ /* 0x000e620008000a00 */
[----:B0-----:R-:W-:-:S04]  /*00c0*/  IADD3 R34, P0, PT, R45, UR4, RZ ;  /* 0x000000042d227c10 */ /* 0x001fc8000ff1e0ff */
[----:B------:R-:W-:-:S05]  /*00d0*/  IADD3.X R35, PT, PT, R46, UR5, RZ, P0, !PT ;  /* 0x000000052e237c10 */ /* 0x000fca00087fe4ff */
[----:B-1----:R-:W2:Y:S01]  /*00e0*/  LDG.E.S8 R0, desc[UR36][R34.64] ;  /* 0x0000002422007981 */ /* 0x002ea2000c1e1300 */
[----:B------:R-:W-:Y:S01]  /*00f0*/  BSSY.RECONVERGENT B6, `(.L_x_0) ;  /* 0x0000014000067945 */ /* 0x000fe20003800200 */
[----:B--2---:R-:W-:-:S13]  /*0100*/  ISETP.GT.AND P0, PT, R0, -0x1, PT ;  /* 0xffffffff0000780c */ /* 0x004fda0003f04270 */
[----:B------:R-:W-:Y:S05]  /*0110*/  @P0 BRA `(.L_x_1) ;  /* 0x0000000000440947 */ /* 0x000fea0003800000 */
[----:B------:R-:W-:Y:S01]  /*0120*/  MOV R0, 0x0 ;  /* 0x0000000000007802 */ /* 0x000fe20000000f00 */
[----:B------:R-:W0:Y:S01]  /*0130*/  LDCU.64 UR4, c[0x4][0x80] ;  /* 0x01001000ff0477ac */ /* 0x000e220008000a00 */
[----:B------:R-:W-:Y:S02]  /*0140*/  IMAD.MOV.U32 R13, RZ, RZ, RZ ;  /* 0x000000ffff0d7224 */ /* 0x000fe400078e00ff */
[----:B------:R1:W2:Y:S01]  /*0150*/  LDC.64 R2, c[0x4][R0] ;  /* 0x0100000000027b82 */ /* 0x0002a20000000a00 */
[----:B------:R-:W3:Y:S01]  /*0160*/  LDCU.64 UR6, c[0x4][0x60] ;  /* 0x01000c00ff0677ac */ /* 0x000ee20008000a00 */
[----:B------:R-:W-:Y:S02]  /*0170*/  IMAD.MOV.U32 R8, RZ, RZ, 0x3cd ;  /* 0x000003cdff087424 */ /* 0x000fe400078e00ff */
[----:B------:R-:W-:Y:S01]  /*0180*/  IMAD.MOV.U32 R12, RZ, RZ, 0x1 ;  /* 0x00000001ff0c7424 */ /* 0x000fe200078e00ff */
[----:B------:R-:W4:Y:S01]  /*0190*/  LDCU.64 UR8, c[0x4][0x50] ;  /* 0x01000a00ff0877ac */ /* 0x000f220008000a00 */
[----:B0-----:R-:W-:-:S02]  /*01a0*/  IMAD.U32 R4, RZ, RZ, UR4 ;  /* 0x00000004ff047e24 */ /* 0x001fc4000f8e00ff */
[----:B------:R-:W-:Y:S02]  /*01b0*/  IMAD.U32 R5, RZ, RZ, UR5 ;  /* 0x00000005ff057e24 */ /* 0x000fe4000f8e00ff */
[----:B---3--:R-:W-:Y:S02]  /*01c0*/  IMAD.U32 R6, RZ, RZ, UR6 ;  /* 0x00000006ff067e24 */ /* 0x008fe4000f8e00ff */
[----:B------:R-:W-:Y:S02]  /*01d0*/  IMAD.U32 R7, RZ, RZ, UR7 ;  /* 0x00000007ff077e24 */ /* 0x000fe4000f8e00ff */
[----:B----4-:R-:W-:Y:S02]  /*01e0*/  IMAD.U32 R10, RZ, RZ, UR8 ;  /* 0x00000008ff0a7e24 */ /* 0x010fe4000f8e00ff */
[----:B-1----:R-:W-:-:S07]  /*01f0*/  IMAD.U32 R11, RZ, RZ, UR9 ;  /* 0x00000009ff0b7e24 */ /* 0x002fce000f8e00ff */
[----:B------:R-:W-:-:S07]  /*0200*/  LEPC R20, `(.L_x_2) ;  /* 0x000000001014794e */ /* 0x000fce0000000000 */
[----:B--2---:R-:W-:Y:S05]  /*0210*/  CALL.ABS.NOINC R2 ;  /* 0x0000000002007343 */ /* 0x004fea0003c00000 */
.L_x_2:
[----:B------:R0:W5:Y:S02]  /*0220*/  LDG.E.U8 R0, desc[UR36][R34.64] ;  /* 0x0000002422007981 */ /* 0x000164000c1e1100 */
.L_x_1:
[----:B------:R-:W-:Y:S05]  /*0230*/  BSYNC.RECONVERGENT B6 ;  /* 0x0000000000067941 */ /* 0x000fea0003800200 */
.L_x_0:
[----:B-----5:R-:W-:-:S13]  /*0240*/  LOP3.LUT P0, RZ, R0, 0xff, RZ, 0xc0, !PT ;  /* 0x000000ff00ff7812 */ /* 0x020fda000780c0ff */
[----:B------:R-:W-:Y:S05]  /*0250*/  @!P0 EXIT ;  /* 0x000000000000894d */ /* 0x000fea0003800000 */
[----:B------:R-:W1:Y:S01]  /*0260*/  LDCU.64 UR4, c[0x0][0x380] ;  /* 0x00007000ff0477ac */ /* 0x000e620008000a00 */
[----:B------:R-:W2:Y:S08]  /*0270*/  LDC.64 R50, c[0x0][0x398] ;  /* 0x0000e600ff327b82 */ /* 0x000eb00000000a00 */
[----:B------:R-:W3:Y:S01]  /*0280*/  LDC.64 R56, c[0x0][0x3d8] ;  /* 0x0000f600ff387b82 */ /* 0x000ee20000000a00 */
[----:B-1----:R-:W-:-:S04]  /*0290*/  LEA R36, P0, R45, UR4, 0x2 ;  /* 0x000000042d247c11 */ /* 0x002fc8000f8010ff */
[----:B------:R-:W-:-:S05]  /*02a0*/  LEA.HI.X R37, R45, UR5, R46, 0x2, P0 ;  /* 0x000000052d257c11 */ /* 0x000fca00080f142e */
[----:B------:R-:W2:Y:S01]  /*02b0*/  LDG.E R3, desc[UR36][R36.64] ;  /* 0x0000002424037981 */ /* 0x000ea2000c1e1900 */
[----:B------:R-:W1:Y:S01]  /*02c0*/  LDC.64 R4, c[0x0][0x3f0] ;  /* 0x0000fc00ff047b82 */ /* 0x000e620000000a00 */
[----:B---3--:R-:W-:Y:S02]  /*02d0*/  IMAD.WIDE.U32 R56, R45, 0x14, R56 ;  /* 0x000000142d387825 */ /* 0x008fe400078e0038 */
[----:B-1----:R-:W3:Y:S02]  /*02e0*/  LDG.E.64 R48, desc[UR36][R4.64] ;  /* 0x0000002404307981 */ /* 0x002ee4000c1e1b00 */
[----:B--2---:R-:W-:-:S05]  /*02f0*/  IMAD.WIDE R50, R3, 0x4, R50 ;  /* 0x0000000403327825 */ /* 0x004fca00078e0232 */
[----:B------:R-:W2:Y:S01]  /*0300*/  LDG.E.U8 R54, desc[UR36][R50.64+0xd14] ;  /* 0x000d142432367981 */ /* 0x000ea2000c1e1100 */
[----:B------:R-:W-:-:S03]  /*0310*/  IMAD R3, R46, 0x14, RZ ;  /* 0x000000142e037824 */ /* 0x000fc600078e02ff */
[----:B------:R-:W4:Y:S01]  /*0320*/  LDG.E R5, desc[UR36][R50.64+0x45c] ;  /* 0x00045c2432057981 */ /* 0x000f22000c1e1900 */
[----:B------:R-:W-:-:S03]  /*0330*/  IMAD.IADD R57, R57, 0x1, R3 ;  /* 0x0000000139397824 */ /* 0x000fc600078e0203 */
[----:B------:R1:W5:Y:S04]  /*0340*/  LDG.E.U8 R27, desc[UR36][R50.64+0x8b8] ;  /* 0x0008b824321b7981 */ /* 0x000368000c1e1100 */
[----:B------:R-:W3:Y:S04]  /*0350*/  LDG.E.U8 R6, desc[UR36][R56.64+0x2] ;  /* 0x0000022438067981 */ /* 0x000ee8000c1e1100 */
[----:B------:R-:W3:Y:S01]  /*0360*/  LDG.E.U8 R8, desc[UR36][R56.64+0x3] ;  /* 0x0000032438087981 */ /* 0x000ee2000c1e1100 */
[----:B-1----:R-:W1:Y:S03]  /*0370*/  LDC.64 R50, c[0x0][0x3e8] ;  /* 0x0000fa00ff327b82 */ /* 0x002e660000000a00 */
[----:B------:R-:W3:Y:S04]  /*0380*/  LDG.E.U8 R12, desc[UR36][R56.64+0x5] ;  /* 0x00000524380c7981 */ /* 0x000ee8000c1e1100 */
        /* <DEDUP_REMOVED lines=16> */
[----:B------:R-:W3:Y:S01]  /*0490*/  LDG.E.U8 R42, desc[UR36][R56.64+0x12] ;  /* 0x00001224382a7981 */ /* 0x000ee2000c1e1100 */
[C---:B------:R-:W-:Y:S01]  /*04a0*/  IMAD R43, R46.reuse, 0x5, RZ ;  /* 0x000000052e2b7824 */ /* 0x040fe200078e02ff */
[----:B------:R-:W-:Y:S01]  /*04b0*/  BSSY.RECONVERGENT B6, `(.L_x_3) ;  /* 0x0001590000067945 */ /* 0x000fe20003800200 */
[----:B------:R-:W-:Y:S01]  /*04c0*/  IMAD R41, R46, 0x1c, RZ ;  /* 0x0000001c2e297824 */ /* 0x000fe200078e02ff */
[----:B--2---:R-:W-:-:S13]  /*04d0*/  ISETP.NE.AND P0, PT, R54, 0xff, PT ;  /* 0x000000ff3600780c */ /* 0x004fda0003f05270 */
[----:B------:R-:W2:Y:S01]  /*04e0*/  @!P0 LDC.64 R52, c[0x0][0x390] ;  /* 0x0000e400ff348b82 */ /* 0x000ea20000000a00 */
[----:B----4-:R-:W-:Y:S02]  /*04f0*/  PRMT R5, R5, 0x8880, RZ ;  /* 0x0000888005057816 */ /* 0x010fe400000000ff */
[----:B--2---:R-:W-:-:S05]  /*0500*/  @!P0 IADD3 R52, P1, PT, R45, R52, RZ ;  /* 0x000000342d348210 */ /* 0x004fca0007f3e0ff */
[----:B------:R-:W-:-:S05]  /*0510*/  @!P0 IMAD.X R53, R46, 0x1, R53, P1 ;  /* 0x000000012e358824 */ /* 0x000fca00008e0635 */
[----:B------:R2:W5:Y:S01]  /*0520*/  @!P0 LDG.E.U8 R54, desc[UR36][R52.64] ;  /* 0x0000002434368981 */ /* 0x000562000c1e1100 */
[----:B---3--:R-:W-:-:S05]  /*0530*/  IADD3 R3, P0, PT, R45, R48, RZ ;  /* 0x000000302d037210 */ /* 0x008fca0007f1e0ff */
[----:B------:R-:W-:Y:S02]  /*0540*/  IMAD.X R7, R49, 0x1, R46, P0 ;  /* 0x0000000131077824 */ /* 0x000fe400000e062e */
[----:B------:R-:W3:Y:S01]  /*0550*/  LDC.64 R48, c[0x0][0x3a8] ;  /* 0x0000ea00ff307b82 */ /* 0x000ee20000000a00 */
[----:B------:R4:W-:Y:S07]  /*0560*/  STL.U8 [R1+0x6e], R6 ;  /* 0x00006e0601007387 */ /* 0x0009ee0000100000 */
[----:B--2---:R-:W2:Y:S01]  /*0570*/  LDC.64 R52, c[0x0][0x3e0] ;  /* 0x0000f800ff347b82 */ /* 0x004ea20000000a00 */
[----:B------:R-:W-:Y:S01]  /*0580*/  STL.U8 [R1+0x6f], R8 ;  /* 0x00006f0801007387 */ /* 0x000fe20000100000 */
[----:B----4-:R-:W-:-:S03]  /*0590*/  IMAD.MOV.U32 R6, RZ, RZ, R5 ;  /* 0x000000ffff067224 */ /* 0x010fc600078e0005 */
[----:B------:R-:W-:Y:S04]  /*05a0*/  STL.U8 [R1+0x71], R12 ;  /* 0x0000710c01007387 */ /* 0x000fe80000100000 */
[----:B------:R-:W-:Y:S04]  /*05b0*/  STL.U8 [R1+0x72], R14 ;  /* 0x0000720e01007387 */ /* 0x000fe80000100000 */
[----:B------:R-:W-:Y:S04]  /*05c0*/  STL.U8 [R1+0x75], R20 ;  /* 0x0000751401007387 */ /* 0x000fe80000100000 */
[----:B------:R-:W-:Y:S04]  /*05d0*/  STL.U8 [R1+0x76], R22 ;  /* 0x0000761601007387 */ /* 0x000fe80000100000 */
[----:B------:R-:W-:Y:S04]  /*05e0*/  STL.U8 [R1+0x77], R24 ;  /* 0x0000771801007387 */ /* 0x000fe80000100000 */
[----:B------:R-:W-:Y:S04]  /*05f0*/  STL.U8 [R1+0x7b], R32 ;  /* 0x00007b2001007387 */ /* 0x000fe80000100000 */
[----:B------:R-:W-:Y:S01]  /*0600*/  STL.U8 [R1+0x7c], R38 ;  /* 0x00007c2601007387 */ /* 0x000fe20000100000 */
[----:B------:R-:W-:-:S02]  /*0610*/  ISETP.GT.AND P0, PT, R6, 0x3, PT ;  /* 0x000000030600780c */ /* 0x000fc40003f04270 */
[----:B------:R-:W-:Y:S01]  /*0620*/  LOP3.LUT R3, R3, 0xaad26b49, RZ, 0x3c, !PT ;  /* 0xaad26b4903037812 */ /* 0x000fe200078e3cff */
[----:B------:R4:W-:Y:S04]  /*0630*/  STL.U8 [R1+0x7f], R4 ;  /* 0x00007f0401007387 */ /* 0x0009e80000100000 */
[----:B------:R-:W-:Y:S01]  /*0640*/  IMAD R3, R3, 0x4182bed5, RZ ;  /* 0x4182bed503037824 */ /* 0x000fe200078e02ff */
[----:B----4-:R-:W-:Y:S01]  /*0650*/  LOP3.LUT R4, R7, 0xf7dcefdd, RZ, 0x3c, !PT ;  /* 0xf7dcefdd07047812 */ /* 0x010fe200078e3cff */
[----:B------:R3:W-:Y:S04]  /*0660*/  STL.U8 [R1+0x73], R16 ;  /* 0x0000731001007387 */ /* 0x0007e80000100000 */
[----:B------:R-:W-:Y:S01]  /*0670*/  IMAD R4, R4, -0x658354e5, RZ ;  /* 0x9a7cab1b04047824 */ /* 0x000fe200078e02ff */
[----:B------:R1:W-:Y:S04]  /*0680*/  STL.U8 [R1+0x7a], R30 ;  /* 0x00007a1e01007387 */ /* 0x0003e80000100000 */
[----:B------:R2:W-:Y:S01]  /*0690*/  STL.U8 [R1+0x70], R10 ;  /* 0x0000700a01007387 */ /* 0x0005e20000100000 */
[----:B---3--:R-:W-:-:S04]  /*06a0*/  IMAD.WIDE.U32 R16, R45, 0x5, R48 ;  /* 0x000000052d107825 */ /* 0x008fc800078e0030 */
[C---:B-1----:R-:W-:Y:S01]  /*06b0*/  IMAD.WIDE.U32 R30, R45.reuse, 0x5, R50 ;  /* 0x000000052d1e7825 */ /* 0x042fe200078e0032 */
[----:B------:R1:W-:Y:S03]  /*06c0*/  STL.U8 [R1+0x6c], R0 ;  /* 0x00006c0001007387 */ /* 0x0003e60000100000 */
[----:B--2---:R-:W-:Y:S01]  /*06d0*/  IMAD.WIDE.U32 R10, R45, 0x1c, R52 ;  /* 0x0000001c2d0a7825 */ /* 0x004fe200078e0034 */
[----:B------:R2:W-:Y:S03]  /*06e0*/  STL.U8 [R1+0x6d], R2 ;  /* 0x00006d0201007387 */ /* 0x0005e60000100000 */
[----:B------:R-:W-:Y:S01]  /*06f0*/  IMAD.IADD R51, R3, 0x1, R4 ;  /* 0x0000000103337824 */ /* 0x000fe200078e0204 */
[----:B------:R3:W-:Y:S01]  /*0700*/  STL.U8 [R1+0x74], R18 ;  /* 0x0000741201007387 */ /* 0x0007e20000100000 */
[----:B------:R-:W-:Y:S01]  /*0710*/  IMAD.IADD R39, R17, 0x1, R43 ;  /* 0x0000000111277824 */ /* 0x000fe200078e022b */
[----:B-1----:R-:W-:Y:S01]  /*0720*/  PRMT R0, RZ, 0x7610, R0 ;  /* 0x00007610ff007816 */ /* 0x002fe20000000000 */
[----:B------:R-:W-:Y:S01]  /*0730*/  IMAD.IADD R43, R43, 0x1, R31 ;  /* 0x000000012b2b7824 */ /* 0x000fe200078e021f */
[----:B------:R1:W-:Y:S01]  /*0740*/  STL.U8 [R1+0x78], R26 ;  /* 0x0000781a01007387 */ /* 0x0003e20000100000 */
[----:B------:R-:W-:Y:S01]  /*0750*/  IMAD.IADD R41, R11, 0x1, R41 ;  /* 0x000000010b297824 */ /* 0x000fe200078e0229 */
[C---:B------:R-:W-:Y:S01]  /*0760*/  LOP3.LUT R25, R3.reuse, 0x159a55e5, RZ, 0x3c, !PT ;  /* 0x159a55e503197812 */ /* 0x040fe200078e3cff */
[----:B--2---:R-:W-:Y:S01]  /*0770*/  IMAD.MOV.U32 R2, RZ, RZ, 0xff ;  /* 0x000000ffff027424 */ /* 0x004fe200078e00ff */
[----:B------:R2:W-:Y:S01]  /*0780*/  STL.U8 [R1+0x79], R28 ;  /* 0x0000791c01007387 */ /* 0x0005e20000100000 */
[----:B------:R-:W-:Y:S01]  /*0790*/  VIADD R48, R3, 0x583f19 ;  /* 0x00583f1903307836 */ /* 0x000fe20000000000 */
[----:B------:R-:W-:Y:S01]  /*07a0*/  LOP3.LUT R49, R4, 0x5491333, RZ, 0x3c, !PT ;  /* 0x0549133304317812 */ /* 0x000fe200078e3cff */
[----:B---3--:R-:W-:Y:S01]  /*07b0*/  IMAD.MOV.U32 R18, RZ, RZ, -0x40800000 ;  /* 0xbf800000ff127424 */ /* 0x008fe200078e00ff */
[----:B------:R3:W-:Y:S01]  /*07c0*/  STL.U8 [R1+0x7d], R40 ;  /* 0x00007d2801007387 */ /* 0x0007e20000100000 */
[----:B------:R-:W-:-:S02]  /*07d0*/  VIADD R52, R51, 0x64f0c9 ;  /* 0x0064f0c933347836 */ /* 0x000fc40000000000 */
[----:B-1----:R-:W-:Y:S01]  /*07e0*/  VIADD R26, R4, 0x1f123bb5 ;  /* 0x1f123bb5041a7836 */ /* 0x002fe20000000000 */
[----:B------:R1:W-:Y:S01]  /*07f0*/  STL.U8 [R1+0x7e], R42 ;  /* 0x00007e2a01007387 */ /* 0x0003e20000100000 */
[----:B--2---:R-:W-:Y:S02]  /*0800*/  VIADD R28, R3, 0x75bcd15 ;  /* 0x075bcd15031c7836 */ /* 0x004fe40000000000 */
[----:B---3--:R-:W-:Y:S02]  /*0810*/  IMAD.MOV.U32 R40, RZ, RZ, R10 ;  /* 0x000000ffff287224 */ /* 0x008fe400078e000a */
[----:B-1----:R-:W-:Y:S01]  /*0820*/  IMAD.MOV.U32 R42, RZ, RZ, R30 ;  /* 0x000000ffff2a7224 */ /* 0x002fe200078e001e */
[----:B------:R-:W-:Y:S06]  /*0830*/  @P0 BRA `(.L_x_4) ;  /* 0x0000006c00d00947 */ /* 0x000fec0003800000 */
[----:B------:R-:W-:-:S05]  /*0840*/  IMAD.MOV.U32 R3, RZ, RZ, -0x1 ;  /* 0xffffffffff037424 */ /* 0x000fca00078e00ff */
[----:B------:R-:W-:-:S05]  /*0850*/  VIADDMNMX.U32 R3, R6, R3, 0x2, PT ;  /* 0x0000000206037446 */ /* 0x000fca0003800003 */
[----:B------:R-:W-:Y:S02]  /*0860*/  IMAD.SHL.U32 R7, R3, 0x4, RZ ;  /* 0x0000000403077824 */ /* 0x000fe400078e00ff */
[----:B------:R-:W-:Y:S02]  /*0870*/  VIADD R3, R1, 0x6c ;  /* 0x0000006c01037836 */ /* 0x000fe40000000000 */
[----:B------:R-:W1:Y:S02]  /*0880*/  LDC R4, c[0x2][R7] ;  /* 0x0080000007047b82 */ /* 0x000e640000000800 */
[----:B-1----:R-:W-:-:S04]  /*0890*/  SHF.R.S32.HI R5, RZ, 0x1f, R4 ;  /* 0x0000001fff057819 */ /* 0x002fc80000011404 */
.L_x_716:
[----:B------:R-:W-:Y:S05]  /*08a0*/  BRX R4 -0x8b0                                                            (*"BRANCH_TARGETS .L_x_717,.L_x_718,.L_x_719"*) ;  /* 0xfffffff404d47949 */ /* 0x000fea000383ffff */
.L_x_719:
[----:B------:R-:W-:Y:S01]  /*08b0*/  ISETP.NE.AND P0, PT, R6, 0x3, PT ;  /* 0x000000030600780c */ /* 0x000fe20003f05270 */
[----:B------:R-:W-:Y:S02]  /*08c0*/  IMAD.MOV.U32 R22, RZ, RZ, R48 ;  /* 0x000000ffff167224 */ /* 0x000fe400078e0030 */
[----:B------:R-:W-:Y:S02]  /*08d0*/  IMAD.MOV.U32 R23, RZ, RZ, R49 ;  /* 0x000000ffff177224 */ /* 0x000fe400078e0031 */
[----:B------:R-:W-:Y:S02]  /*08e0*/  IMAD.MOV.U32 R24, RZ, RZ, R26 ;  /* 0x000000ffff187224 */ /* 0x000fe400078e001a */
[----:B------:R-:W-:Y:S02]  /*08f0*/  IMAD.MOV.U32 R29, RZ, RZ, R25 ;  /* 0x000000ffff1d7224 */ /* 0x000fe400078e0019 */
[----:B------:R-:W-:-:S04]  /*0900*/  IMAD.MOV.U32 R19, RZ, RZ, R52 ;  /* 0x000000ffff137224 */ /* 0x000fc800078e0034 */
[----:B------:R-:W-:Y:S05]  /*0910*/  @P0 BRA `(.L_x_5) ;  /* 0x0000015400240947 */ /* 0x000fea0003800000 */
[----:B-----5:R-:W-:-:S13]  /*0920*/  ISETP.GT.AND P0, PT, R27, 0xb, PT ;  /* 0x0000000b1b00780c */ /* 0x020fda0003f04270 */
[----:B------:R-:W-:Y:S05]  /*0930*/  @P0 BRA `(.L_x_6) ;  /* 0x0000000400b00947 */ /* 0x000fea0003800000 */
[----:B------:R-:W-:-:S13]  /*0940*/  ISETP.GT.AND P0, PT, R27, 0x1, PT ;  /* 0x000000011b00780c */ /* 0x000fda0003f04270 */
[----:B------:R-:W-:Y:S05]  /*0950*/  @P0 BRA `(.L_x_7) ;  /* 0x0000000000cc0947 */ /* 0x000fea0003800000 */
[----:B------:R-:W-:-:S13]  /*0960*/  ISETP.NE.AND P0, PT, R27, RZ, PT ;  /* 0x000000ff1b00720c */ /* 0x000fda0003f05270 */
[----:B------:R-:W-:Y:S05]  /*0970*/  @!P0 BRA `(.L_x_8) ;  /* 0x0000000000708947 */ /* 0x000fea0003800000 */
[----:B------:R-:W-:Y:S01]  /*0980*/  ISETP.NE.AND P0, PT, R27, 0x1, PT ;  /* 0x000000011b00780c */ /* 0x000fe20003f05270 */
[----:B------:R-:W-:Y:S02]  /*0990*/  IMAD.MOV.U32 R22, RZ, RZ, R48 ;  /* 0x000000ffff167224 */ /* 0x000fe400078e0030 */
[----:B------:R-:W-:Y:S02]  /*09a0*/  IMAD.MOV.U32 R23, RZ, RZ, R49 ;  /* 0x000000ffff177224 */ /* 0x000fe400078e0031 */
[----:B------:R-:W-:Y:S02]  /*09b0*/  IMAD.MOV.U32 R24, RZ, RZ, R26 ;  /* 0x000000ffff187224 */ /* 0x000fe400078e001a */
[----:B------:R-:W-:Y:S02]  /*09c0*/  IMAD.MOV.U32 R29, RZ, RZ, R25 ;  /* 0x000000ffff1d7224 */ /* 0x000fe400078e0019 */
[----:B------:R-:W-:-:S04]  /*09d0*/  IMAD.MOV.U32 R19, RZ, RZ, R52 ;  /* 0x000000ffff137224 */ /* 0x000fc800078e0034 */
[----:B------:R-:W-:Y:S05]  /*09e0*/  @P0 BRA `(.L_x_5) ;  /* 0x0000015000f00947 */ /* 0x000fea0003800000 */
[----:B------:R-:W2:Y:S04]  /*09f0*/  LDL R4, [R1+0x6c] ;  /* 0x00006c0001047983 */ /* 0x000ea80000100800 */
[----:B------:R-:W3:Y:S04]  /*0a00*/  LDL R3, [R1+0x70] ;  /* 0x0000700001037983 */ /* 0x000ee80000100800 */
[----:B------:R-:W4:Y:S04]  /*0a10*/  LDL R8, [R1+0x74] ;  /* 0x0000740001087983 */ /* 0x000f280000100800 */
[----:B------:R-:W5:Y:S04]  /*0a20*/  LDL R5, [R1+0x78] ;  /* 0x0000780001057983 */ /* 0x000f680000100800 */
[----:B------:R-:W5:Y:S01]  /*0a30*/  LDL R12, [R1+0x7c] ;  /* 0x00007c00010c7983 */ /* 0x000f620000100800 */
[----:B------:R-:W-:-:S02]  /*0a40*/  IMAD.MOV.U32 R22, RZ, RZ, R48 ;  /* 0x000000ffff167224 */ /* 0x000fc400078e0030 */
[----:B------:R-:W-:Y:S02]  /*0a50*/  IMAD.MOV.U32 R23, RZ, RZ, R49 ;  /* 0x000000ffff177224 */ /* 0x000fe400078e0031 */
[----:B------:R-:W-:Y:S02]  /*0a60*/  IMAD.MOV.U32 R24, RZ, RZ, R26 ;  /* 0x000000ffff187224 */ /* 0x000fe400078e001a */
[----:B------:R-:W-:Y:S02]  /*0a70*/  IMAD.MOV.U32 R29, RZ, RZ, R25 ;  /* 0x000000ffff1d7224 */ /* 0x000fe400078e0019 */
[----:B------:R-:W-:Y:S02]  /*0a80*/  IMAD.MOV.U32 R19, RZ, RZ, R52 ;  /* 0x000000ffff137224 */ /* 0x000fe400078e0034 */
[----:B--2---:R-:W-:Y:S01]  /*0a90*/  FADD R4, R4, 30 ;  /* 0x41f0000004047421 */ /* 0x004fe20000000000 */
[----:B---3--:R-:W-:-:S04]  /*0aa0*/  FADD R6, R3, 30 ;  /* 0x41f0000003067421 */ /* 0x008fc80000000000 */
[----:B------:R1:W-:Y:S01]  /*0ab0*/  STL [R1+0x6c], R4 ;  /* 0x00006c0401007387 */ /* 0x0003e20000100800 */
[----:B----4-:R-:W-:-:S03]  /*0ac0*/  FADD R8, R8, 30 ;  /* 0x41f0000008087421 */ /* 0x010fc60000000000 */
[----:B------:R1:W-:Y:S01]  /*0ad0*/  STL [R1+0x70], R6 ;  /* 0x0000700601007387 */ /* 0x0003e20000100800 */
[----:B-----5:R-:W-:-:S03]  /*0ae0*/  FADD R10, R5, 30 ;  /* 0x41f00000050a7421 */ /* 0x020fc60000000000 */
[----:B------:R1:W-:Y:S01]  /*0af0*/  STL [R1+0x74], R8 ;  /* 0x0000740801007387 */ /* 0x0003e20000100800 */
[----:B------:R-:W-:-:S03]  /*0b00*/  FADD R12, R12, 30 ;  /* 0x41f000000c0c7421 */ /* 0x000fc60000000000 */
[----:B------:R1:W-:Y:S04]  /*0b10*/  STL [R1+0x78], R10 ;  /* 0x0000780a01007387 */ /* 0x0003e80000100800 */
[----:B------:R1:W-:Y:S01]  /*0b20*/  STL [R1+0x7c], R12 ;  /* 0x00007c0c01007387 */ /* 0x0003e20000100800 */
[----:B------:R-:W-:Y:S05]  /*0b30*/  BRA `(.L_x_5) ;  /* 0x00000150009c7947 */ /* 0x000fea0003800000 */
.L_x_8:
        /* <DEDUP_REMOVED lines=21> */
.L_x_7:
[----:B------:R-:W-:-:S13]  /*0c90*/  ISETP.NE.AND P0, PT, R27, 0x2, PT ;  /* 0x000000021b00780c */ /* 0x000fda0003f05270 */
[----:B------:R-:W-:Y:S05]  /*0ca0*/  @!P0 BRA `(.L_x_9) ;  /* 0x0000000000a48947 */ /* 0x000fea0003800000 */
[----:B------:R-:W-:-:S13]  /*0cb0*/  ISETP.NE.AND P0, PT, R27, 0xa, PT ;  /* 0x0000000a1b00780c */ /* 0x000fda0003f05270 */
        /* <DEDUP_REMOVED lines=8> */
[----:B------:R-:W-:-:S04]  /*0d40*/  LOP3.LUT R54, R54, 0xffff, RZ, 0xc0, !PT ;  /* 0x0000ffff36367812 */ /* 0x000fc800078ec0ff */
[----:B------:R-:W-:-:S05]  /*0d50*/  PRMT R3, R54, 0x8880, RZ ;  /* 0x0000888036037816 */ /* 0x000fca00000000ff */
[----:B------:R-:W-:-:S04]  /*0d60*/  IMAD.WIDE R56, R3, 0x4, R56 ;  /* 0x0000000403387825 */ /* 0x000fc800078e0238 */
[----:B------:R-:W-:Y:S01]  /*0d70*/  IMAD R6, R3, 0x4, R1 ;  /* 0x0000000403067824 */ /* 0x000fe200078e0201 */
[----:B------:R-:W2:Y:S04]  /*0d80*/  LDG.E R4, desc[UR36][R56.64] ;  /* 0x0000002438047981 */ /* 0x000ea8000c1e1900 */
[----:B------:R-:W3:Y:S01]  /*0d90*/  LDL R3, [R6+0x6c] ;  /* 0x00006c0006037983 */ /* 0x000ee20000100800 */
[----:B------:R-:W-:Y:S02]  /*0da0*/  IMAD.MOV.U32 R22, RZ, RZ, R48 ;  /* 0x000000ffff167224 */ /* 0x000fe400078e0030 */
[----:B------:R-:W-:Y:S02]  /*0db0*/  IMAD.MOV.U32 R23, RZ, RZ, R49 ;  /* 0x000000ffff177224 */ /* 0x000fe400078e0031 */
[----:B------:R-:W-:-:S02]  /*0dc0*/  IMAD.MOV.U32 R24, RZ, RZ, R26 ;  /* 0x000000ffff187224 */ /* 0x000fc400078e001a */
[----:B------:R-:W-:Y:S02]  /*0dd0*/  IMAD.MOV.U32 R29, RZ, RZ, R25 ;  /* 0x000000ffff1d7224 */ /* 0x000fe400078e0019 */
[----:B------:R-:W-:Y:S02]  /*0de0*/  IMAD.MOV.U32 R19, RZ, RZ, R52 ;  /* 0x000000ffff137224 */ /* 0x000fe400078e0034 */
[----:B--2---:R-:W-:Y:S01]  /*0df0*/  FADD R5, R4, 15 ;  /* 0x4170000004057421 */ /* 0x004fe20000000000 */
[----:B---3--:R-:W-:-:S04]  /*0e00*/  FADD R3, R3, 15 ;  /* 0x4170000003037421 */ /* 0x008fc80000000000 */
[----:B------:R4:W-:Y:S04]  /*0e10*/  STG.E desc[UR36][R56.64], R5 ;  /* 0x0000000538007986 */ /* 0x0009e8000c101924 */
[----:B------:R4:W-:Y:S01]  /*0e20*/  STL [R6+0x6c], R3 ;  /* 0x00006c0306007387 */ /* 0x0009e20000100800 */
[----:B------:R-:W-:Y:S05]  /*0e30*/  BRA `(.L_x_5) ;  /* 0x0000014c00dc7947 */ /* 0x000fea0003800000 */
.L_x_10:
        /* <DEDUP_REMOVED lines=16> */
.L_x_9:
[----:B------:R-:W-:-:S04]  /*0f40*/  LOP3.LUT R54, R54, 0xffff, RZ, 0xc0, !PT ;  /* 0x0000ffff36367812 */ /* 0x000fc800078ec0ff */
[----:B------:R-:W-:-:S04]  /*0f50*/  PRMT R4, R54, 0x8880, RZ ;  /* 0x0000888036047816 */ /* 0x000fc800000000ff */
[----:B------:R-:W-:-:S05]  /*0f60*/  LEA R3, R4, R3, 0x2 ;  /* 0x0000000304037211 */ /* 0x000fca00078e10ff */
[----:B------:R-:W2:Y:S01]  /*0f70*/  LDL R4, [R3] ;  /* 0x0000000003047983 */ /* 0x000ea20000100800 */
[----:B------:R-:W-:Y:S02]  /*0f80*/  IMAD.MOV.U32 R22, RZ, RZ, R48 ;  /* 0x000000ffff167224 */ /* 0x000fe400078e0030 */
[----:B------:R-:W-:Y:S02]  /*0f90*/  IMAD.MOV.U32 R23, RZ, RZ, R49 ;  /* 0x000000ffff177224 */ /* 0x000fe400078e0031 */
[----:B------:R-:W-:Y:S02]  /*0fa0*/  IMAD.MOV.U32 R24, RZ, RZ, R26 ;  /* 0x000000ffff187224 */ /* 0x000fe400078e001a */
[----:B------:R-:W-:Y:S02]  /*0fb0*/  IMAD.MOV.U32 R29, RZ, RZ, R25 ;  /* 0x000000ffff1d7224 */ /* 0x000fe400078e0019 */
[----:B------:R-:W-:Y:S02]  /*0fc0*/  IMAD.MOV.U32 R19, RZ, RZ, R52 ;  /* 0x000000ffff137224 */ /* 0x000fe400078e0034 */
[----:B--2---:R-:W-:-:S05]  /*0fd0*/  FADD R4, R4, 100 ;  /* 0x42c8000004047421 */ /* 0x004fca0000000000 */
[----:B------:R1:W-:Y:S01]  /*0fe0*/  STL [R3], R4 ;  /* 0x0000000403007387 */ /* 0x0003e20000100800 */
[----:B------:R-:W-:Y:S05]  /*0ff0*/  BRA `(.L_x_5) ;  /* 0x0000014c006c7947 */ /* 0x000fea0003800000 */
.L_x_6:
[----:B------:R-:W-:-:S13]  /*1000*/  ISETP.GT.AND P0, PT, R27, 0xe, PT ;  /* 0x0000000e1b00780c */ /* 0x000fda0003f04270 */
[----:B------:R-:W-:Y:S05]  /*1010*/  @P0 BRA `(.L_x_11) ;  /* 0x00000004008c0947 */ /* 0x000fea0003800000 */
        /* <DEDUP_REMOVED lines=11> */
[----:B------:R-:W2:Y:S04]  /*10d0*/  LDG.E R3, desc[UR36][R56.64] ;  /* 0x0000002438037981 */ /* 0x000ea8000c1e1900 */
[----:B------:R-:W3:Y:S04]  /*10e0*/  LDG.E R7, desc[UR36][R56.64+0x4] ;  /* 0x0000042438077981 */ /* 0x000ee8000c1e1900 */
[----:B------:R-:W4:Y:S04]  /*10f0*/  LDG.E R9, desc[UR36][R56.64+0x8] ;  /* 0x0000082438097981 */ /* 0x000f28000c1e1900 */
[----:B------:R-:W5:Y:S04]  /*1100*/  LDG.E R11, desc[UR36][R56.64+0xc] ;  /* 0x00000c24380b7981 */ /* 0x000f68000c1e1900 */
[----:B------:R-:W5:Y:S04]  /*1110*/  LDG.E R13, desc[UR36][R56.64+0x10] ;  /* 0x00001024380d7981 */ /* 0x000f68000c1e1900 */
[----:B------:R-:W5:Y:S04]  /*1120*/  LDL R4, [R1+0x6c] ;  /* 0x00006c0001047983 */ /* 0x000f680000100800 */
[----:B------:R-:W5:Y:S04]  /*1130*/  LDL R5, [R1+0x70] ;  /* 0x0000700001057983 */ /* 0x000f680000100800 */
[----:B------:R-:W5:Y:S04]  /*1140*/  LDL R8, [R1+0x74] ;  /* 0x0000740001087983 */ /* 0x000f680000100800 */
        /* <DEDUP_REMOVED lines=9> */
[----:B------:R1:W-:Y:S01]  /*11e0*/  STG.E desc[UR36][R56.64], R3 ;  /* 0x0000000338007986 */ /* 0x0003e2000c101924 */
[----:B----4-:R-:W-:-:S03]  /*11f0*/  FADD R9, R9, 10 ;  /* 0x4120000009097421 */ /* 0x010fc60000000000 */
[----:B------:R1:W-:Y:S01]  /*1200*/  STG.E desc[UR36][R56.64+0x4], R7 ;  /* 0x0000040738007986 */ /* 0x0003e2000c101924 */
[----:B-----5:R-:W-:-:S03]  /*1210*/  FADD R11, R11, 10 ;  /* 0x412000000b0b7421 */ /* 0x020fc60000000000 */
[----:B------:R1:W-:Y:S01]  /*1220*/  STG.E desc[UR36][R56.64+0x8], R9 ;  /* 0x0000080938007986 */ /* 0x0003e2000c101924 */
[----:B------:R-:W-:-:S03]  /*1230*/  FADD R13, R13, 10 ;  /* 0x412000000d0d7421 */ /* 0x000fc60000000000 */
[----:B------:R1:W-:Y:S01]  /*1240*/  STG.E desc[UR36][R56.64+0xc], R11 ;  /* 0x00000c0b38007986 */ /* 0x0003e2000c101924 */
[----:B------:R-:W-:-:S03]  /*1250*/  FADD R4, R4, 10 ;  /* 0x4120000004047421 */ /* 0x000fc60000000000 */
[----:B------:R1:W-:Y:S01]  /*1260*/  STG.E desc[UR36][R56.64+0x10], R13 ;  /* 0x0000100d38007986 */ /* 0x0003e2000c101924 */
[----:B------:R-:W-:-:S03]  /*1270*/  FADD R6, R5, 10 ;  /* 0x4120000005067421 */ /* 0x000fc60000000000 */
[----:B------:R1:W-:Y:S01]  /*1280*/  STL [R1+0x6c], R4 ;  /* 0x00006c0401007387 */ /* 0x0003e20000100800 */
[----:B------:R-:W-:-:S03]  /*1290*/  FADD R8, R8, 10 ;  /* 0x4120000008087421 */ /* 0x000fc60000000000 */
[----:B------:R1:W-:Y:S01]  /*12a0*/  STL [R1+0x70], R6 ;  /* 0x0000700601007387 */ /* 0x0003e20000100800 */
[----:B------:R-:W-:-:S03]  /*12b0*/  FADD R10, R10, 10 ;  /* 0x412000000a0a7421 */ /* 0x000fc60000000000 */
[----:B------:R1:W-:Y:S01]  /*12c0*/  STL [R1+0x74], R8 ;  /* 0x0000740801007387 */ /* 0x0003e20000100800 */
[----:B------:R-:W-:-:S03]  /*12d0*/  FADD R12, R12, 10 ;  /* 0x412000000c0c7421 */ /* 0x000fc60000000000 */
[----:B------:R1:W-:Y:S04]  /*12e0*/  STL [R1+0x78], R10 ;  /* 0x0000780a01007387 */ /* 0x0003e80000100800 */
[----:B------:R1:W-:Y:S01]  /*12f0*/  STL [R1+0x7c], R12 ;  /* 0x00007c0c01007387 */ /* 0x0003e20000100800 */
[----:B------:R-:W-:Y:S05]  /*1300*/  BRA `(.L_x_5) ;  /* 0x0000014800a87947 */ /* 0x000fea0003800000 */
.L_x_13:
        /* <DEDUP_REMOVED lines=36> */
.L_x_12:
        /* <DEDUP_REMOVED lines=16> */
.L_x_11:
        /* <DEDUP_REMOVED lines=47> */
.L_x_15:
[----:B------:R-:W2:Y:S04]  /*1940*/  LDG.E R7, desc[UR36][R56.64] ;  /* 0x0000002438077981 */ /* 0x000ea8000c1e1900 */
[----:B------:R-:W3:Y:S04]  /*1950*/  LDG.E R9, desc[UR36][R56.64+0x8] ;  /* 0x0000082438097981 */ /* 0x000ee8000c1e1900 */
[----:B------:R-:W4:Y:S04]  /*1960*/  LDG.E R10, desc[UR36][R56.64+0x10] ;  /* 0x00001024380a7981 */ /* 0x000f28000c1e1900 */
        /* <DEDUP_REMOVED lines=16> */
[----:B------:R1:W-:Y:S01]  /*1a70*/  STL [R1+0x6c], R4 ;  /* 0x00006c0401007387 */ /* 0x0003e20000100800 */
[----:B------:R-:W-:-:S03]  /*1a80*/  FADD R8, R5, 15 ;  /* 0x4170000005087421 */ /* 0x000fc60000000000 */
[----:B------:R1:W-:Y:S04]  /*1a90*/  STL [R1+0x74], R6 ;  /* 0x0000740601007387 */ /* 0x0003e80000100800 */
[----:B------:R1:W-:Y:S01]  /*1aa0*/  STL [R1+0x7c], R8 ;  /* 0x00007c0801007387 */ /* 0x0003e20000100800 */
[----:B------:R-:W-:Y:S05]  /*1ab0*/  BRA `(.L_x_5) ;  /* 0x0000014000bc7947 */ /* 0x000fea0003800000 */
.L_x_14:
[----:B------:R-:W2:Y:S04]  /*1ac0*/  LDG.E R5, desc[UR36][R56.64+0x4] ;  /* 0x0000042438057981 */ /* 0x000ea8000c1e1900 */
[----:B------:R-:W3:Y:S04]  /*1ad0*/  LDG.E R7, desc[UR36][R56.64+0xc] ;  /* 0x00000c2438077981 */ /* 0x000ee8000c1e1900 */
[----:B------:R-:W4:Y:S04]  /*1ae0*/  LDL R4, [R1+0x70] ;  /* 0x0000700001047983 */ /* 0x000f280000100800 */
        /* <DEDUP_REMOVED lines=12> */
[----:B------:R1:W-:Y:S04]  /*1bb0*/  STL [R1+0x70], R4 ;  /* 0x0000700401007387 */ /* 0x0003e80000100800 */
[----:B------:R1:W-:Y:S01]  /*1bc0*/  STL [R1+0x78], R6 ;  /* 0x0000780601007387 */ /* 0x0003e20000100800 */
[----:B------:R-:W-:Y:S05]  /*1bd0*/  BRA `(.L_x_5) ;  /* 0x0000014000747947 */ /* 0x000fea0003800000 */
.L_x_717:
[----:B------:R-:W2:Y:S04]  /*1be0*/  LDG.E.U8 R8, desc[UR36][R42.64] ;  /* 0x000000242a087981 */ /* 0x000ea8000c1e1100 */
[----:B------:R-:W3:Y:S04]  /*1bf0*/  LDG.E.U8 R4, desc[UR36][R42.64+0x1] ;  /* 0x000001242a047981 */ /* 0x000ee8000c1e1100 */
[----:B------:R-:W4:Y:S04]  /*1c00*/  LDG.E.U8 R5, desc[UR36][R42.64+0x2] ;  /* 0x000002242a057981 */ /* 0x000f28000c1e1100 */
[----:B------:R-:W4:Y:S04]  /*1c10*/  LDG.E.U8 R6, desc[UR36][R42.64+0x3] ;  /* 0x000003242a067981 */ /* 0x000f28000c1e1100 */
[----:B------:R-:W4:Y:S01]  /*1c20*/  LDG.E.U8 R7, desc[UR36][R42.64+0x4] ;  /* 0x000004242a077981 */ /* 0x000f22000c1e1100 */
[----:B------:R-:W-:Y:S01]  /*1c30*/  SHF.R.U32.HI R3, RZ, 0x2, R28 ;  /* 0x00000002ff037819 */ /* 0x000fe2000001161c */
[----:B------:R-:W-:Y:S01]  /*1c40*/  IMAD.MOV.U32 R10, RZ, RZ, RZ ;  /* 0x000000ffff0a7224 */ /* 0x000fe200078e00ff */
[----:B------:R-:W-:Y:S01]  /*1c50*/  BSSY.RECONVERGENT B0, `(.L_x_16) ;  /* 0x0000092000007945 */ /* 0x000fe20003800200 */
[----:B------:R-:W-:Y:S01]  /*1c60*/  VIADD R19, R51, 0x6a788e ;  /* 0x006a788e33137836 */ /* 0x000fe20000000000 */
[----:B------:R-:W-:Y:S01]  /*1c70*/  LOP3.LUT R3, R3, R28, RZ, 0x3c, !PT ;  /* 0x0000001c03037212 */ /* 0x000fe200078e3cff */
[----:B------:R-:W-:Y:S01]  /*1c80*/  IMAD.MOV.U32 R14, RZ, RZ, 0x2f800000 ;  /* 0x2f800000ff0e7424 */ /* 0x000fe200078e00ff */
[----:B--2---:R-:W-:-:S02]  /*1c90*/  ISETP.NE.AND P0, PT, R8, RZ, PT ;  /* 0x000000ff0800720c */ /* 0x004fc40003f05270 */
[----:B---3--:R-:W-:Y:S01]  /*1ca0*/  ISETP.NE.AND P1, PT, R4, RZ, PT ;  /* 0x000000ff0400720c */ /* 0x008fe20003f25270 */
[----:B------:R-:W-:Y:S01]  /*1cb0*/  IMAD.SHL.U32 R4, R3, 0x2, RZ ;  /* 0x0000000203047824 */ /* 0x000fe200078e00ff */
[----:B----4-:R-:W-:Y:S01]  /*1cc0*/  ISETP.NE.AND P2, PT, R5, RZ, PT ;  /* 0x000000ff0500720c */ /* 0x010fe20003f45270 */
[----:B------:R-:W-:Y:S01]  /*1cd0*/  IMAD.SHL.U32 R5, R48, 0x10, RZ ;  /* 0x0000001030057824 */ /* 0x000fe200078e00ff */
[----:B------:R-:W-:-:S07]  /*1ce0*/  ISETP.NE.AND P3, PT, R6, RZ, PT ;  /* 0x000000ff0600720c */ /* 0x000fce0003f65270 */
[----:B------:R-:W-:Y:S01]  /*1cf0*/  @P0 IMAD.MOV.U32 R10, RZ, RZ, 0x1 ;  /* 0x00000001ff0a0424 */ /* 0x000fe200078e00ff */
[----:B------:R-:W-:Y:S01]  /*1d00*/  LOP3.LUT R4, R48, R5, R4, 0x96, !PT ;  /* 0x0000000530047212 */ /* 0x000fe200078e9604 */
[----:B------:R-:W-:Y:S01]  /*1d10*/  IMAD.MOV.U32 R5, RZ, RZ, 0x1 ;  /* 0x00000001ff057424 */ /* 0x000fe200078e00ff */
[----:B------:R-:W-:Y:S01]  /*1d20*/  ISETP.NE.AND P4, PT, R7, RZ, PT ;  /* 0x000000ff0700720c */ /* 0x000fe20003f85270 */
[----:B------:R-:W-:Y:S01]  /*1d30*/  @P1 IMAD.IADD R11, R1, 0x1, R10 ;  /* 0x00000001010b1824 */ /* 0x000fe200078e020a */
[----:B------:R-:W-:Y:S01]  /*1d40*/  LOP3.LUT R22, R4, R3, RZ, 0x3c, !PT ;  /* 0x0000000304167212 */ /* 0x000fe200078e3cff */
[----:B------:R-:W-:Y:S01]  /*1d50*/  @P1 VIADD R10, R10, 0x1 ;  /* 0x000000010a0a1836 */ /* 0x000fe20000000000 */
[----:B------:R-:W-:Y:S01]  /*1d60*/  @P1 PRMT R4, R5, 0x7610, R4 ;  /* 0x0000761005041816 */ /* 0x000fe20000000004 */
[----:B------:R-:W-:Y:S01]  /*1d70*/  IMAD.MOV.U32 R3, RZ, RZ, 0x4 ;  /* 0x00000004ff037424 */ /* 0x000fe200078e00ff */
[----:B------:R-:W-:Y:S01]  /*1d80*/  @P0 STL.U8 [R1], RZ ;  /* 0x000000ff01000387 */ /* 0x000fe20000100000 */
[----:B------:R-:W-:-:S02]  /*1d90*/  @P2 IMAD.IADD R8, R1, 0x1, R10 ;  /* 0x0000000101082824 */ /* 0x000fc400078e020a */
[----:B------:R-:W-:Y:S01]  /*1da0*/  @P2 VIADD R10, R10, 0x1 ;  /* 0x000000010a0a2836 */ /* 0x000fe20000000000 */
[----:B------:R1:W-:Y:S01]  /*1db0*/  @P1 STL.U8 [R11], R4 ;  /* 0x000000040b001387 */ /* 0x0003e20000100000 */
[----:B------:R-:W-:Y:S02]  /*1dc0*/  IMAD.MOV.U32 R5, RZ, RZ, 0x2 ;  /* 0x00000002ff057424 */ /* 0x000fe400078e00ff */
[----:B------:R-:W-:Y:S01]  /*1dd0*/  @P3 IMAD.IADD R7, R1, 0x1, R10 ;  /* 0x0000000101073824 */ /* 0x000fe200078e020a */
[----:B------:R-:W-:Y:S01]  /*1de0*/  @P4 PRMT R12, R3, 0x7610, R12 ;  /* 0x00007610030c4816 */ /* 0x000fe2000000000c */
[----:B------:R-:W-:Y:S01]  /*1df0*/  @P3 VIADD R10, R10, 0x1 ;  /* 0x000000010a0a3836 */ /* 0x000fe20000000000 */
[----:B------:R2:W-:Y:S01]  /*1e00*/  @P2 STL.U8 [R8], R5 ;  /* 0x0000000508002387 */ /* 0x0005e20000100000 */
[----:B------:R-:W-:Y:S02]  /*1e10*/  IMAD.MOV.U32 R6, RZ, RZ, 0x3 ;  /* 0x00000003ff067424 */ /* 0x000fe400078e00ff */
[----:B------:R-:W-:Y:S01]  /*1e20*/  @P4 IMAD.IADD R13, R1, 0x1, R10 ;  /* 0x00000001010d4824 */ /* 0x000fe200078e020a */
[----:B------:R-:W-:Y:S01]  /*1e30*/  @P4 IADD3 R10, PT, PT, R10, 0x1, RZ ;  /* 0x000000010a0a4810 */ /* 0x000fe20007ffe0ff */
[----:B------:R-:W-:Y:S01]  /*1e40*/  IMAD.IADD R3, R22, 0x1, R19 ;  /* 0x0000000116037824 */ /* 0x000fe200078e0213 */
[----:B------:R3:W-:Y:S01]  /*1e50*/  @P3 STL.U8 [R7], R6 ;  /* 0x0000000607003387 */ /* 0x0007e20000100000 */
[----:B-1----:R-:W-:Y:S01]  /*1e60*/  IMAD.MOV.U32 R4, RZ, RZ, R22 ;  /* 0x000000ffff047224 */ /* 0x002fe200078e0016 */
[----:B------:R-:W-:-:S02]  /*1e70*/  ISETP.GT.U32.AND P0, PT, R10, 0x1, PT ;  /* 0x000000010a00780c */ /* 0x000fc40003f04070 */
[----:B------:R1:W-:Y:S01]  /*1e80*/  @P4 STL.U8 [R13], R12 ;  /* 0x0000000c0d004387 */ /* 0x0003e20000100000 */
[----:B------:R-:W-:Y:S01]  /*1e90*/  I2FP.F32.U32 R9, R3 ;  /* 0x0000000300097245 */ /* 0x000fe20000201000 */
[----:B------:R-:W-:Y:S02]  /*1ea0*/  IMAD.MOV.U32 R3, RZ, RZ, R48 ;  /* 0x000000ffff037224 */ /* 0x000fe400078e0030 */
[----:B--2---:R-:W-:Y:S02]  /*1eb0*/  IMAD.MOV.U32 R5, RZ, RZ, R49 ;  /* 0x000000ffff057224 */ /* 0x004fe400078e0031 */
[----:B------:R-:W-:Y:S01]  /*1ec0*/  FFMA R9, R9, R14, 1.1641532182693481445e-10 ;  /* 0x2f00000009097423 */ /* 0x000fe2000000000e */
[----:B---3--:R-:W-:-:S03]  /*1ed0*/  IMAD.MOV.U32 R6, RZ, RZ, R26 ;  /* 0x000000ffff067224 */ /* 0x008fc600078e001a */
[----:B------:R-:W-:Y:S01]  /*1ee0*/  FADD R30, -R9, 1 ;  /* 0x3f800000091e7421 */ /* 0x000fe20000000100 */
[----:B-1----:R-:W-:Y:S06]  /*1ef0*/  @!P0 BRA `(.L_x_17) ;  /* 0x00000004009c8947 */ /* 0x002fec0003800000 */
[----:B------:R-:W-:Y:S01]  /*1f00*/  SHF.R.U32.HI R4, RZ, 0x2, R25 ;  /* 0x00000002ff047819 */ /* 0x000fe20000011619 */
[----:B------:R-:W-:Y:S01]  /*1f10*/  IMAD.SHL.U32 R3, R22, 0x10, RZ ;  /* 0x0000001016037824 */ /* 0x000fe200078e00ff */
[----:B------:R-:W2:Y:S01]  /*1f20*/  LDL.U8 R9, [R1] ;  /* 0x0000000001097983 */ /* 0x000ea20000100000 */
[----:B------:R-:W-:Y:S01]  /*1f30*/  VIADD R19, R51, 0x700053 ;  /* 0x0070005333137836 */ /* 0x000fe20000000000 */
[----:B------:R-:W-:-:S05]  /*1f40*/  LOP3.LUT R4, R4, R25, RZ, 0x3c, !PT ;  /* 0x0000001904047212 */ /* 0x000fca00078e3cff */
[----:B------:R-:W-:-:S05]  /*1f50*/  IMAD.SHL.U32 R6, R4, 0x2, RZ ;  /* 0x0000000204067824 */ /* 0x000fca00078e00ff */
[----:B------:R-:W-:-:S04]  /*1f60*/  LOP3.LUT R3, R22, R3, R6, 0x96, !PT ;  /* 0x0000000316037212 */ /* 0x000fc800078e9606 */
[----:B------:R-:W-:Y:S02]  /*1f70*/  LOP3.LUT R24, R3, R4, RZ, 0x3c, !PT ;  /* 0x0000000403187212 */ /* 0x000fe400078e3cff */
[----:B------:R-:W-:-:S03]  /*1f80*/  I2FP.F32.U32 R4, R10 ;  /* 0x0000000a00047245 */ /* 0x000fc60000201000 */
[----:B------:R-:W-:-:S05]  /*1f90*/  IMAD.IADD R3, R24, 0x1, R19 ;  /* 0x0000000118037824 */ /* 0x000fca00078e0213 */
[----:B------:R-:W-:-:S05]  /*1fa0*/  I2FP.F32.U32 R3, R3 ;  /* 0x0000000300037245 */ /* 0x000fca0000201000 */
[----:B------:R-:W-:-:S04]  /*1fb0*/  FFMA R3, R3, R14, 1.1641532182693481445e-10 ;  /* 0x2f00000003037423 */ /* 0x000fc8000000000e */
[----:B------:R-:W-:-:S04]  /*1fc0*/  FADD R3, -R3, 1 ;  /* 0x3f80000003037421 */ /* 0x000fc80000000100 */
[----:B------:R-:W-:-:S06]  /*1fd0*/  FFMA R4, R3, R4, RZ ;  /* 0x0000000403047223 */ /* 0x000fcc00000000ff */
[----:B------:R-:W1:Y:S02]  /*1fe0*/  F2I.TRUNC.NTZ R4, R4 ;  /* 0x0000000400047305 */ /* 0x000e64000020f100 */
[----:B-1----:R-:W-:-:S05]  /*1ff0*/  IMAD.IADD R12, R1, 0x1, R4 ;  /* 0x00000001010c7824 */ /* 0x002fca00078e0204 */
[----:B------:R-:W3:Y:S01]  /*2000*/  LDL.U8 R8, [R12] ;  /* 0x000000000c087983 */ /* 0x000ee20000100000 */
[----:B------:R-:W-:-:S05]  /*2010*/  VIADD R7, R10, 0xffffffff ;  /* 0xffffffff0a077836 */ /* 0x000fca0000000000 */
[----:B------:R-:W-:Y:S01]  /*2020*/  ISETP.NE.AND P1, PT, R7, 0x1, PT ;  /* 0x000000010700780c */ /* 0x000fe20003f25270 */
[----:B------:R-:W-:Y:S02]  /*2030*/  IMAD.MOV.U32 R3, RZ, RZ, R22 ;  /* 0x000000ffff037224 */ /* 0x000fe400078e0016 */
[----:B------:R-:W-:Y:S02]  /*2040*/  IMAD.MOV.U32 R5, RZ, RZ, R48 ;  /* 0x000000ffff057224 */ /* 0x000fe400078e0030 */
[----:B------:R-:W-:Y:S02]  /*2050*/  IMAD.MOV.U32 R6, RZ, RZ, R49 ;  /* 0x000000ffff067224 */ /* 0x000fe400078e0031 */
[----:B------:R-:W-:Y:S02]  /*2060*/  IMAD.MOV.U32 R25, RZ, RZ, R26 ;  /* 0x000000ffff197224 */ /* 0x000fe400078e001a */
[----:B------:R-:W-:Y:S01]  /*2070*/  IMAD.MOV.U32 R4, RZ, RZ, R24 ;  /* 0x000000ffff047224 */ /* 0x000fe200078e0018 */
[----:B---3--:R1:W-:Y:S04]  /*2080*/  STL.U8 [R1], R8 ;  /* 0x0000000801007387 */ /* 0x0083e80000100000 */
[----:B--2---:R1:W-:Y:S01]  /*2090*/  STL.U8 [R12], R9 ;  /* 0x000000090c007387 */ /* 0x0043e20000100000 */
[----:B------:R-:W-:Y:S05]  /*20a0*/  @!P1 BRA `(.L_x_17) ;  /* 0x0000000400309947 */ /* 0x000fea0003800000 */
[----:B------:R-:W-:Y:S01]  /*20b0*/  SHF.R.U32.HI R3, RZ, 0x2, R26 ;  /* 0x00000002ff037819 */ /* 0x000fe2000001161a */
[----:B------:R-:W-:Y:S01]  /*20c0*/  IMAD.SHL.U32 R4, R24, 0x10, RZ ;  /* 0x0000001018047824 */ /* 0x000fe200078e00ff */
[----:B-1----:R-:W2:Y:S01]  /*20d0*/  LDL.U8 R9, [R1+0x1] ;  /* 0x0000010001097983 */ /* 0x002ea20000100000 */
        /* <DEDUP_REMOVED lines=10> */
[----:B------:R-:W-:-:S06]  /*2180*/  FFMA R4, R3, R4, 1 ;  /* 0x3f80000003047423 */ /* 0x000fcc0000000004 */
[----:B------:R-:W1:Y:S02]  /*2190*/  F2I.TRUNC.NTZ R4, R4 ;  /* 0x0000000400047305 */ /* 0x000e64000020f100 */
[----:B-1----:R-:W-:-:S05]  /*21a0*/  IMAD.IADD R12, R1, 0x1, R4 ;  /* 0x00000001010c7824 */ /* 0x002fca00078e0204 */
[----:B------:R-:W3:Y:S01]  /*21b0*/  LDL.U8 R8, [R12] ;  /* 0x000000000c087983 */ /* 0x000ee20000100000 */
[----:B------:R-:W-:Y:S01]  /*21c0*/  ISETP.NE.AND P1, PT, R7, 0x2, PT ;  /* 0x000000020700780c */ /* 0x000fe20003f25270 */
[----:B------:R-:W-:Y:S02]  /*21d0*/  IMAD.MOV.U32 R3, RZ, RZ, R24 ;  /* 0x000000ffff037224 */ /* 0x000fe400078e0018 */
[----:B------:R-:W-:Y:S02]  /*21e0*/  IMAD.MOV.U32 R5, RZ, RZ, R22 ;  /* 0x000000ffff057224 */ /* 0x000fe400078e0016 */
[----:B------:R-:W-:Y:S02]  /*21f0*/  IMAD.MOV.U32 R6, RZ, RZ, R48 ;  /* 0x000000ffff067224 */ /* 0x000fe400078e0030 */
[----:B------:R-:W-:Y:S02]  /*2200*/  IMAD.MOV.U32 R25, RZ, RZ, R49 ;  /* 0x000000ffff197224 */ /* 0x000fe400078e0031 */
[----:B------:R-:W-:Y:S01]  /*2210*/  IMAD.MOV.U32 R4, RZ, RZ, R26 ;  /* 0x000000ffff047224 */ /* 0x000fe200078e001a */
[----:B---3--:R3:W-:Y:S04]  /*2220*/  STL.U8 [R1+0x1], R8 ;  /* 0x0000010801007387 */ /* 0x0087e80000100000 */
[----:B--2---:R3:W-:Y:S01]  /*2230*/  STL.U8 [R12], R9 ;  /* 0x000000090c007387 */ /* 0x0047e20000100000 */
[----:B------:R-:W-:Y:S05]  /*2240*/  @!P1 BRA `(.L_x_17) ;  /* 0x0000000000c89947 */ /* 0x000fea0003800000 */
[----:B------:R-:W-:Y:S01]  /*2250*/  SHF.R.U32.HI R4, RZ, 0x2, R49 ;  /* 0x00000002ff047819 */ /* 0x000fe20000011631 */
[----:B------:R-:W-:Y:S01]  /*2260*/  IMAD.SHL.U32 R3, R26, 0x10, RZ ;  /* 0x000000101a037824 */ /* 0x000fe200078e00ff */
[----:B------:R-:W2:Y:S01]  /*2270*/  LDL.U8 R11, [R1+0x2] ;  /* 0x00000200010b7983 */ /* 0x000ea20000100000 */
[----:B------:R-:W-:Y:S01]  /*2280*/  VIADD R19, R51, 0x7b0fdd ;  /* 0x007b0fdd33137836 */ /* 0x000fe20000000000 */
[----:B------:R-:W-:-:S05]  /*2290*/  LOP3.LUT R4, R4, R49, RZ, 0x3c, !PT ;  /* 0x0000003104047212 */ /* 0x000fca00078e3cff */
[----:B------:R-:W-:-:S05]  /*22a0*/  IMAD.SHL.U32 R6, R4, 0x2, RZ ;  /* 0x0000000204067824 */ /* 0x000fca00078e00ff */
[----:B------:R-:W-:-:S04]  /*22b0*/  LOP3.LUT R3, R26, R3, R6, 0x96, !PT ;  /* 0x000000031a037212 */ /* 0x000fc800078e9606 */
[----:B------:R-:W-:Y:S01]  /*22c0*/  LOP3.LUT R28, R3, R4, RZ, 0x3c, !PT ;  /* 0x00000004031c7212 */ /* 0x000fe200078e3cff */
[----:B------:R-:W-:-:S04]  /*22d0*/  VIADD R4, R10, 0xfffffffe ;  /* 0xfffffffe0a047836 */ /* 0x000fc80000000000 */
[----:B------:R-:W-:Y:S01]  /*22e0*/  IMAD.IADD R3, R28, 0x1, R19 ;  /* 0x000000011c037824 */ /* 0x000fe200078e0213 */
[----:B------:R-:W-:-:S04]  /*22f0*/  I2FP.F32.U32 R4, R4 ;  /* 0x0000000400047245 */ /* 0x000fc80000201000 */
[----:B------:R-:W-:-:S05]  /*2300*/  I2FP.F32.U32 R3, R3 ;  /* 0x0000000300037245 */ /* 0x000fca0000201000 */
[----:B------:R-:W-:-:S04]  /*2310*/  FFMA R3, R3, R14, 1.1641532182693481445e-10 ;  /* 0x2f00000003037423 */ /* 0x000fc8000000000e */
[----:B------:R-:W-:-:S04]  /*2320*/  FADD R3, -R3, 1 ;  /* 0x3f80000003037421 */ /* 0x000fc80000000100 */
[----:B---3--:R-:W-:-:S04]  /*2330*/  FFMA R9, R3, R4, 2 ;  /* 0x4000000003097423 */ /* 0x008fc80000000004 */
[----:B------:R-:W1:Y:S02]  /*2340*/  F2I.TRUNC.NTZ R4, R9 ;  /* 0x0000000900047305 */ /* 0x000e64000020f100 */
[----:B-1----:R-:W-:-:S05]  /*2350*/  IMAD.IADD R20, R1, 0x1, R4 ;  /* 0x0000000101147824 */ /* 0x002fca00078e0204 */
[----:B------:R-:W3:Y:S01]  /*2360*/  LDL.U8 R8, [R20] ;  /* 0x0000000014087983 */ /* 0x000ee20000100000 */
[----:B------:R-:W-:-:S13]  /*2370*/  ISETP.NE.AND P1, PT, R7, 0x3, PT ;  /* 0x000000030700780c */ /* 0x000fda0003f25270 */
[----:B------:R-:W-:-:S04]  /*2380*/  @P1 SHF.R.U32.HI R3, RZ, 0x2, R48 ;  /* 0x00000002ff031819 */ /* 0x000fc80000011630 */
[----:B------:R-:W-:Y:S01]  /*2390*/  @P1 LOP3.LUT R3, R3, R48, RZ, 0x3c, !PT ;  /* 0x0000003003031212 */ /* 0x000fe200078e3cff */
[----:B------:R-:W-:-:S04]  /*23a0*/  @P1 IMAD.SHL.U32 R4, R28, 0x10, RZ ;  /* 0x000000101c041824 */ /* 0x000fc800078e00ff */
[----:B------:R-:W-:-:S05]  /*23b0*/  @P1 IMAD.SHL.U32 R5, R3, 0x2, RZ ;  /* 0x0000000203051824 */ /* 0x000fca00078e00ff */
[----:B------:R-:W-:Y:S01]  /*23c0*/  @P1 LOP3.LUT R6, R28, R4, R5, 0x96, !PT ;  /* 0x000000041c061212 */ /* 0x000fe200078e9605 */
[----:B------:R-:W-:Y:S02]  /*23d0*/  IMAD.MOV.U32 R4, RZ, RZ, R28 ;  /* 0x000000ffff047224 */ /* 0x000fe400078e001c */
[----:B------:R-:W-:Y:S01]  /*23e0*/  @P1 VIADD R19, R51, 0x8097a2 ;  /* 0x008097a233131836 */ /* 0x000fe20000000000 */
[----:B------:R-:W-:-:S05]  /*23f0*/  @P1 LOP3.LUT R4, R6, R3, RZ, 0x3c, !PT ;  /* 0x0000000306041212 */ /* 0x000fca00078e3cff */
[----:B------:R-:W-:Y:S02]  /*2400*/  @P1 IMAD.IADD R3, R4, 0x1, R19 ;  /* 0x0000000104031824 */ /* 0x000fe400078e0213 */
[----:B------:R-:W-:-:S03]  /*2410*/  @P1 VIADD R5, R10, 0xfffffffd ;  /* 0xfffffffd0a051836 */ /* 0x000fc60000000000 */
[----:B------:R-:W-:Y:S02]  /*2420*/  @P1 I2FP.F32.U32 R3, R3 ;  /* 0x0000000300031245 */ /* 0x000fe40000201000 */
[----:B------:R-:W-:-:S03]  /*2430*/  @P1 I2FP.F32.U32 R6, R5 ;  /* 0x0000000500061245 */ /* 0x000fc60000201000 */
[----:B------:R-:W-:-:S04]  /*2440*/  @P1 FFMA R3, R3, R14, 1.1641532182693481445e-10 ;  /* 0x2f00000003031423 */ /* 0x000fc8000000000e */
[----:B------:R-:W-:-:S04]  /*2450*/  @P1 FADD R3, -R3, 1 ;  /* 0x3f80000003031421 */ /* 0x000fc80000000100 */
[----:B------:R-:W-:-:S04]  /*2460*/  @P1 FFMA R3, R3, R6, 3 ;  /* 0x4040000003031423 */ /* 0x000fc80000000006 */
[----:B------:R-:W1:Y:S02]  /*2470*/  @P1 F2I.TRUNC.NTZ R6, R3 ;  /* 0x0000000300061305 */ /* 0x000e64000020f100 */
[----:B-1----:R-:W-:Y:S01]  /*2480*/  @P1 IMAD.IADD R14, R1, 0x1, R6 ;  /* 0x00000001010e1824 */ /* 0x002fe200078e0206 */
[----:B---3--:R4:W-:Y:S04]  /*2490*/  STL.U8 [R1+0x2], R8 ;  /* 0x0000020801007387 */ /* 0x0089e80000100000 */
[----:B--2---:R4:W-:Y:S04]  /*24a0*/  STL.U8 [R20], R11 ;  /* 0x0000000b14007387 */ /* 0x0049e80000100000 */
[----:B------:R-:W2:Y:S04]  /*24b0*/  @P1 LDL.U8 R12, [R14] ;  /* 0x000000000e0c1983 */ /* 0x000ea80000100000 */
[----:B------:R-:W3:Y:S01]  /*24c0*/  @P1 LDL.U8 R7, [R1+0x3] ;  /* 0x0000030001071983 */ /* 0x000ee20000100000 */
[----:B------:R-:W-:-:S02]  /*24d0*/  IMAD.MOV.U32 R5, RZ, RZ, R24 ;  /* 0x000000ffff057224 */ /* 0x000fc400078e0018 */
[----:B------:R-:W-:Y:S02]  /*24e0*/  IMAD.MOV.U32 R6, RZ, RZ, R22 ;  /* 0x000000ffff067224 */ /* 0x000fe400078e0016 */
[----:B------:R-:W-:Y:S02]  /*24f0*/  IMAD.MOV.U32 R25, RZ, RZ, R48 ;  /* 0x000000ffff197224 */ /* 0x000fe400078e0030 */
[--C-:B------:R-:W-:Y:S02]  /*2500*/  IMAD.MOV.U32 R3, RZ, RZ, R26.reuse ;  /* 0x000000ffff037224 */ /* 0x100fe400078e001a */
[----:B------:R-:W-:Y:S02]  /*2510*/  @P1 IMAD.MOV.U32 R5, RZ, RZ, R26 ;  /* 0x000000ffff051224 */ /* 0x000fe400078e001a */
[----:B------:R-:W-:Y:S02]  /*2520*/  @P1 IMAD.MOV.U32 R6, RZ, RZ, R24 ;  /* 0x000000ffff061224 */ /* 0x000fe400078e0018 */
[----:B------:R-:W-:-:S02]  /*2530*/  @P1 IMAD.MOV.U32 R25, RZ, RZ, R22 ;  /* 0x000000ffff191224 */ /* 0x000fc400078e0016 */
[----:B------:R-:W-:Y:S01]  /*2540*/  @P1 IMAD.MOV.U32 R3, RZ, RZ, R28 ;  /* 0x000000ffff031224 */ /* 0x000fe200078e001c */
[----:B--2---:R4:W-:Y:S04]  /*2550*/  @P1 STL.U8 [R1+0x3], R12 ;  /* 0x0000030c01001387 */ /* 0x0049e80000100000 */
[----:B---3--:R4:W-:Y:S02]  /*2560*/  @P1 STL.U8 [R14], R7 ;  /* 0x000000070e001387 */ /* 0x0089e40000100000 */
.L_x_17:
[----:B------:R-:W-:Y:S05]  /*2570*/  BSYNC.RECONVERGENT B0 ;  /* 0x0000000000007941 */ /* 0x000fea0003800200 */
.L_x_16:
[----:B-1-3--:R-:W2:Y:S01]  /*2580*/  LDL.S8 R9, [R1] ;  /* 0x0000000001097983 */ /* 0x00aea20000100200 */
[----:B------:R-:W-:Y:S01]  /*2590*/  BSSY.RECONVERGENT B0, `(.L_x_18) ;  /* 0x0000045000007945 */ /* 0x000fe20003800200 */
[----:B----4-:R-:W-:Y:S01]  /*25a0*/  IMAD.MOV.U32 R7, RZ, RZ, 0x1 ;  /* 0x00000001ff077424 */ /* 0x010fe200078e00ff */
[----:B------:R-:W-:Y:S02]  /*25b0*/  CS2R R12, SRZ ;  /* 0x00000000000c7805 */ /* 0x000fe4000001ff00 */
[----:B--2---:R-:W-:-:S04]  /*25c0*/  IADD3 R8, P1, PT, R9, R16, RZ ;  /* 0x0000001009087210 */ /* 0x004fc80007f3e0ff */
[----:B------:R-:W-:Y:S01]  /*25d0*/  LEA.HI.X.SX32 R9, R9, R39, 0x1, P1 ;  /* 0x0000002709097211 */ /* 0x000fe200008f0eff */
[----:B------:R-:W-:Y:S08]  /*25e0*/  @!P0 BRA `(.L_x_19) ;  /* 0x0000000000fc8947 */ /* 0x000ff00003800000 */
[----:B------:R-:W2:Y:S04]  /*25f0*/  LDL.U8 R11, [R1+0x1] ;  /* 0x00000100010b7983 */ /* 0x000ea80000100000 */
[----:B------:R-:W3:Y:S01]  /*2600*/  LDG.E.S8 R12, desc[UR36][R8.64] ;  /* 0x00000024080c7981 */ /* 0x000ee2000c1e1300 */
[----:B--2---:R-:W-:-:S04]  /*2610*/  PRMT R7, R11, 0x8880, RZ ;  /* 0x000088800b077816 */ /* 0x004fc800000000ff */
[----:B------:R-:W-:-:S04]  /*2620*/  IADD3 R14, P0, PT, R7, R16, RZ ;  /* 0x00000010070e7210 */ /* 0x000fc80007f1e0ff */
[----:B------:R-:W-:-:S05]  /*2630*/  LEA.HI.X.SX32 R15, R7, R39, 0x1, P0 ;  /* 0x00000027070f7211 */ /* 0x000fca00000f0eff */
[----:B------:R-:W3:Y:S01]  /*2640*/  LDG.E.S8 R7, desc[UR36][R14.64] ;  /* 0x000000240e077981 */ /* 0x000ee2000c1e1300 */
[----:B------:R-:W-:Y:S01]  /*2650*/  ISETP.NE.AND P1, PT, R10, 0x2, PT ;  /* 0x000000020a00780c */ /* 0x000fe20003f25270 */
[----:B------:R-:W-:Y:S01]  /*2660*/  BSSY.RECONVERGENT B1, `(.L_x_20) ;  /* 0x0000034000017945 */ /* 0x000fe20003800200 */
[----:B---3--:R-:W-:-:S04]  /*2670*/  ISETP.GT.AND P0, PT, R7, R12, PT ;  /* 0x0000000c0700720c */ /* 0x008fc80003f04270 */
[----:B------:R-:W-:Y:S02]  /*2680*/  SEL R7, R11, RZ, P0 ;  /* 0x000000ff0b077207 */ /* 0x000fe40000000000 */
[----:B------:R-:W-:Y:S02]  /*2690*/  SEL R12, RZ, 0x1, !P0 ;  /* 0x00000001ff0c7807 */ /* 0x000fe40004000000 */
[----:B------:R-:W-:-:S03]  /*26a0*/  PRMT R29, R7, 0x8880, RZ ;  /* 0x00008880071d7816 */ /* 0x000fc600000000ff */
[----:B------:R-:W-:Y:S05]  /*26b0*/  @!P1 BRA `(.L_x_21) ;  /* 0x0000000000b89947 */ /* 0x000fea0003800000 */
[----:B------:R-:W-:Y:S01]  /*26c0*/  IMAD.IADD R13, R1, 0x1, R12 ;  /* 0x00000001010d7824 */ /* 0x000fe200078e020c */
[----:B------:R-:W2:Y:S04]  /*26d0*/  LDL.U8 R22, [R1+0x2] ;  /* 0x0000020001167983 */ /* 0x000ea80000100000 */
[----:B------:R-:W3:Y:S01]  /*26e0*/  LDL.S8 R7, [R13] ;  /* 0x000000000d077983 */ /* 0x000ee20000100200 */
[----:B--2---:R-:W-:Y:S02]  /*26f0*/  PRMT R11, R22, 0x8880, RZ ;  /* 0x00008880160b7816 */ /* 0x004fe400000000ff */
[-C--:B---3--:R-:W-:Y:S02]  /*2700*/  IADD3 R14, P1, PT, R7, R16.reuse, RZ ;  /* 0x00000010070e7210 */ /* 0x088fe40007f3e0ff */
[----:B------:R-:W-:-:S02]  /*2710*/  IADD3 R20, P0, PT, R11, R16, RZ ;  /* 0x000000100b147210 */ /* 0x000fc40007f1e0ff */
[-C--:B------:R-:W-:Y:S02]  /*2720*/  LEA.HI.X.SX32 R15, R7, R39.reuse, 0x1, P1 ;  /* 0x00000027070f7211 */ /* 0x080fe400008f0eff */
[----:B------:R-:W-:-:S03]  /*2730*/  LEA.HI.X.SX32 R21, R11, R39, 0x1, P0 ;  /* 0x000000270b157211 */ /* 0x000fc600000f0eff */
[----:B------:R-:W2:Y:S04]  /*2740*/  LDG.E.S8 R14, desc[UR36][R14.64] ;  /* 0x000000240e0e7981 */ /* 0x000ea8000c1e1300 */
[----:B------:R-:W2:Y:S01]  /*2750*/  LDG.E.S8 R7, desc[UR36][R20.64] ;  /* 0x0000002414077981 */ /* 0x000ea2000c1e1300 */
[----:B------:R-:W-:Y:S02]  /*2760*/  ISETP.NE.AND P1, PT, R10, 0x3, PT ;  /* 0x000000030a00780c */ /* 0x000fe40003f25270 */
[----:B--2---:R-:W-:-:S04]  /*2770*/  ISETP.GT.AND P0, PT, R7, R14, PT ;  /* 0x0000000e0700720c */ /* 0x004fc80003f04270 */
[----:B------:R-:W-:-:S09]  /*2780*/  SEL R12, R12, 0x2, !P0 ;  /* 0x000000020c0c7807 */ /* 0x000fd20004000000 */
[----:B------:R-:W-:-:S05]  /*2790*/  @P0 PRMT R22, R22, 0x8880, RZ ;  /* 0x0000888016160816 */ /* 0x000fca00000000ff */
[----:B------:R-:W-:Y:S01]  /*27a0*/  @P0 IMAD.MOV.U32 R29, RZ, RZ, R22 ;  /* 0x000000ffff1d0224 */ /* 0x000fe200078e0016 */
[----:B------:R-:W-:Y:S06]  /*27b0*/  @!P1 BRA `(.L_x_21) ;  /* 0x0000000000789947 */ /* 0x000fec0003800000 */
        /* <DEDUP_REMOVED lines=10> */
[----:B------:R-:W-:-:S13]  /*2860*/  ISETP.NE.AND P1, PT, R10, 0x4, PT ;  /* 0x000000040a00780c */ /* 0x000fda0003f25270 */
[----:B------:R-:W3:Y:S01]  /*2870*/  @P1 LDL.U8 R13, [R1+0x4] ;  /* 0x00000400010d1983 */ /* 0x000ee20000100000 */
[----:B--2---:R-:W-:-:S04]  /*2880*/  ISETP.GT.AND P0, PT, R7, R14, PT ;  /* 0x0000000e0700720c */ /* 0x004fc80003f04270 */
[----:B------:R-:W-:-:S05]  /*2890*/  SEL R12, R12, 0x3, !P0 ;  /* 0x000000030c0c7807 */ /* 0x000fca0004000000 */
[----:B------:R-:W-:-:S06]  /*28a0*/  @P1 IMAD.IADD R11, R1, 0x1, R12 ;  /* 0x00000001010b1824 */ /* 0x000fcc00078e020c */
[----:B------:R-:W2:Y:S01]  /*28b0*/  @P1 LDL.S8 R11, [R11] ;  /* 0x000000000b0b1983 */ /* 0x000ea20000100200 */
[----:B---3--:R-:W-:-:S04]  /*28c0*/  @P1 PRMT R7, R13, 0x8880, RZ ;  /* 0x000088800d071816 */ /* 0x008fc800000000ff */
[----:B------:R-:W-:-:S04]  /*28d0*/  @P1 IADD3 R22, P2, PT, R7, R16, RZ ;  /* 0x0000001007161210 */ /* 0x000fc80007f5e0ff */
[----:B------:R-:W-:-:S05]  /*28e0*/  @P1 LEA.HI.X.SX32 R23, R7, R39, 0x1, P2 ;  /* 0x0000002707171211 */ /* 0x000fca00010f0eff */
[----:B------:R-:W3:Y:S01]  /*28f0*/  @P1 LDG.E.S8 R7, desc[UR36][R22.64] ;  /* 0x0000002416071981 */ /* 0x000ee2000c1e1300 */
[----:B--2---:R-:W-:-:S04]  /*2900*/  @P1 IADD3 R14, P3, PT, R11, R16, RZ ;  /* 0x000000100b0e1210 */ /* 0x004fc80007f7e0ff */
[----:B------:R-:W-:-:S05]  /*2910*/  @P1 LEA.HI.X.SX32 R15, R11, R39, 0x1, P3 ;  /* 0x000000270b0f1211 */ /* 0x000fca00018f0eff */
[----:B------:R-:W3:Y:S01]  /*2920*/  @P1 LDG.E.S8 R14, desc[UR36][R14.64] ;  /* 0x000000240e0e1981 */ /* 0x000ee2000c1e1300 */
[----:B------:R-:W-:-:S05]  /*2930*/  @P0 PRMT R24, R24, 0x8880, RZ ;  /* 0x0000888018180816 */ /* 0x000fca00000000ff */
[----:B------:R-:W-:Y:S01]  /*2940*/  @P0 IMAD.MOV.U32 R29, RZ, RZ, R24 ;  /* 0x000000ffff1d0224 */ /* 0x000fe200078e0018 */
[CC--:B---3--:R-:W-:Y:S02]  /*2950*/  ISETP.GT.AND P2, PT, R7.reuse, R14.reuse, P1 ;  /* 0x0000000e0700720c */ /* 0x0c8fe40000f44270 */
[----:B------:R-:W-:-:S04]  /*2960*/  @P1 ISETP.GT.AND P0, PT, R7, R14, PT ;  /* 0x0000000e0700120c */ /* 0x000fc80003f04270 */
[----:B------:R-:W-:-:S07]  /*2970*/  @P1 SEL R12, R12, 0x4, !P0 ;  /* 0x000000040c0c1807 */ /* 0x000fce0004000000 */
[----:B------:R-:W-:-:S05]  /*2980*/  @P2 PRMT R13, R13, 0x8880, RZ ;  /* 0x000088800d0d2816 */ /* 0x000fca00000000ff */
[----:B------:R-:W-:-:S07]  /*2990*/  @P2 IMAD.MOV.U32 R29, RZ, RZ, R13 ;  /* 0x000000ffff1d2224 */ /* 0x000fce00078e000d */
.L_x_21:
[----:B------:R-:W-:Y:S05]  /*29a0*/  BSYNC.RECONVERGENT B1 ;  /* 0x0000000000017941 */ /* 0x000fea0003800200 */
.L_x_20:
[----:B------:R-:W-:Y:S01]  /*29b0*/  VIADD R7, R12, 0x1 ;  /* 0x000000010c077836 */ /* 0x000fe20000000000 */
[--C-:B------:R-:W-:Y:S01]  /*29c0*/  SHF.R.S32.HI R13, RZ, 0x1f, R29.reuse ;  /* 0x0000001fff0d7819 */ /* 0x100fe2000001141d */
[----:B------:R-:W-:-:S07]  /*29d0*/  IMAD.MOV.U32 R12, RZ, RZ, R29 ;  /* 0x000000ffff0c7224 */ /* 0x000fce00078e001d */
.L_x_19:
[----:B------:R-:W-:Y:S05]  /*29e0*/  BSYNC.RECONVERGENT B0 ;  /* 0x0000000000007941 */ /* 0x000fea0003800200 */
.L_x_18:
[C---:B------:R-:W-:Y:S02]  /*29f0*/  ISETP.GE.U32.AND P2, PT, R10.reuse, 0x2, PT ;  /* 0x000000020a00780c */ /* 0x040fe40003f46070 */
[----:B------:R-:W-:Y:S02]  /*2a00*/  LOP3.LUT R22, R7, 0xffff, RZ, 0xc0, !PT ;  /* 0x0000ffff07167812 */ /* 0x000fe400078ec0ff */
[----:B------:R-:W-:Y:S02]  /*2a10*/  LOP3.LUT R21, R10, 0xffff, RZ, 0xc0, !PT ;  /* 0x0000ffff0a157812 */ /* 0x000fe400078ec0ff */
[----:B------:R-:W-:-:S07]  /*2a20*/  MOV R24, 0x2a40 ;  /* 0x00002a4000187802 */ /* 0x000fce0000000f00 */
[----:B0----5:R-:W-:Y:S05]  /*2a30*/  CALL.REL.NOINC `($__internal_0_$__cuda_sm20_rem_u16) ;  /* 0x0000022c00b47944 */ /* 0x021fea0003c00000 */
[----:B------:R-:W-:-:S05]  /*2a40*/  LOP3.LUT R14, R23, 0xffff, RZ, 0xc0, !PT ;  /* 0x0000ffff170e7812 */ /* 0x000fca00078ec0ff */
[----:B------:R-:W-:-:S05]  /*2a50*/  IMAD.IADD R11, R1, 0x1, R14 ;  /* 0x00000001010b7824 */ /* 0x000fca00078e020e */
[----:B------:R0:W5:Y:S01]  /*2a60*/  LDL.U8 R26, [R11] ;  /* 0x000000000b1a7983 */ /* 0x0001620000100000 */
[----:B------:R-:W-:Y:S01]  /*2a70*/  BSSY.RECONVERGENT B0, `(.L_x_22) ;  /* 0x0000043000007945 */ /* 0x000fe20003800200 */
[----:B------:R-:W-:Y:S01]  /*2a80*/  IMAD.MOV.U32 R7, RZ, RZ, 0x1 ;  /* 0x00000001ff077424 */ /* 0x000fe200078e00ff */
[----:B------:R-:W-:Y:S02]  /*2a90*/  CS2R R14, SRZ ;  /* 0x00000000000e7805 */ /* 0x000fe4000001ff00 */
[----:B------:R-:W-:Y:S05]  /*2aa0*/  @!P2 BRA `(.L_x_23) ;  /* 0x0000000000fca947 */ /* 0x000fea0003800000 */
[----:B0-----:R-:W2:Y:S04]  /*2ab0*/  LDL.U8 R11, [R1+0x1] ;  /* 0x00000100010b7983 */ /* 0x001ea80000100000 */
[----:B------:R-:W3:Y:S01]  /*2ac0*/  LDG.E.S8 R14, desc[UR36][R8.64] ;  /* 0x00000024080e7981 */ /* 0x000ee2000c1e1300 */
[----:B--2---:R-:W-:-:S04]  /*2ad0*/  PRMT R7, R11, 0x8880, RZ ;  /* 0x000088800b077816 */ /* 0x004fc800000000ff */
[----:B------:R-:W-:-:S04]  /*2ae0*/  IADD3 R20, P0, PT, R7, R16, RZ ;  /* 0x0000001007147210 */ /* 0x000fc80007f1e0ff */
[----:B------:R-:W-:-:S05]  /*2af0*/  LEA.HI.X.SX32 R21, R7, R39, 0x1, P0 ;  /* 0x0000002707157211 */ /* 0x000fca00000f0eff */
[----:B------:R-:W3:Y:S01]  /*2b00*/  LDG.E.S8 R7, desc[UR36][R20.64] ;  /* 0x0000002414077981 */ /* 0x000ee2000c1e1300 */
[----:B------:R-:W-:Y:S01]  /*2b10*/  ISETP.NE.AND P1, PT, R10, 0x2, PT ;  /* 0x000000020a00780c */ /* 0x000fe20003f25270 */
[----:B------:R-:W-:Y:S01]  /*2b20*/  BSSY.RECONVERGENT B1, `(.L_x_24) ;  /* 0x0000034000017945 */ /* 0x000fe20003800200 */
[----:B---3--:R-:W-:-:S04]  /*2b30*/  ISETP.GE.AND P0, PT, R7, R14, PT ;  /* 0x0000000e0700720c */ /* 0x008fc80003f06270 */
[----:B------:R-:W-:Y:S02]  /*2b40*/  SEL R7, R11, RZ, !P0 ;  /* 0x000000ff0b077207 */ /* 0x000fe40004000000 */
[----:B------:R-:W-:Y:S02]  /*2b50*/  SEL R14, RZ, 0x1, P0 ;  /* 0x00000001ff0e7807 */ /* 0x000fe40000000000 */
        /* <DEDUP_REMOVED lines=13> */
[----:B--2---:R-:W-:-:S04]  /*2c30*/  ISETP.GE.AND P0, PT, R7, R20, PT ;  /* 0x000000140700720c */ /* 0x004fc80003f06270 */
[----:B------:R-:W-:-:S09]  /*2c40*/  SEL R14, R14, 0x2, P0 ;  /* 0x000000020e0e7807 */ /* 0x000fd20000000000 */
[----:B------:R-:W-:-:S05]  /*2c50*/  @!P0 PRMT R24, R24, 0x8880, RZ ;  /* 0x0000888018188816 */ /* 0x000fca00000000ff */
[----:B------:R-:W-:Y:S01]  /*2c60*/  @!P0 IMAD.MOV.U32 R31, RZ, RZ, R24 ;  /* 0x000000ffff1f8224 */ /* 0x000fe200078e0018 */
        /* <DEDUP_REMOVED lines=13> */
[----:B--2---:R-:W-:-:S04]  /*2d40*/  ISETP.GE.AND P0, PT, R7, R20, PT ;  /* 0x000000140700720c */ /* 0x004fc80003f06270 */
[----:B------:R-:W-:-:S05]  /*2d50*/  SEL R14, R14, 0x3, P0 ;  /* 0x000000030e0e7807 */ /* 0x000fca0000000000 */
        /* <DEDUP_REMOVED lines=9> */
[----:B------:R-:W-:-:S05]  /*2df0*/  @!P0 PRMT R24, R24, 0x8880, RZ ;  /* 0x0000888018188816 */ /* 0x000fca00000000ff */
[----:B------:R-:W-:Y:S01]  /*2e00*/  @!P0 IMAD.MOV.U32 R31, RZ, RZ, R24 ;  /* 0x000000ffff1f8224 */ /* 0x000fe200078e0018 */
[CC--:B---3--:R-:W-:Y:S02]  /*2e10*/  ISETP.GE.OR P1, PT, R7.reuse, R20.reuse, !P2 ;  /* 0x000000140700720c */ /* 0x0c8fe40005726670 */
[----:B------:R-:W-:-:S04]  /*2e20*/  @P2 ISETP.GE.AND P0, PT, R7, R20, PT ;  /* 0x000000140700220c */ /* 0x000fc80003f06270 */
[----:B------:R-:W-:-:S07]  /*2e30*/  @P2 SEL R14, R14, 0x4, P0 ;  /* 0x000000040e0e2807 */ /* 0x000fce0000000000 */
[----:B------:R-:W-:-:S05]  /*2e40*/  @!P1 PRMT R15, R15, 0x8880, RZ ;  /* 0x000088800f0f9816 */ /* 0x000fca00000000ff */
[----:B------:R-:W-:-:S07]  /*2e50*/  @!P1 IMAD.MOV.U32 R31, RZ, RZ, R15 ;  /* 0x000000ffff1f9224 */ /* 0x000fce00078e000f */
.L_x_25:
[----:B------:R-:W-:Y:S05]  /*2e60*/  BSYNC.RECONVERGENT B1 ;  /* 0x0000000000017941 */ /* 0x000fea0003800200 */
.L_x_24:
[----:B------:R-:W-:Y:S01]  /*2e70*/  VIADD R7, R14, 0x1 ;  /* 0x000000010e077836 */ /* 0x000fe20000000000 */
[----:B------:R-:W-:Y:S02]  /*2e80*/  SHF.R.S32.HI R15, RZ, 0x1f, R31 ;  /* 0x0000001fff0f7819 */ /* 0x000fe4000001141f */
[----:B------:R-:W-:-:S07]  /*2e90*/  MOV R14, R31 ;  /* 0x0000001f000e7202 */ /* 0x000fce0000000f00 */
.L_x_23:
[----:B------:R-:W-:Y:S05]  /*2ea0*/  BSYNC.RECONVERGENT B0 ;  /* 0x0000000000007941 */ /* 0x000fea0003800200 */
.L_x_22:
[----:B------:R-:W-:Y:S02]  /*2eb0*/  LOP3.LUT R22, R7, 0xffff, RZ, 0xc0, !PT ;  /* 0x0000ffff07167812 */ /* 0x000fe400078ec0ff */
[----:B------:R-:W-:Y:S02]  /*2ec0*/  LOP3.LUT R21, R10, 0xffff, RZ, 0xc0, !PT ;  /* 0x0000ffff0a157812 */ /* 0x000fe400078ec0ff */
[----:B------:R-:W-:-:S07]  /*2ed0*/  MOV R24, 0x2ef0 ;  /* 0x00002ef000187802 */ /* 0x000fce0000000f00 */
[----:B0----5:R-:W-:Y:S05]  /*2ee0*/  CALL.REL.NOINC `($__internal_0_$__cuda_sm20_rem_u16) ;  /* 0x0000022800887944 */ /* 0x021fea0003c00000 */
[----:B------:R-:W-:-:S05]  /*2ef0*/  LOP3.LUT R10, R23, 0xffff, RZ, 0xc0, !PT ;  /* 0x0000ffff170a7812 */ /* 0x000fca00078ec0ff */
[----:B------:R-:W-:-:S05]  /*2f00*/  IMAD.IADD R10, R1, 0x1, R10 ;  /* 0x00000001010a7824 */ /* 0x000fca00078e020a */
[----:B------:R0:W5:Y:S01]  /*2f10*/  LDL.U8 R20, [R10] ;  /* 0x000000000a147983 */ /* 0x0001620000100000 */
[----:B------:R-:W-:Y:S01]  /*2f20*/  ISETP.GT.AND P0, PT, R27, 0x27, PT ;  /* 0x000000271b00780c */ /* 0x000fe20003f04270 */
[----:B------:R-:W-:-:S12]  /*2f30*/  BSSY.RECONVERGENT B0, `(.L_x_26) ;  /* 0x0000408000007945 */ /* 0x000fd80003800200 */
[----:B0-----:R-:W-:Y:S05]  /*2f40*/  @P0 BRA `(.L_x_27) ;  /* 0x0000002400940947 */ /* 0x001fea0003800000 */
[----:B------:R-:W-:-:S13]  /*2f50*/  ISETP.GT.AND P0, PT, R27, 0x10, PT ;  /* 0x000000101b00780c */ /* 0x000fda0003f04270 */
[----:B------:R-:W-:Y:S05]  /*2f60*/  @P0 BRA `(.L_x_28) ;  /* 0x0000001400a00947 */ /* 0x000fea0003800000 */
[----:B------:R-:W-:-:S13]  /*2f70*/  ISETP.GT.AND P0, PT, R27, 0x9, PT ;  /* 0x000000091b00780c */ /* 0x000fda0003f04270 */
[----:B------:R-:W-:Y:S05]  /*2f80*/  @P0 BRA `(.L_x_29) ;  /* 0x0000000c003c0947 */ /* 0x000fea0003800000 */
[----:B------:R-:W-:-:S13]  /*2f90*/  ISETP.GT.AND P0, PT, R27, 0x4, PT ;  /* 0x000000041b00780c */ /* 0x000fda0003f04270 */
[----:B------:R-:W-:Y:S05]  /*2fa0*/  @P0 BRA `(.L_x_30) ;  /* 0x00000004006c0947 */ /* 0x000fea0003800000 */
[----:B------:R-:W-:-:S13]  /*2fb0*/  ISETP.NE.AND P0, PT, R27, RZ, PT ;  /* 0x000000ff1b00720c */ /* 0x000fda0003f05270 */
        /* <DEDUP_REMOVED lines=11> */
[----:B------:R-:W-:-:S04]  /*3070*/  PRMT R7, R54, 0x8880, RZ ;  /* 0x0000888036077816 */ /* 0x000fc800000000ff */
[----:B------:R-:W-:-:S04]  /*3080*/  IADD3 R8, P0, PT, R7, R16, RZ ;  /* 0x0000001007087210 */ /* 0x000fc80007f1e0ff */
[----:B------:R-:W-:-:S05]  /*3090*/  LEA.HI.X.SX32 R9, R7, R39, 0x1, P0 ;  /* 0x0000002707097211 */ /* 0x000fca00000f0eff */
[----:B------:R-:W2:Y:S01]  /*30a0*/  LDG.E.U8 R12, desc[UR36][R8.64] ;  /* 0x00000024080c7981 */ /* 0x000ea2000c1e1100 */
[----:B------:R-:W-:Y:S01]  /*30b0*/  SHF.R.U32.HI R10, RZ, 0x2, R25 ;  /* 0x00000002ff0a7819 */ /* 0x000fe20000011619 */
[----:B------:R-:W-:Y:S02]  /*30c0*/  IMAD.SHL.U32 R7, R4, 0x10, RZ ;  /* 0x0000001004077824 */ /* 0x000fe400078e00ff */
[----:B------:R-:W-:Y:S01]  /*30d0*/  VIADD R19, R19, 0x587c5 ;  /* 0x000587c513137836 */ /* 0x000fe20000000000 */
[----:B------:R-:W-:Y:S01]  /*30e0*/  LOP3.LUT R10, R10, R25, RZ, 0x3c, !PT ;  /* 0x000000190a0a7212 */ /* 0x000fe200078e3cff */
[----:B------:R-:W-:Y:S02]  /*30f0*/  IMAD.MOV.U32 R23, RZ, RZ, R4 ;  /* 0x000000ffff177224 */ /* 0x000fe400078e0004 */
[----:B------:R-:W-:Y:S02]  /*3100*/  IMAD.MOV.U32 R24, RZ, RZ, R3 ;  /* 0x000000ffff187224 */ /* 0x000fe400078e0003 */
[----:B------:R-:W-:-:S02]  /*3110*/  IMAD.SHL.U32 R11, R10, 0x2, RZ ;  /* 0x000000020a0b7824 */ /* 0x000fc400078e00ff */
[----:B------:R-:W-:Y:S02]  /*3120*/  IMAD.MOV.U32 R29, RZ, RZ, R5 ;  /* 0x000000ffff1d7224 */ /* 0x000fe400078e0005 */
[----:B------:R-:W-:Y:S01]  /*3130*/  IMAD.MOV.U32 R28, RZ, RZ, R6 ;  /* 0x000000ffff1c7224 */ /* 0x000fe200078e0006 */
[----:B------:R-:W-:-:S04]  /*3140*/  LOP3.LUT R7, R4, R7, R11, 0x96, !PT ;  /* 0x0000000704077212 */ /* 0x000fc800078e960b */
[----:B------:R-:W-:Y:S01]  /*3150*/  LOP3.LUT R22, R7, R10, RZ, 0x3c, !PT ;  /* 0x0000000a07167212 */ /* 0x000fe200078e3cff */
[----:B------:R-:W-:-:S04]  /*3160*/  IMAD.MOV.U32 R10, RZ, RZ, 0x2f800000 ;  /* 0x2f800000ff0a7424 */ /* 0x000fc800078e00ff */
[----:B------:R-:W-:-:S05]  /*3170*/  IMAD.IADD R7, R22, 0x1, R19 ;  /* 0x0000000116077824 */ /* 0x000fca00078e0213 */
[----:B------:R-:W-:-:S05]  /*3180*/  I2FP.F32.U32 R7, R7 ;  /* 0x0000000700077245 */ /* 0x000fca0000201000 */
[----:B------:R-:W-:-:S04]  /*3190*/  FFMA R7, R7, R10, 1.1641532182693481445e-10 ;  /* 0x2f00000007077423 */ /* 0x000fc8000000000a */
[----:B------:R-:W-:-:S04]  /*31a0*/  FADD R7, -R7, 1 ;  /* 0x3f80000007077421 */ /* 0x000fc80000000100 */
[----:B------:R-:W-:-:S06]  /*31b0*/  FFMA R7, R7, 5, RZ ;  /* 0x40a0000007077823 */ /* 0x000fcc00000000ff */
[----:B------:R-:W2:Y:S02]  /*31c0*/  F2I.TRUNC.NTZ R7, R7 ;  /* 0x0000000700077305 */ /* 0x000ea4000020f100 */
[----:B--2---:R-:W-:-:S05]  /*31d0*/  IMAD.IADD R11, R7, 0x1, R12 ;  /* 0x00000001070b7824 */ /* 0x004fca00078e020c */
[----:B------:R0:W-:Y:S01]  /*31e0*/  STG.E.U8 desc[UR36][R8.64], R11 ;  /* 0x0000000b08007986 */ /* 0x0001e2000c101124 */
[----:B------:R-:W-:Y:S05]  /*31f0*/  BRA `(.L_x_33) ;  /* 0x0000003c006c7947 */ /* 0x000fea0003800000 */
.L_x_32:
        /* <DEDUP_REMOVED lines=19> */
[----:B------:R-:W-:Y:S01]  /*3330*/  FFMA R12, R7, R12, 1.1641532182693481445e-10 ;  /* 0x2f000000070c7423 */ /* 0x000fe2000000000c */
[----:B------:R-:W-:-:S03]  /*3340*/  IMAD.MOV.U32 R7, RZ, RZ, 0x40800000 ;  /* 0x40800000ff077424 */ /* 0x000fc600078e00ff */
[----:B------:R-:W-:-:S04]  /*3350*/  FADD R12, -R12, 1 ;  /* 0x3f8000000c0c7421 */ /* 0x000fc80000000100 */
[----:B------:R-:W-:-:S06]  /*3360*/  FFMA R7, R12, R7, -1 ;  /* 0xbf8000000c077423 */ /* 0x000fcc0000000007 */
[----:B------:R-:W2:Y:S02]  /*3370*/  F2I.TRUNC.NTZ R7, R7 ;  /* 0x0000000700077305 */ /* 0x000ea4000020f100 */
[----:B--2---:R-:W-:-:S05]  /*3380*/  IMAD.IADD R11, R7, 0x1, R10 ;  /* 0x00000001070b7824 */ /* 0x004fca00078e020a */
[----:B------:R0:W-:Y:S01]  /*3390*/  STG.E.U8 desc[UR36][R8.64], R11 ;  /* 0x0000000b08007986 */ /* 0x0001e2000c101124 */
[----:B------:R-:W-:Y:S05]  /*33a0*/  BRA `(.L_x_33) ;  /* 0x0000003c00007947 */ /* 0x000fea0003800000 */
.L_x_31:
        /* <DEDUP_REMOVED lines=27> */
.L_x_30:
[----:B------:R-:W-:-:S13]  /*3560*/  ISETP.GT.AND P0, PT, R27, 0x6, PT ;  /* 0x000000061b00780c */ /* 0x000fda0003f04270 */
[----:B------:R-:W-:Y:S05]  /*3570*/  @P0 BRA `(.L_x_34) ;  /* 0x0000000000fc0947 */ /* 0x000fea0003800000 */
        /* <DEDUP_REMOVED lines=31> */
[----:B------:R-:W-:-:S06]  /*3770*/  FFMA R7, R7, 10, -R12 ;  /* 0x4120000007077823 */ /* 0x000fcc000000080c */
[----:B------:R-:W2:Y:S02]  /*3780*/  F2I.TRUNC.NTZ R7, R7 ;  /* 0x0000000700077305 */ /* 0x000ea4000020f100 */
[----:B--2---:R-:W-:-:S05]  /*3790*/  IMAD.IADD R11, R7, 0x1, R10 ;  /* 0x00000001070b7824 */ /* 0x004fca00078e020a */
[----:B------:R0:W-:Y:S01]  /*37a0*/  STG.E.U8 desc[UR36][R8.64], R11 ;  /* 0x0000000b08007986 */ /* 0x0001e2000c101124 */
[----:B------:R-:W-:Y:S05]  /*37b0*/  BRA `(.L_x_33) ;  /* 0x0000003400fc7947 */ /* 0x000fea0003800000 */
.L_x_35:
[----:B------:R-:W-:-:S04]  /*37c0*/  LOP3.LUT R54, R54, 0xffff, RZ, 0xc0, !PT ;  /* 0x0000ffff36367812 */ /* 0x000fc800078ec0ff */
[----:B------:R-:W-:-:S04]  /*37d0*/  PRMT R7, R54, 0x8880, RZ ;  /* 0x0000888036077816 */ /* 0x000fc800000000ff */
[----:B------:R-:W-:-:S04]  /*37e0*/  IADD3 R8, P0, PT, R7, R16, RZ ;  /* 0x0000001007087210 */ /* 0x000fc80007f1e0ff */
[----:B------:R-:W-:-:S05]  /*37f0*/  LEA.HI.X.SX32 R9, R7, R39, 0x1, P0 ;  /* 0x0000002707097211 */ /* 0x000fca00000f0eff */
[----:B------:R-:W2:Y:S01]  /*3800*/  LDG.E.U8 R10, desc[UR36][R8.64] ;  /* 0x00000024080a7981 */ /* 0x000ea2000c1e1100 */
[----:B------:R-:W-:Y:S01]  /*3810*/  SHF.R.U32.HI R12, RZ, 0x2, R25 ;  /* 0x00000002ff0c7819 */ /* 0x000fe20000011619 */
[----:B------:R-:W-:Y:S01]  /*3820*/  IMAD.SHL.U32 R7, R4, 0x10, RZ ;  /* 0x0000001004077824 */ /* 0x000fe200078e00ff */
[----:B------:R-:W-:Y:S01]  /*3830*/  MOV R28, R6 ;  /* 0x00000006001c7202 */ /* 0x000fe20000000f00 */
[----:B------:R-:W-:Y:S01]  /*3840*/  VIADD R19, R19, 0x587c5 ;  /* 0x000587c513137836 */ /* 0x000fe20000000000 */
[----:B------:R-:W-:Y:S01]  /*3850*/  LOP3.LUT R12, R12, R25, RZ, 0x3c, !PT ;  /* 0x000000190c0c7212 */ /* 0x000fe200078e3cff */
[----:B------:R-:W-:Y:S02]  /*3860*/  IMAD.MOV.U32 R23, RZ, RZ, R4 ;  /* 0x000000ffff177224 */ /* 0x000fe400078e0004 */
[----:B------:R-:W-:Y:S02]  /*3870*/  IMAD.MOV.U32 R24, RZ, RZ, R3 ;  /* 0x000000ffff187224 */ /* 0x000fe400078e0003 */
[----:B------:R-:W-:-:S02]  /*3880*/  IMAD.SHL.U32 R11, R12, 0x2, RZ ;  /* 0x000000020c0b7824 */ /* 0x000fc400078e00ff */
[----:B------:R-:W-:-:S03]  /*3890*/  IMAD.MOV.U32 R29, RZ, RZ, R5 ;  /* 0x000000ffff1d7224 */ /* 0x000fc600078e0005 */
        /* <DEDUP_REMOVED lines=8> */
[----:B------:R-:W-:-:S06]  /*3920*/  FFMA R7, R12, R7, 2 ;  /* 0x400000000c077423 */ /* 0x000fcc0000000007 */
[----:B------:R-:W2:Y:S02]  /*3930*/  F2I.TRUNC.NTZ R7, R7 ;  /* 0x0000000700077305 */ /* 0x000ea4000020f100 */
[----:B--2---:R-:W-:-:S05]  /*3940*/  IMAD.IADD R11, R7, 0x1, R10 ;  /* 0x00000001070b7824 */ /* 0x004fca00078e020a */
[----:B------:R0:W-:Y:S01]  /*3950*/  STG.E.U8 desc[UR36][R8.64], R11 ;  /* 0x0000000b08007986 */ /* 0x0001e2000c101124 */
[----:B------:R-:W-:Y:S05]  /*3960*/  BRA `(.L_x_33) ;  /* 0x0000003400907947 */ /* 0x000fea0003800000 */
.L_x_34:
        /* <DEDUP_REMOVED lines=9> */
[----:B------:R-:W-:Y:S01]  /*3a00*/  FSETP.GEU.AND P0, PT, R30, 0.5, PT ;  /* 0x3f0000001e00780b */ /* 0x000fe20003f0e000 */
        /* <DEDUP_REMOVED lines=11> */
[----:B------:R-:W-:Y:S02]  /*3ac0*/  IMAD.MOV.U32 R22, RZ, RZ, R4 ;  /* 0x000000ffff167224 */ /* 0x000fe400078e0004 */
[----:B------:R-:W-:Y:S02]  /*3ad0*/  IMAD.MOV.U32 R23, RZ, RZ, R3 ;  /* 0x000000ffff177224 */ /* 0x000fe400078e0003 */
[----:B------:R-:W-:Y:S02]  /*3ae0*/  IMAD.MOV.U32 R24, RZ, RZ, R5 ;  /* 0x000000ffff187224 */ /* 0x000fe400078e0005 */
[----:B------:R-:W-:Y:S02]  /*3af0*/  IMAD.MOV.U32 R29, RZ, RZ, R6 ;  /* 0x000000ffff1d7224 */ /* 0x000fe400078e0006 */
[----:B------:R-:W-:Y:S02]  /*3b00*/  IMAD.MOV.U32 R28, RZ, RZ, R25 ;  /* 0x000000ffff1c7224 */ /* 0x000fe400078e0019 */
[----:B--2---:R-:W-:-:S05]  /*3b10*/  VIADD R7, R7, 0x1 ;  /* 0x0000000107077836 */ /* 0x004fca0000000000 */
[----:B------:R0:W-:Y:S01]  /*3b20*/  STG.E.U8 desc[UR36][R8.64], R7 ;  /* 0x0000000708007986 */ /* 0x0001e2000c101124 */
[----:B------:R-:W-:Y:S05]  /*3b30*/  BRA `(.L_x_33) ;  /* 0x00000034001c7947 */ /* 0x000fea0003800000 */
.L_x_36:
[----:B------:R-:W-:Y:S01]  /*3b40*/  FSETP.GEU.AND P0, PT, R30, 0.25, PT ;  /* 0x3e8000001e00780b */ /* 0x000fe20003f0e000 */
        /* <DEDUP_REMOVED lines=19> */
.L_x_29:
        /* <DEDUP_REMOVED lines=13> */
[----:B------:R-:W-:-:S05]  /*3d50*/  IADD3 R8, P0, PT, R12, R16, RZ ;  /* 0x000000100c087210 */ /* 0x000fca0007f1e0ff */
[----:B------:R-:W-:-:S05]  /*3d60*/  IMAD.X R9, R13, 0x1, R39, P0 ;  /* 0x000000010d097824 */ /* 0x000fca00000e0627 */
        /* <DEDUP_REMOVED lines=9> */
.L_x_39:
        /* <DEDUP_REMOVED lines=9> */
.L_x_38:
        /* <DEDUP_REMOVED lines=9> */
.L_x_37:
        /* <DEDUP_REMOVED lines=22> */
.L_x_41:
[----:B------:R-:W-:-:S05]  /*4080*/  IADD3 R8, P0, PT, R12, R16, RZ ;  /* 0x000000100c087210 */ /* 0x000fca0007f1e0ff */
[----:B------:R-:W-:-:S05]  /*4090*/  IMAD.X R9, R13, 0x1, R39, P0 ;  /* 0x000000010d097824 */ /* 0x000fca00000e0627 */
[----:B------:R-:W2:Y:S01]  /*40a0*/  LDG.E.U8 R7, desc[UR36][R8.64] ;  /* 0x0000002408077981 */ /* 0x000ea2000c1e1100 */
[----:B------:R-:W-:Y:S02]  /*40b0*/  IMAD.MOV.U32 R22, RZ, RZ, R4 ;  /* 0x000000ffff167224 */ /* 0x000fe400078e0004 */
[----:B------:R-:W-:Y:S02]  /*40c0*/  IMAD.MOV.U32 R23, RZ, RZ, R3 ;  /* 0x000000ffff177224 */ /* 0x000fe400078e0003 */
[----:B------:R-:W-:Y:S02]  /*40d0*/  IMAD.MOV.U32 R24, RZ, RZ, R5 ;  /* 0x000000ffff187224 */ /* 0x000fe400078e0005 */
[----:B------:R-:W-:Y:S02]  /*40e0*/  IMAD.MOV.U32 R29, RZ, RZ, R6 ;  /* 0x000000ffff1d7224 */ /* 0x000fe400078e0006 */
[----:B------:R-:W-:Y:S01]  /*40f0*/  IMAD.MOV.U32 R28, RZ, RZ, R25 ;  /* 0x000000ffff1c7224 */ /* 0x000fe200078e0019 */
[----:B--2---:R-:W-:-:S05]  /*4100*/  IADD3 R7, PT, PT, R7, 0x2, RZ ;  /* 0x0000000207077810 */ /* 0x004fca0007ffe0ff */
[----:B------:R0:W-:Y:S01]  /*4110*/  STG.E.U8 desc[UR36][R8.64], R7 ;  /* 0x0000000708007986 */ /* 0x0001e2000c101124 */
[----:B------:R-:W-:Y:S05]  /*4120*/  BRA `(.L_x_33) ;  /* 0x0000002c00a07947 */ /* 0x000fea0003800000 */
.L_x_40:
        /* <DEDUP_REMOVED lines=9> */
[----:B------:R-:W-:-:S05]  /*41c0*/  IMAD.MOV.U32 R38, RZ, RZ, R16 ;  /* 0x000000ffff267224 */ /* 0x000fca00078e0010 */
[----:B------:R-:W2:Y:S04]  /*41d0*/  LDG.E.S8 R8, desc[UR36][R38.64+0x1] ;  /* 0x0000012426087981 */ /* 0x000ea8000c1e1300 */
[----:B------:R-:W3:Y:S04]  /*41e0*/  LDG.E.S8 R10, desc[UR36][R38.64+0x2] ;  /* 0x00000224260a7981 */ /* 0x000ee8000c1e1300 */
[----:B------:R-:W4:Y:S04]  /*41f0*/  LDG.E.S8 R12, desc[UR36][R38.64+0x3] ;  /* 0x00000324260c7981 */ /* 0x000f28000c1e1300 */
[----:B------:R-:W4:Y:S04]  /*4200*/  LDG.E.S8 R7, desc[UR36][R38.64] ;  /* 0x0000002426077981 */ /* 0x000f28000c1e1300 */
[----:B------:R-:W4:Y:S01]  /*4210*/  LDG.E.S8 R14, desc[UR36][R38.64+0x4] ;  /* 0x00000424260e7981 */ /* 0x000f22000c1e1300 */
[----:B------:R-:W-:-:S02]  /*4220*/  IMAD.MOV.U32 R22, RZ, RZ, R4 ;  /* 0x000000ffff167224 */ /* 0x000fc400078e0004 */
[----:B------:R-:W-:Y:S02]  /*4230*/  IMAD.MOV.U32 R23, RZ, RZ, R3 ;  /* 0x000000ffff177224 */ /* 0x000fe400078e0003 */
[----:B------:R-:W-:Y:S02]  /*4240*/  IMAD.MOV.U32 R24, RZ, RZ, R5 ;  /* 0x000000ffff187224 */ /* 0x000fe400078e0005 */
[----:B------:R-:W-:Y:S02]  /*4250*/  IMAD.MOV.U32 R29, RZ, RZ, R6 ;  /* 0x000000ffff1d7224 */ /* 0x000fe400078e0006 */
[----:B------:R-:W-:Y:S01]  /*4260*/  IMAD.MOV.U32 R28, RZ, RZ, R25 ;  /* 0x000000ffff1c7224 */ /* 0x000fe200078e0019 */
[----:B--2---:R-:W-:Y:S02]  /*4270*/  ISETP.GT.AND P1, PT, R8, 0x4, PT ;  /* 0x000000040800780c */ /* 0x004fe40003f24270 */
[----:B---3--:R-:W-:Y:S02]  /*4280*/  ISETP.GT.AND P2, PT, R10, 0x4, PT ;  /* 0x000000040a00780c */ /* 0x008fe40003f44270 */
[----:B----4-:R-:W-:-:S02]  /*4290*/  ISETP.GT.AND P3, PT, R12, 0x4, PT ;  /* 0x000000040c00780c */ /* 0x010fc40003f64270 */
[----:B------:R-:W-:-:S07]  /*42a0*/  ISETP.GT.AND P0, PT, R7, 0x4, PT ;  /* 0x000000040700780c */ /* 0x000fce0003f04270 */
[----:B------:R-:W-:Y:S02]  /*42b0*/  @!P1 VIADD R9, R8, 0x1 ;  /* 0x0000000108099836 */ /* 0x000fe40000000000 */
[----:B------:R-:W-:Y:S02]  /*42c0*/  @!P2 VIADD R11, R10, 0x1 ;  /* 0x000000010a0ba836 */ /* 0x000fe40000000000 */
[----:B------:R-:W-:Y:S01]  /*42d0*/  @!P3 VIADD R13, R12, 0x1 ;  /* 0x000000010c0db836 */ /* 0x000fe20000000000 */
[----:B------:R0:W-:Y:S01]  /*42e0*/  @!P1 STG.E.U8 desc[UR36][R38.64+0x1], R9 ;  /* 0x0000010926009986 */ /* 0x0001e2000c101124 */
[----:B------:R-:W-:-:S03]  /*42f0*/  @!P0 VIADD R7, R7, 0x1 ;  /* 0x0000000107078836 */ /* 0x000fc60000000000 */
[----:B------:R0:W-:Y:S04]  /*4300*/  @!P2 STG.E.U8 desc[UR36][R38.64+0x2], R11 ;  /* 0x0000020b2600a986 */ /* 0x0001e8000c101124 */
[----:B------:R0:W-:Y:S04]  /*4310*/  @!P3 STG.E.U8 desc[UR36][R38.64+0x3], R13 ;  /* 0x0000030d2600b986 */ /* 0x0001e8000c101124 */
[----:B------:R0:W-:Y:S01]  /*4320*/  @!P0 STG.E.U8 desc[UR36][R38.64], R7 ;  /* 0x0000000726008986 */ /* 0x0001e2000c101124 */
[----:B------:R-:W-:-:S13]  /*4330*/  ISETP.GT.AND P0, PT, R14, 0x4, PT ;  /* 0x000000040e00780c */ /* 0x000fda0003f04270 */
[----:B0-----:R-:W-:Y:S05]  /*4340*/  @P0 BRA `(.L_x_33) ;  /* 0x0000002c00180947 */ /* 0x001fea0003800000 */
[----:B------:R-:W-:Y:S02]  /*4350*/  VIADD R7, R14, 0x1 ;  /* 0x000000010e077836 */ /* 0x000fe40000000000 */
[----:B------:R-:W-:Y:S02]  /*4360*/  IMAD.MOV.U32 R22, RZ, RZ, R4 ;  /* 0x000000ffff167224 */ /* 0x000fe400078e0004 */
[----:B------:R-:W-:Y:S01]  /*4370*/  IMAD.MOV.U32 R23, RZ, RZ, R3 ;  /* 0x000000ffff177224 */ /* 0x000fe200078e0003 */
[----:B------:R0:W-:Y:S01]  /*4380*/  STG.E.U8 desc[UR36][R38.64+0x4], R7 ;  /* 0x0000040726007986 */ /* 0x0001e2000c101124 */
[----:B------:R-:W-:Y:S02]  /*4390*/  IMAD.MOV.U32 R24, RZ, RZ, R5 ;  /* 0x000000ffff187224 */ /* 0x000fe400078e0005 */
[----:B------:R-:W-:Y:S02]  /*43a0*/  IMAD.MOV.U32 R29, RZ, RZ, R6 ;  /* 0x000000ffff1d7224 */ /* 0x000fe400078e0006 */
[----:B------:R-:W-:Y:S01]  /*43b0*/  IMAD.MOV.U32 R28, RZ, RZ, R25 ;  /* 0x000000ffff1c7224 */ /* 0x000fe200078e0019 */
[----:B------:R-:W-:Y:S06]  /*43c0*/  BRA `(.L_x_33) ;  /* 0x0000002800f87947 */ /* 0x000fec0003800000 */
.L_x_42:
[----:B------:R-:W-:Y:S02]  /*43d0*/  IMAD.MOV.U32 R8, RZ, RZ, R16 ;  /* 0x000000ffff087224 */ /* 0x000fe400078e0010 */
[----:B------:R-:W-:-:S05]  /*43e0*/  IMAD.MOV.U32 R9, RZ, RZ, R39 ;  /* 0x000000ffff097224 */ /* 0x000fca00078e0027 */
[----:B------:R-:W2:Y:S04]  /*43f0*/  LDG.E.S8 R10, desc[UR36][R8.64+0x1] ;  /* 0x00000124080a7981 */ /* 0x000ea8000c1e1300 */
[----:B------:R-:W3:Y:S04]  /*4400*/  LDG.E.S8 R12, desc[UR36][R8.64+0x2] ;  /* 0x00000224080c7981 */ /* 0x000ee8000c1e1300 */
[----:B------:R-:W4:Y:S04]  /*4410*/  LDG.E.S8 R14, desc[UR36][R8.64+0x3] ;  /* 0x00000324080e7981 */ /* 0x000f28000c1e1300 */
[----:B------:R-:W4:Y:S04]  /*4420*/  LDG.E.S8 R7, desc[UR36][R8.64] ;  /* 0x0000002408077981 */ /* 0x000f28000c1e1300 */
[----:B-----5:R-:W4:Y:S01]  /*4430*/  LDG.E.S8 R20, desc[UR36][R8.64+0x4] ;  /* 0x0000042408147981 */ /* 0x020f22000c1e1300 */
        /* <DEDUP_REMOVED lines=27> */
.L_x_28:
[----:B------:R-:W-:-:S13]  /*45f0*/  ISETP.GT.AND P0, PT, R27, 0x1d, PT ;  /* 0x0000001d1b00780c */ /* 0x000fda0003f04270 */
[----:B------:R-:W-:Y:S05]  /*4600*/  @P0 BRA `(.L_x_43) ;  /* 0x00000008003c0947 */ /* 0x000fea0003800000 */
        /* <DEDUP_REMOVED lines=26> */
.L_x_46:
        /* <DEDUP_REMOVED lines=13> */
.L_x_45:
        /* <DEDUP_REMOVED lines=17> */
[----:B------:R-:W-:Y:S02]  /*4990*/  @!P2 IADD3 R13, PT, PT, R12, 0x1, RZ ;  /* 0x000000010c0da810 */ /* 0x000fe40007ffe0ff */
        /* <DEDUP_REMOVED lines=16> */
.L_x_44:
        /* <DEDUP_REMOVED lines=11> */
[----:B------:R-:W-:Y:S02]  /*4b50*/  IMAD.MOV.U32 R8, RZ, RZ, R16 ;  /* 0x000000ffff087224 */ /* 0x000fe400078e0010 */
[----:B------:R-:W-:-:S05]  /*4b60*/  IMAD.MOV.U32 R9, RZ, RZ, R39 ;  /* 0x000000ffff097224 */ /* 0x000fca00078e0027 */
[----:B------:R-:W2:Y:S04]  /*4b70*/  LDG.E.U8 R7, desc[UR36][R8.64] ;  /* 0x0000002408077981 */ /* 0x000ea8000c1e1100 */
[----:B------:R-:W3:Y:S04]  /*4b80*/  LDG.E.U8 R10, desc[UR36][R8.64+0x2] ;  /* 0x00000224080a7981 */ /* 0x000ee8000c1e1100 */
[----:B------:R-:W4:Y:S04]  /*4b90*/  LDG.E.U8 R12, desc[UR36][R8.64+0x4] ;  /* 0x00000424080c7981 */ /* 0x000f28000c1e1100 */
[----:B------:R-:W4:Y:S04]  /*4ba0*/  LDG.E.U8 R14, desc[UR36][R8.64+0x1] ;  /* 0x00000124080e7981 */ /* 0x000f28000c1e1100 */
[----:B-----5:R-:W4:Y:S01]  /*4bb0*/  LDG.E.U8 R20, desc[UR36][R8.64+0x3] ;  /* 0x0000032408147981 */ /* 0x020f22000c1e1100 */
[----:B------:R-:W-:-:S02]  /*4bc0*/  IMAD.MOV.U32 R22, RZ, RZ, R4 ;  /* 0x000000ffff167224 */ /* 0x000fc400078e0004 */
[----:B------:R-:W-:Y:S02]  /*4bd0*/  IMAD.MOV.U32 R23, RZ, RZ, R3 ;  /* 0x000000ffff177224 */ /* 0x000fe400078e0003 */
[----:B------:R-:W-:Y:S02]  /*4be0*/  IMAD.MOV.U32 R24, RZ, RZ, R5 ;  /* 0x000000ffff187224 */ /* 0x000fe400078e0005 */
[----:B------:R-:W-:Y:S02]  /*4bf0*/  IMAD.MOV.U32 R29, RZ, RZ, R6 ;  /* 0x000000ffff1d7224 */ /* 0x000fe400078e0006 */
[----:B------:R-:W-:Y:S02]  /*4c00*/  IMAD.MOV.U32 R28, RZ, RZ, R25 ;  /* 0x000000ffff1c7224 */ /* 0x000fe400078e0019 */
[----:B--2---:R-:W-:Y:S02]  /*4c10*/  VIADD R7, R7, 0xfffffffe ;  /* 0xfffffffe07077836 */ /* 0x004fe40000000000 */
[----:B---3--:R-:W-:-:S03]  /*4c20*/  VIADD R11, R10, 0xfffffffe ;  /* 0xfffffffe0a0b7836 */ /* 0x008fc60000000000 */
[----:B------:R0:W-:Y:S01]  /*4c30*/  STG.E.U8 desc[UR36][R8.64], R7 ;  /* 0x0000000708007986 */ /* 0x0001e2000c101124 */
[----:B----4-:R-:W-:-:S03]  /*4c40*/  VIADD R13, R12, 0xfffffffe ;  /* 0xfffffffe0c0d7836 */ /* 0x010fc60000000000 */
[----:B------:R0:W-:Y:S01]  /*4c50*/  STG.E.U8 desc[UR36][R8.64+0x2], R11 ;  /* 0x0000020b08007986 */ /* 0x0001e2000c101124 */
[----:B------:R-:W-:-:S03]  /*4c60*/  VIADD R15, R14, 0x1 ;  /* 0x000000010e0f7836 */ /* 0x000fc60000000000 */
[----:B------:R0:W-:Y:S01]  /*4c70*/  STG.E.U8 desc[UR36][R8.64+0x4], R13 ;  /* 0x0000040d08007986 */ /* 0x0001e2000c101124 */
[----:B------:R-:W-:-:S03]  /*4c80*/  VIADD R21, R20, 0x1 ;  /* 0x0000000114157836 */ /* 0x000fc60000000000 */
[----:B------:R0:W-:Y:S04]  /*4c90*/  STG.E.U8 desc[UR36][R8.64+0x1], R15 ;  /* 0x0000010f08007986 */ /* 0x0001e8000c101124 */
[----:B------:R0:W-:Y:S01]  /*4ca0*/  STG.E.U8 desc[UR36][R8.64+0x3], R21 ;  /* 0x0000031508007986 */ /* 0x0001e2000c101124 */
[----:B------:R-:W-:Y:S05]  /*4cb0*/  BRA `(.L_x_33) ;  /* 0x0000002000bc7947 */ /* 0x000fea0003800000 */
.L_x_48:
        /* <DEDUP_REMOVED lines=23> */
.L_x_47:
        /* <DEDUP_REMOVED lines=13> */
.L_x_43:
[----:B------:R-:W-:-:S13]  /*4f00*/  ISETP.GE.AND P0, PT, R27, 0x23, PT ;  /* 0x000000231b00780c */ /* 0x000fda0003f06270 */
[----:B------:R-:W-:Y:S05]  /*4f10*/  @!P0 BRA `(.L_x_49) ;  /* 0x0000000400588947 */ /* 0x000fea0003800000 */
        /* <DEDUP_REMOVED lines=14> */
[----:B-----5:R-:W-:-:S04]  /*5000*/  PRMT R9, R20, 0x8880, RZ ;  /* 0x0000888014097816 */ /* 0x020fc800000000ff */
[----:B------:R-:W-:-:S04]  /*5010*/  IADD3 R8, P0, PT, R9, R16, RZ ;  /* 0x0000001009087210 */ /* 0x000fc80007f1e0ff */
[----:B------:R-:W-:Y:S01]  /*5020*/  LEA.HI.X.SX32 R9, R9, R39, 0x1, P0 ;  /* 0x0000002709097211 */ /* 0x000fe200000f0eff */
[----:B--2---:R-:W-:-:S05]  /*5030*/  VIADD R7, R7, 0x1 ;  /* 0x0000000107077836 */ /* 0x004fca0000000000 */
[----:B------:R0:W-:Y:S04]  /*5040*/  STG.E.U8 desc[UR36][R10.64], R7 ;  /* 0x000000070a007986 */ /* 0x0001e8000c101124 */
[----:B------:R-:W2:Y:S01]  /*5050*/  LDG.E.U8 R12, desc[UR36][R8.64] ;  /* 0x00000024080c7981 */ /* 0x000ea2000c1e1100 */
[----:B------:R-:W-:Y:S02]  /*5060*/  IMAD.MOV.U32 R22, RZ, RZ, R4 ;  /* 0x000000ffff167224 */ /* 0x000fe400078e0004 */
[----:B------:R-:W-:Y:S02]  /*5070*/  IMAD.MOV.U32 R23, RZ, RZ, R3 ;  /* 0x000000ffff177224 */ /* 0x000fe400078e0003 */
[----:B------:R-:W-:Y:S02]  /*5080*/  IMAD.MOV.U32 R24, RZ, RZ, R5 ;  /* 0x000000ffff187224 */ /* 0x000fe400078e0005 */
[----:B------:R-:W-:-:S02]  /*5090*/  IMAD.MOV.U32 R29, RZ, RZ, R6 ;  /* 0x000000ffff1d7224 */ /* 0x000fc400078e0006 */
[----:B------:R-:W-:Y:S02]  /*50a0*/  IMAD.MOV.U32 R28, RZ, RZ, R25 ;  /* 0x000000ffff1c7224 */ /* 0x000fe400078e0019 */
[----:B--2---:R-:W-:-:S05]  /*50b0*/  VIADD R13, R12, 0xffffffff ;  /* 0xffffffff0c0d7836 */ /* 0x004fca0000000000 */
[----:B------:R0:W-:Y:S01]  /*50c0*/  STG.E.U8 desc[UR36][R8.64], R13 ;  /* 0x0000000d08007986 */ /* 0x0001e2000c101124 */
[----:B------:R-:W-:Y:S05]  /*50d0*/  BRA `(.L_x_33) ;  /* 0x0000001c00b47947 */ /* 0x000fea0003800000 */
.L_x_51:
[----:B------:R-:W-:-:S05]  /*50e0*/  IADD3 R8, P0, PT, R14, R16, RZ ;  /* 0x000000100e087210 */ /* 0x000fca0007f1e0ff */
[----:B------:R-:W-:-:S05]  /*50f0*/  IMAD.X R9, R15, 0x1, R39, P0 ;  /* 0x000000010f097824 */ /* 0x000fca00000e0627 */
[----:B------:R-:W2:Y:S01]  /*5100*/  LDG.E.U8 R7, desc[UR36][R8.64] ;  /* 0x0000002408077981 */ /* 0x000ea2000c1e1100 */
[----:B------:R-:W-:-:S05]  /*5110*/  IADD3 R10, P0, PT, R12, R16, RZ ;  /* 0x000000100c0a7210 */ /* 0x000fca0007f1e0ff */
[----:B------:R-:W-:Y:S02]  /*5120*/  IMAD.X R11, R13, 0x1, R39, P0 ;  /* 0x000000010d0b7824 */ /* 0x000fe400000e0627 */
[----:B--2---:R-:W-:-:S05]  /*5130*/  VIADD R7, R7, 0x1 ;  /* 0x0000000107077836 */ /* 0x004fca0000000000 */
[----:B------:R0:W-:Y:S04]  /*5140*/  STG.E.U8 desc[UR36][R8.64], R7 ;  /* 0x0000000708007986 */ /* 0x0001e8000c101124 */
[----:B------:R-:W2:Y:S01]  /*5150*/  LDG.E.U8 R12, desc[UR36][R10.64] ;  /* 0x000000240a0c7981 */ /* 0x000ea2000c1e1100 */
[----:B------:R-:W-:Y:S01]  /*5160*/  MOV R22, R4 ;  /* 0x0000000400167202 */ /* 0x000fe20000000f00 */
[----:B------:R-:W-:Y:S02]  /*5170*/  IMAD.MOV.U32 R23, RZ, RZ, R3 ;  /* 0x000000ffff177224 */ /* 0x000fe400078e0003 */
[----:B------:R-:W-:Y:S02]  /*5180*/  IMAD.MOV.U32 R24, RZ, RZ, R5 ;  /* 0x000000ffff187224 */ /* 0x000fe400078e0005 */
[----:B------:R-:W-:-:S02]  /*5190*/  IMAD.MOV.U32 R29, RZ, RZ, R6 ;  /* 0x000000ffff1d7224 */ /* 0x000fc400078e0006 */
[----:B------:R-:W-:Y:S02]  /*51a0*/  IMAD.MOV.U32 R28, RZ, RZ, R25 ;  /* 0x000000ffff1c7224 */ /* 0x000fe400078e0019 */
[----:B--2---:R-:W-:-:S05]  /*51b0*/  VIADD R13, R12, 0xffffffff ;  /* 0xffffffff0c0d7836 */ /* 0x004fca0000000000 */
[----:B------:R0:W-:Y:S01]  /*51c0*/  STG.E.U8 desc[UR36][R10.64], R13 ;  /* 0x0000000d0a007986 */ /* 0x0001e2000c101124 */
[----:B------:R-:W-:Y:S05]  /*51d0*/  BRA `(.L_x_33) ;  /* 0x0000001c00747947 */ /* 0x000fea0003800000 */
.L_x_50:
        /* <DEDUP_REMOVED lines=12> */
[----:B------:R-:W-:-:S04]  /*52a0*/  PRMT R7, R26, 0x8880, RZ ;  /* 0x000088801a077816 */ /* 0x000fc800000000ff */
        /* <DEDUP_REMOVED lines=13> */
.L_x_52:
        /* <DEDUP_REMOVED lines=16> */
.L_x_49:
[----:B------:R-:W-:-:S04]  /*5480*/  LOP3.LUT R54, R54, 0xffff, RZ, 0xc0, !PT ;  /* 0x0000ffff36367812 */ /* 0x000fc800078ec0ff */
[----:B------:R-:W-:-:S04]  /*5490*/  PRMT R7, R54, 0x8880, RZ ;  /* 0x0000888036077816 */ /* 0x000fc800000000ff */
[----:B------:R-:W-:-:S04]  /*54a0*/  IADD3 R10, P0, PT, R7, R16, RZ ;  /* 0x00000010070a7210 */ /* 0x000fc80007f1e0ff */
[----:B------:R-:W-:-:S05]  /*54b0*/  LEA.HI.X.SX32 R11, R7, R39, 0x1, P0 ;  /* 0x00000027070b7211 */ /* 0x000fca00000f0eff */
[----:B------:R-:W2:Y:S01]  /*54c0*/  LDG.E.U8 R7, desc[UR36][R10.64] ;  /* 0x000000240a077981 */ /* 0x000ea2000c1e1100 */
[----:B------:R-:W-:-:S05]  /*54d0*/  IADD3 R8, P0, PT, R27, R16, RZ ;  /* 0x000000101b087210 */ /* 0x000fca0007f1e0ff */
[----:B------:R-:W-:Y:S02]  /*54e0*/  IMAD.X R9, RZ, RZ, R39, P0 ;  /* 0x000000ffff097224 */ /* 0x000fe400000e0627 */
        /* <DEDUP_REMOVED lines=11> */
.L_x_27:
[----:B------:R-:W-:-:S13]  /*55a0*/  ISETP.GT.AND P0, PT, R27, 0x36, PT ;  /* 0x000000361b00780c */ /* 0x000fda0003f04270 */
[----:B------:R-:W-:Y:S05]  /*55b0*/  @P0 BRA `(.L_x_53) ;  /* 0x0000000800080947 */ /* 0x000fea0003800000 */
[----:B------:R-:W-:-:S13]  /*55c0*/  ISETP.GT.AND P0, PT, R27, 0x2e, PT ;  /* 0x0000002e1b00780c */ /* 0x000fda0003f04270 */
[----:B------:R-:W-:Y:S05]  /*55d0*/  @P0 BRA `(.L_x_54) ;  /* 0x0000000400000947 */ /* 0x000fea0003800000 */
[----:B------:R-:W-:-:S05]  /*55e0*/  VIADD R7, R27, 0xffffffd8 ;  /* 0xffffffd81b077836 */ /* 0x000fca0000000000 */
[----:B------:R-:W-:-:S04]  /*55f0*/  LOP3.LUT R7, R7, 0xffff, RZ, 0xc0, !PT ;  /* 0x0000ffff07077812 */ /* 0x000fc800078ec0ff */
[----:B------:R-:W-:-:S13]  /*5600*/  ISETP.GE.U32.AND P0, PT, R7, 0x5, PT ;  /* 0x000000050700780c */ /* 0x000fda0003f06070 */
        /* <DEDUP_REMOVED lines=27> */
.L_x_56:
        /* <DEDUP_REMOVED lines=16> */
.L_x_55:
        /* <DEDUP_REMOVED lines=10> */
[----:B------:R-:W-:Y:S01]  /*5960*/  IMAD.MOV.U32 R22, RZ, RZ, R4 ;  /* 0x000000ffff167224 */ /* 0x000fe200078e0004 */
[----:B------:R-:W-:Y:S01]  /*5970*/  MOV R28, R25 ;  /* 0x00000019001c7202 */ /* 0x000fe20000000f00 */
[----:B------:R-:W-:Y:S02]  /*5980*/  IMAD.MOV.U32 R23, RZ, RZ, R3 ;  /* 0x000000ffff177224 */ /* 0x000fe400078e0003 */
[----:B------:R-:W-:Y:S02]  /*5990*/  IMAD.MOV.U32 R24, RZ, RZ, R5 ;  /* 0x000000ffff187224 */ /* 0x000fe400078e0005 */
[----:B------:R-:W-:-:S02]  /*59a0*/  IMAD.MOV.U32 R29, RZ, RZ, R6 ;  /* 0x000000ffff1d7224 */ /* 0x000fc400078e0006 */
[----:B--2---:R-:W-:-:S05]  /*59b0*/  VIADD R13, R12, 0xfffffffe ;  /* 0xfffffffe0c0d7836 */ /* 0x004fca0000000000 */
[----:B------:R0:W-:Y:S01]  /*59c0*/  STG.E.U8 desc[UR36][R10.64+-0x28], R13 ;  /* 0xffffd80d0a007986 */ /* 0x0001e2000c101124 */
[----:B------:R-:W-:Y:S05]  /*59d0*/  BRA `(.L_x_33) ;  /* 0x0000001400747947 */ /* 0x000fea0003800000 */
.L_x_54:
        /* <DEDUP_REMOVED lines=30> */
.L_x_58:
        /* <DEDUP_REMOVED lines=16> */
.L_x_57:
        /* <DEDUP_REMOVED lines=18> */
.L_x_53:
        /* <DEDUP_REMOVED lines=23> */
[----:B------:R-:W3:Y:S01]  /*5f50*/  LDG.E.U8 R12, desc[UR36][R10.64] ;  /* 0x000000240a0c7981 */ /* 0x000ee2000c1e1100 */
[----:B------:R-:W-:Y:S02]  /*5f60*/  IMAD.MOV.U32 R22, RZ, RZ, R4 ;  /* 0x000000ffff167224 */ /* 0x000fe400078e0004 */
[----:B------:R-:W-:Y:S02]  /*5f70*/  IMAD.MOV.U32 R23, RZ, RZ, R3 ;  /* 0x000000ffff177224 */ /* 0x000fe400078e0003 */
[----:B------:R-:W-:Y:S02]  /*5f80*/  IMAD.MOV.U32 R24, RZ, RZ, R5 ;  /* 0x000000ffff187224 */ /* 0x000fe400078e0005 */
[----:B------:R-:W-:-:S02]  /*5f90*/  IMAD.MOV.U32 R29, RZ, RZ, R6 ;  /* 0x000000ffff1d7224 */ /* 0x000fc400078e0006 */
[----:B------:R-:W-:Y:S02]  /*5fa0*/  IMAD.MOV.U32 R28, RZ, RZ, R25 ;  /* 0x000000ffff1c7224 */ /* 0x000fe400078e0019 */
[----:B---3--:R-:W-:-:S05]  /*5fb0*/  VIADD R13, R12, 0xffffffff ;  /* 0xffffffff0c0d7836 */ /* 0x008fca0000000000 */
[----:B------:R2:W-:Y:S01]  /*5fc0*/  STG.E.U8 desc[UR36][R10.64], R13 ;  /* 0x0000000d0a007986 */ /* 0x0005e2000c101124 */
[----:B------:R-:W-:Y:S05]  /*5fd0*/  BRA `(.L_x_33) ;  /* 0x0000000c00f47947 */ /* 0x000fea0003800000 */
.L_x_61:
        /* <DEDUP_REMOVED lines=16> */
.L_x_60:
        /* <DEDUP_REMOVED lines=18> */
.L_x_59:
[----:B------:R-:W-:-:S13]  /*6200*/  ISETP.GT.AND P0, PT, R27, 0x47, PT ;  /* 0x000000471b00780c */ /* 0x000fda0003f04270 */
[----:B------:R-:W-:Y:S05]  /*6210*/  @P0 BRA `(.L_x_62) ;  /* 0x00000004009c0947 */ /* 0x000fea0003800000 */
[----:B------:R-:W-:-:S13]  /*6220*/  ISETP.GT.AND P0, PT, R27, 0x45, PT ;  /* 0x000000451b00780c */ /* 0x000fda0003f04270 */
[----:B------:R-:W-:Y:S05]  /*6230*/  @P0 BRA `(.L_x_63) ;  /* 0x0000000000a80947 */ /* 0x000fea0003800000 */
[----:B------:R-:W-:-:S13]  /*6240*/  ISETP.NE.AND P0, PT, R27, 0x41, PT ;  /* 0x000000411b00780c */ /* 0x000fda0003f05270 */
[----:B------:R-:W-:Y:S05]  /*6250*/  @!P0 BRA `(.L_x_64) ;  /* 0x0000000000608947 */ /* 0x000fea0003800000 */
[----:B------:R-:W-:Y:S01]  /*6260*/  ISETP.NE.AND P0, PT, R27, 0x42, PT ;  /* 0x000000421b00780c */ /* 0x000fe20003f05270 */
[----:B------:R-:W-:Y:S01]  /*6270*/  IMAD.MOV.U32 R22, RZ, RZ, R4 ;  /* 0x000000ffff167224 */ /* 0x000fe200078e0004 */
[----:B------:R-:W-:Y:S01]  /*6280*/  MOV R24, R5 ;  /* 0x0000000500187202 */ /* 0x000fe20000000f00 */
[----:B------:R-:W-:Y:S02]  /*6290*/  IMAD.MOV.U32 R23, RZ, RZ, R3 ;  /* 0x000000ffff177224 */ /* 0x000fe400078e0003 */
[----:B------:R-:W-:Y:S02]  /*62a0*/  IMAD.MOV.U32 R29, RZ, RZ, R6 ;  /* 0x000000ffff1d7224 */ /* 0x000fe400078e0006 */
[----:B------:R-:W-:-:S06]  /*62b0*/  IMAD.MOV.U32 R28, RZ, RZ, R25 ;  /* 0x000000ffff1c7224 */ /* 0x000fcc00078e0019 */
        /* <DEDUP_REMOVED lines=18> */
.L_x_64:
        /* <DEDUP_REMOVED lines=16> */
.L_x_63:
        /* <DEDUP_REMOVED lines=9> */
[----:B------:R-:W-:Y:S01]  /*6570*/  SHF.R.U32.HI R8, RZ, 0x2, R25 ;  /* 0x00000002ff087819 */ /* 0x000fe20000011619 */
[----:B------:R-:W-:Y:S01]  /*6580*/  IMAD.SHL.U32 R7, R4, 0x10, RZ ;  /* 0x0000001004077824 */ /* 0x000fe200078e00ff */
[----:B------:R-:W-:Y:S01]  /*6590*/  LOP3.LUT R54, R54, 0xffff, RZ, 0xc0, !PT ;  /* 0x0000ffff36367812 */ /* 0x000fe200078ec0ff */
[----:B------:R-:W-:Y:S01]  /*65a0*/  VIADD R19, R19, 0x587c5 ;  /* 0x000587c513137836 */ /* 0x000fe20000000000 */
[----:B------:R-:W-:Y:S01]  /*65b0*/  LOP3.LUT R8, R8, R25, RZ, 0x3c, !PT ;  /* 0x0000001908087212 */ /* 0x000fe200078e3cff */
[----:B------:R-:W-:Y:S02]  /*65c0*/  IMAD.MOV.U32 R23, RZ, RZ, R4 ;  /* 0x000000ffff177224 */ /* 0x000fe400078e0004 */
[----:B------:R-:W-:Y:S02]  /*65d0*/  IMAD.MOV.U32 R24, RZ, RZ, R3 ;  /* 0x000000ffff187224 */ /* 0x000fe400078e0003 */
[----:B------:R-:W-:Y:S02]  /*65e0*/  IMAD.SHL.U32 R9, R8, 0x2, RZ ;  /* 0x0000000208097824 */ /* 0x000fe400078e00ff */
[----:B------:R-:W-:-:S02]  /*65f0*/  IMAD.MOV.U32 R29, RZ, RZ, R5 ;  /* 0x000000ffff1d7224 */ /* 0x000fc400078e0005 */
[----:B------:R-:W-:Y:S01]  /*6600*/  IMAD.MOV.U32 R28, RZ, RZ, R6 ;  /* 0x000000ffff1c7224 */ /* 0x000fe200078e0006 */
[----:B------:R-:W-:Y:S02]  /*6610*/  LOP3.LUT R7, R4, R7, R9, 0x96, !PT ;  /* 0x0000000704077212 */ /* 0x000fe400078e9609 */
[----:B------:R-:W-:Y:S02]  /*6620*/  PRMT R9, R54, 0x8880, RZ ;  /* 0x0000888036097816 */ /* 0x000fe400000000ff */
[----:B------:R-:W-:Y:S01]  /*6630*/  LOP3.LUT R22, R7, R8, RZ, 0x3c, !PT ;  /* 0x0000000807167212 */ /* 0x000fe200078e3cff */
[----:B------:R-:W-:-:S04]  /*6640*/  IMAD.MOV.U32 R8, RZ, RZ, 0x2f800000 ;  /* 0x2f800000ff087424 */ /* 0x000fc800078e00ff */
[----:B------:R-:W-:-:S05]  /*6650*/  IMAD.IADD R7, R22, 0x1, R19 ;  /* 0x0000000116077824 */ /* 0x000fca00078e0213 */
[----:B------:R-:W-:-:S05]  /*6660*/  I2FP.F32.U32 R7, R7 ;  /* 0x0000000700077245 */ /* 0x000fca0000201000 */
[----:B------:R-:W-:Y:S01]  /*6670*/  FFMA R7, R7, R8, 1.1641532182693481445e-10 ;  /* 0x2f00000007077423 */ /* 0x000fe20000000008 */
[----:B------:R-:W-:-:S03]  /*6680*/  IMAD.MOV.U32 R8, RZ, RZ, 0x40000000 ;  /* 0x40000000ff087424 */ /* 0x000fc600078e00ff */
[----:B------:R-:W-:-:S04]  /*6690*/  FADD R7, -R7, 1 ;  /* 0x3f80000007077421 */ /* 0x000fc80000000100 */
[----:B------:R-:W-:Y:S01]  /*66a0*/  FFMA R7, R7, R8, 2 ;  /* 0x4000000007077423 */ /* 0x000fe20000000008 */
[----:B------:R-:W-:-:S04]  /*66b0*/  IADD3 R8, P0, PT, R9, R16, RZ ;  /* 0x0000001009087210 */ /* 0x000fc80007f1e0ff */
[----:B------:R-:W-:Y:S01]  /*66c0*/  LEA.HI.X.SX32 R9, R9, R39, 0x1, P0 ;  /* 0x0000002709097211 */ /* 0x000fe200000f0eff */
[----:B------:R-:W0:Y:S04]  /*66d0*/  F2I.TRUNC.NTZ R7, R7 ;  /* 0x0000000700077305 */ /* 0x000e28000020f100 */
[----:B0-----:R0:W-:Y:S01]  /*66e0*/  STG.E.U8 desc[UR36][R8.64], R7 ;  /* 0x0000000708007986 */ /* 0x0011e2000c101124 */
[----:B------:R-:W-:Y:S05]  /*66f0*/  BRA `(.L_x_33) ;  /* 0x00000008002c7947 */ /* 0x000fea0003800000 */
.L_x_65:
        /* <DEDUP_REMOVED lines=25> */
.L_x_62:
        /* <DEDUP_REMOVED lines=36> */
.L_x_67:
        /* <DEDUP_REMOVED lines=17> */
[----:B------:R-:W-:-:S03]  /*6be0*/  HFMA2 R8, -RZ, RZ, 2, 0 ;  /* 0x40000000ff087431 */ /* 0x000fc600000001ff */
[----:B------:R-:W-:-:S04]  /*6bf0*/  FADD R7, -R7, 1 ;  /* 0x3f80000007077421 */ /* 0x000fc80000000100 */
[----:B------:R-:W-:Y:S01]  /*6c00*/  FFMA R7, R7, R8, 3 ;  /* 0x4040000007077423 */ /* 0x000fe20000000008 */
[----:B------:R-:W-:-:S04]  /*6c10*/  IADD3 R8, P0, PT, R9, R16, RZ ;  /* 0x0000001009087210 */ /* 0x000fc80007f1e0ff */
[----:B------:R-:W-:Y:S01]  /*6c20*/  LEA.HI.X.SX32 R9, R9, R39, 0x1, P0 ;  /* 0x0000002709097211 */ /* 0x000fe200000f0eff */
[----:B------:R-:W0:Y:S04]  /*6c30*/  F2I.TRUNC.NTZ R7, R7 ;  /* 0x0000000700077305 */ /* 0x000e28000020f100 */
[----:B0-----:R0:W-:Y:S01]  /*6c40*/  STG.E.U8 desc[UR36][R8.64], R7 ;  /* 0x0000000708007986 */ /* 0x0011e2000c101124 */
[----:B------:R-:W-:Y:S05]  /*6c50*/  BRA `(.L_x_33) ;  /* 0x0000000000d47947 */ /* 0x000fea0003800000 */
.L_x_66:
        /* <DEDUP_REMOVED lines=15> */
[----:B------:R-:W4:Y:S01]  /*6d50*/  LDG.E.U8 R12, desc[UR36][R8.64+0x4] ;  /* 0x00000424080c7981 */ /* 0x000f22000c1e1100 */
[----:B------:R-:W-:-:S02]  /*6d60*/  IMAD.MOV.U32 R22, RZ, RZ, R4 ;  /* 0x000000ffff167224 */ /* 0x000fc400078e0004 */
[----:B------:R-:W-:Y:S02]  /*6d70*/  IMAD.MOV.U32 R23, RZ, RZ, R3 ;  /* 0x000000ffff177224 */ /* 0x000fe400078e0003 */
[----:B------:R-:W-:Y:S02]  /*6d80*/  IMAD.MOV.U32 R24, RZ, RZ, R5 ;  /* 0x000000ffff187224 */ /* 0x000fe400078e0005 */
[----:B------:R-:W-:Y:S02]  /*6d90*/  IMAD.MOV.U32 R29, RZ, RZ, R6 ;  /* 0x000000ffff1d7224 */ /* 0x000fe400078e0006 */
[----:B------:R-:W-:Y:S01]  /*6da0*/  IMAD.MOV.U32 R28, RZ, RZ, R25 ;  /* 0x000000ffff1c7224 */ /* 0x000fe200078e0019 */
[----:B--2---:R-:W-:Y:S02]  /*6db0*/  ISETP.NE.AND P1, PT, R7, RZ, PT ;  /* 0x000000ff0700720c */ /* 0x004fe40003f25270 */
[----:B---3--:R-:W-:Y:S02]  /*6dc0*/  ISETP.NE.AND P2, PT, R10, RZ, PT ;  /* 0x000000ff0a00720c */ /* 0x008fe40003f45270 */
[----:B----4-:R-:W-:-:S02]  /*6dd0*/  ISETP.NE.AND P3, PT, R11, RZ, PT ;  /* 0x000000ff0b00720c */ /* 0x010fc40003f65270 */
[----:B------:R-:W-:Y:S01]  /*6de0*/  ISETP.NE.AND P0, PT, R13, RZ, PT ;  /* 0x000000ff0d00720c */ /* 0x000fe20003f05270 */
[----:B------:R-:W-:Y:S02]  /*6df0*/  IMAD.MOV.U32 R10, RZ, RZ, 0x1 ;  /* 0x00000001ff0a7424 */ /* 0x000fe400078e00ff */
[----:B------:R-:W-:Y:S02]  /*6e00*/  IMAD.MOV.U32 R11, RZ, RZ, 0x1 ;  /* 0x00000001ff0b7424 */ /* 0x000fe400078e00ff */
[----:B------:R-:W-:Y:S02]  /*6e10*/  IMAD.MOV.U32 R13, RZ, RZ, 0x1 ;  /* 0x00000001ff0d7424 */ /* 0x000fe400078e00ff */
[----:B------:R0:W-:Y:S01]  /*6e20*/  @!P1 STG.E.U8 desc[UR36][R8.64+0x1], R10 ;  /* 0x0000010a08009986 */ /* 0x0001e2000c101124 */
[----:B------:R-:W-:-:S03]  /*6e30*/  IMAD.MOV.U32 R7, RZ, RZ, 0x1 ;  /* 0x00000001ff077424 */ /* 0x000fc600078e00ff */
[----:B------:R0:W-:Y:S04]  /*6e40*/  @!P2 STG.E.U8 desc[UR36][R8.64+0x2], R11 ;  /* 0x0000020b0800a986 */ /* 0x0001e8000c101124 */
[----:B------:R0:W-:Y:S04]  /*6e50*/  @!P3 STG.E.U8 desc[UR36][R8.64+0x3], R13 ;  /* 0x0000030d0800b986 */ /* 0x0001e8000c101124 */
[----:B------:R0:W-:Y:S01]  /*6e60*/  @!P0 STG.E.U8 desc[UR36][R8.64], R7 ;  /* 0x0000000708008986 */ /* 0x0001e2000c101124 */
[----:B------:R-:W-:-:S13]  /*6e70*/  ISETP.NE.AND P0, PT, R12, RZ, PT ;  /* 0x000000ff0c00720c */ /* 0x000fda0003f05270 */
[----:B0-----:R-:W-:Y:S05]  /*6e80*/  @P0 BRA `(.L_x_33) ;  /* 0x0000000000480947 */ /* 0x001fea0003800000 */
[----:B------:R-:W-:Y:S02]  /*6e90*/  IMAD.MOV.U32 R7, RZ, RZ, 0x1 ;  /* 0x00000001ff077424 */ /* 0x000fe400078e00ff */
[----:B------:R-:W-:Y:S02]  /*6ea0*/  IMAD.MOV.U32 R22, RZ, RZ, R4 ;  /* 0x000000ffff167224 */ /* 0x000fe400078e0004 */
[----:B------:R-:W-:Y:S01]  /*6eb0*/  IMAD.MOV.U32 R23, RZ, RZ, R3 ;  /* 0x000000ffff177224 */ /* 0x000fe200078e0003 */
[----:B------:R0:W-:Y:S01]  /*6ec0*/  STG.E.U8 desc[UR36][R8.64+0x4], R7 ;  /* 0x0000040708007986 */ /* 0x0001e2000c101124 */
[----:B------:R-:W-:Y:S02]  /*6ed0*/  IMAD.MOV.U32 R24, RZ, RZ, R5 ;  /* 0x000000ffff187224 */ /* 0x000fe400078e0005 */
[----:B------:R-:W-:Y:S02]  /*6ee0*/  IMAD.MOV.U32 R29, RZ, RZ, R6 ;  /* 0x000000ffff1d7224 */ /* 0x000fe400078e0006 */
[----:B------:R-:W-:Y:S01]  /*6ef0*/  IMAD.MOV.U32 R28, RZ, RZ, R25 ;  /* 0x000000ffff1c7224 */ /* 0x000fe200078e0019 */
[----:B------:R-:W-:Y:S06]  /*6f00*/  BRA `(.L_x_33) ;  /* 0x0000000000287947 */ /* 0x000fec0003800000 */
.L_x_68:
        /* <DEDUP_REMOVED lines=9> */
[----:B------:R0:W-:Y:S02]  /*6fa0*/  STG.E.U8 desc[UR36][R8.64], R7 ;  /* 0x0000000708007986 */ /* 0x0001e4000c101124 */
.L_x_33:
[----:B------:R-:W-:Y:S05]  /*6fb0*/  BSYNC.RECONVERGENT B0 ;  /* 0x0000000000007941 */ /* 0x000fea0003800200 */
.L_x_26:
[----:B------:R-:W-:Y:S02]  /*6fc0*/  IMAD.MOV.U32 R4, RZ, RZ, R16 ;  /* 0x000000ffff047224 */ /* 0x000fe400078e0010 */
[----:B------:R-:W-:-:S05]  /*6fd0*/  IMAD.MOV.U32 R5, RZ, RZ, R39 ;  /* 0x000000ffff057224 */ /* 0x000fca00078e0027 */
[----:B------:R-:W2:Y:S04]  /*6fe0*/  LDG.E.S8 R6, desc[UR36][R4.64] ;  /* 0x0000002404067981 */ /* 0x000ea8000c1e1300 */
[----:B01234-:R-:W2:Y:S04]  /*6ff0*/  LDG.E.S8 R8, desc[UR36][R4.64+0x1] ;  /* 0x0000012404087981 */ /* 0x01fea8000c1e1300 */
[----:B------:R-:W3:Y:S04]  /*7000*/  LDG.E.S8 R10, desc[UR36][R4.64+0x2] ;  /* 0x00000224040a7981 */ /* 0x000ee8000c1e1300 */
[----:B------:R-:W4:Y:S04]  /*7010*/  LDG.E.S8 R12, desc[UR36][R4.64+0x3] ;  /* 0x00000324040c7981 */ /* 0x000f28000c1e1300 */
[----:B------:R-:W4:Y:S01]  /*7020*/  LDG.E.S8 R14, desc[UR36][R4.64+0x4] ;  /* 0x00000424040e7981 */ /* 0x000f22000c1e1300 */
[----:B------:R-:W-:-:S02]  /*7030*/  VIMNMX.S16x2 R6, PT, PT, R6, RZ, !PT ;  /* 0x000000ff06067248 */ /* 0x000fc40007fe0300 */
[----:B--2---:R-:W-:Y:S02]  /*7040*/  VIMNMX.S16x2 R8, PT, PT, R8, RZ, !PT ;  /* 0x000000ff08087248 */ /* 0x004fe40007fe0300 */
[----:B------:R-:W-:Y:S02]  /*7050*/  VIMNMX.S16x2 R6, PT, PT, R6, 0xa000a, PT ;  /* 0x000a000a06067848 */ /* 0x000fe40003fe0300 */
[----:B---3--:R-:W-:Y:S02]  /*7060*/  VIMNMX.S16x2 R10, PT, PT, R10, RZ, !PT ;  /* 0x000000ff0a0a7248 */ /* 0x008fe40007fe0300 */
[----:B------:R-:W-:Y:S01]  /*7070*/  VIMNMX.S16x2 R8, PT, PT, R8, 0xa000a, PT ;  /* 0x000a000a08087848 */ /* 0x000fe20003fe0300 */
[----:B------:R0:W-:Y:S01]  /*7080*/  STG.E.U8 desc[UR36][R4.64], R6 ;  /* 0x0000000604007986 */ /* 0x0001e2000c101124 */
[----:B----4-:R-:W-:Y:S02]  /*7090*/  VIMNMX.S16x2 R12, PT, PT, R12, RZ, !PT ;  /* 0x000000ff0c0c7248 */ /* 0x010fe40007fe0300 */
[----:B------:R-:W-:Y:S01]  /*70a0*/  VIMNMX.S16x2 R10, PT, PT, R10, 0xa000a, PT ;  /* 0x000a000a0a0a7848 */ /* 0x000fe20003fe0300 */
[----:B------:R0:W-:Y:S01]  /*70b0*/  STG.E.U8 desc[UR36][R4.64+0x1], R8 ;  /* 0x0000010804007986 */ /* 0x0001e2000c101124 */
[----:B------:R-:W-:-:S02]  /*70c0*/  VIMNMX.S16x2 R14, PT, PT, R14, RZ, !PT ;  /* 0x000000ff0e0e7248 */ /* 0x000fc40007fe0300 */
[----:B------:R-:W-:Y:S01]  /*70d0*/  VIMNMX.S16x2 R12, PT, PT, R12, 0xa000a, PT ;  /* 0x000a000a0c0c7848 */ /* 0x000fe20003fe0300 */
[----:B------:R0:W-:Y:S01]  /*70e0*/  STG.E.U8 desc[UR36][R4.64+0x2], R10 ;  /* 0x0000020a04007986 */ /* 0x0001e2000c101124 */
[----:B------:R-:W-:-:S03]  /*70f0*/  VIMNMX.S16x2 R14, PT, PT, R14, 0xa000a, PT ;  /* 0x000a000a0e0e7848 */ /* 0x000fc60003fe0300 */
[----:B------:R0:W-:Y:S04]  /*7100*/  STG.E.U8 desc[UR36][R4.64+0x3], R12 ;  /* 0x0000030c04007986 */ /* 0x0001e8000c101124 */
[----:B------:R0:W-:Y:S01]  /*7110*/  STG.E.U8 desc[UR36][R4.64+0x4], R14 ;  /* 0x0000040e04007986 */ /* 0x0001e2000c101124 */
[----:B------:R-:W-:Y:S05]  /*7120*/  BRA `(.L_x_5) ;  /* 0x000000ec00207947 */ /* 0x000fea0003800000 */
.L_x_718:
[----:B------:R-:W2:Y:S01]  /*7130*/  LDG.E.U8 R2, desc[UR36][R40.64] ;  /* 0x0000002428027981 */ /* 0x000ea2000c1e1100 */
[----:B------:R-:W-:Y:S01]  /*7140*/  BSSY.RECONVERGENT B0, `(.L_x_69) ;  /* 0x0000038000007945 */ /* 0x000fe20003800200 */
[----:B------:R-:W-:Y:S02]  /*7150*/  IMAD.MOV.U32 R9, RZ, RZ, RZ ;  /* 0x000000ffff097224 */ /* 0x000fe400078e00ff */
[----:B------:R-:W-:Y:S01]  /*7160*/  IMAD.MOV.U32 R12, RZ, RZ, RZ ;  /* 0x000000ffff0c7224 */ /* 0x000fe200078e00ff */
[----:B--2---:R-:W-:-:S13]  /*7170*/  ISETP.NE.AND P0, PT, R2, 0xff, PT ;  /* 0x000000ff0200780c */ /* 0x004fda0003f05270 */
[----:B------:R-:W-:Y:S05]  /*7180*/  @!P0 BRA `(.L_x_70) ;  /* 0x0000000000cc8947 */ /* 0x000fea0003800000 */
[----:B------:R-:W2:Y:S01]  /*7190*/  LDG.E.U8 R2, desc[UR36][R40.64+0x2] ;  /* 0x0000022428027981 */ /* 0x000ea2000c1e1100 */
[----:B------:R-:W-:Y:S01]  /*71a0*/  IMAD.MOV.U32 R9, RZ, RZ, 0x1 ;  /* 0x00000001ff097424 */ /* 0x000fe200078e00ff */
        /* <DEDUP_REMOVED lines=46> */
[----:B------:R-:W2:Y:S02]  /*7490*/  LDG.E.U8 R2, desc[UR36][R40.64+0x1a] ;  /* 0x00001a2428027981 */ /* 0x000ea4000c1e1100 */
[----:B--2---:R-:W-:-:S04]  /*74a0*/  ISETP.NE.AND P0, PT, R2, 0xff, PT ;  /* 0x000000ff0200780c */ /* 0x004fc80003f05270 */
[----:B------:R-:W-:-:S09]  /*74b0*/  SEL R9, RZ, 0xd, P0 ;  /* 0x0000000dff097807 */ /* 0x000fd20000000000 */
.L_x_70:
[----:B------:R-:W-:Y:S05]  /*74c0*/  BSYNC.RECONVERGENT B0 ;  /* 0x0000000000007941 */ /* 0x000fea0003800200 */
.L_x_69:
[----:B------:R-:W-:Y:S01]  /*74d0*/  IMAD.MOV.U32 R7, RZ, RZ, 0x50a ;  /* 0x0000050aff077424 */ /* 0x000fe200078e00ff */
[----:B------:R-:W-:Y:S01]  /*74e0*/  BSSY.RECONVERGENT B0, `(.L_x_71) ;  /* 0x0000023000007945 */ /* 0x000fe20003800200 */
[----:B------:R-:W-:Y:S02]  /*74f0*/  IMAD.MOV.U32 R3, RZ, RZ, 0xf6fb ;  /* 0x0000f6fbff037424 */ /* 0x000fe400078e00ff */
[----:B------:R-:W-:Y:S02]  /*7500*/  IMAD.MOV.U32 R2, RZ, RZ, 0x64 ;  /* 0x00000064ff027424 */ /* 0x000fe400078e00ff */
[----:B------:R-:W-:Y:S01]  /*7510*/  IMAD.MOV.U32 R4, RZ, RZ, 0x23 ;  /* 0x00000023ff047424 */ /* 0x000fe200078e00ff */
[----:B------:R-:W-:Y:S01]  /*7520*/  PRMT R7, R7, 0x5410, R3 ;  /* 0x0000541007077816 */ /* 0x000fe20000000003 */
[----:B------:R-:W-:Y:S01]  /*7530*/  IMAD.MOV.U32 R3, RZ, RZ, 0x46 ;  /* 0x00000046ff037424 */ /* 0x000fe200078e00ff */
[----:B------:R1:W-:Y:S01]  /*7540*/  STL.U8 [R1+0x34], R2 ;  /* 0x0000340201007387 */ /* 0x0003e20000100000 */
[----:B------:R-:W-:-:S02]  /*7550*/  IMAD.MOV.U32 R5, RZ, RZ, 0xec ;  /* 0x000000ecff057424 */ /* 0x000fc400078e00ff */
[----:B------:R-:W-:Y:S01]  /*7560*/  IMAD.MOV.U32 R6, RZ, RZ, 0xd8 ;  /* 0x000000d8ff067424 */ /* 0x000fe200078e00ff */
[----:B------:R2:W-:Y:S01]  /*7570*/  STL [R1], R7 ;  /* 0x0000000701007387 */ /* 0x0005e20000100800 */
[----:B------:R-:W-:Y:S02]  /*7580*/  IMAD.MOV.U32 R8, RZ, RZ, 0xec0f ;  /* 0x0000ec0fff087424 */ /* 0x000fe400078e00ff */
[----:B------:R-:W-:Y:S01]  /*7590*/  IMAD.MOV.U32 R18, RZ, RZ, -0x40800000 ;  /* 0xbf800000ff127424 */ /* 0x000fe200078e00ff */
[----:B------:R2:W-:Y:S01]  /*75a0*/  STL.U8 [R1+0x35], R3 ;  /* 0x0000350301007387 */ /* 0x0005e20000100000 */
[----:B-1---5:R-:W-:-:S03]  /*75b0*/  VIADD R2, R27, 0xfffffff6 ;  /* 0xfffffff61b027836 */ /* 0x022fc60000000000 */
[----:B------:R2:W-:Y:S02]  /*75c0*/  STL.U8 [R1+0x36], R4 ;  /* 0x0000360401007387 */ /* 0x0005e40000100000 */
[----:B------:R-:W-:Y:S02]  /*75d0*/  LOP3.LUT R2, R2, 0xffff, RZ, 0xc0, !PT ;  /* 0x0000ffff02027812 */ /* 0x000fe400078ec0ff */
[----:B------:R2:W-:Y:S02]  /*75e0*/  STL.U8 [R1+0x37], R5 ;  /* 0x0000370501007387 */ /* 0x0005e40000100000 */
[----:B------:R-:W-:Y:S02]  /*75f0*/  ISETP.GE.U32.AND P0, PT, R2, 0x6, PT ;  /* 0x000000060200780c */ /* 0x000fe40003f06070 */
[----:B------:R2:W-:Y:S01]  /*7600*/  STL.U8 [R1+0x38], R6 ;  /* 0x0000380601007387 */ /* 0x0005e20000100000 */
[----:B------:R-:W-:-:S03]  /*7610*/  IMAD.MOV.U32 R2, RZ, RZ, 0xff ;  /* 0x000000ffff027424 */ /* 0x000fc600078e00ff */
[----:B------:R2:W-:Y:S07]  /*7620*/  STL.U16 [R1+0x4], R8 ;  /* 0x0000040801007387 */ /* 0x0005ee0000100400 */
[----:B------:R-:W-:Y:S05]  /*7630*/  @!P0 BRA `(.L_x_72) ;  /* 0x00000000001c8947 */ /* 0x000fea0003800000 */
[----:B------:R-:W-:-:S13]  /*7640*/  ISETP.GT.U32.AND P0, PT, R27, 0x4, PT ;  /* 0x000000041b00780c */ /* 0x000fda0003f04070 */
[----:B------:R-:W-:Y:S05]  /*7650*/  @P0 BRA `(.L_x_73) ;  /* 0x00000000002c0947 */ /* 0x000fea0003800000 */
[----:B------:R-:W-:-:S05]  /*7660*/  IMAD.IADD R27, R1, 0x1, R27 ;  /* 0x00000001011b7824 */ /* 0x000fca00078e021b */
[----:B------:R-:W3:Y:S01]  /*7670*/  LDL.S8 R18, [R27+0x34] ;  /* 0x000034001b127983 */ /* 0x000ee20000100200 */
[----:B------:R-:W-:Y:S01]  /*7680*/  PRMT R2, R54, 0x7610, R2 ;  /* 0x0000761036027816 */ /* 0x000fe20000000002 */
[----:B---3--:R-:W3:Y:S01]  /*7690*/  I2F.S16 R18, R18 ;  /* 0x0000001200127306 */ /* 0x008ee20000101400 */
[----:B------:R-:W-:Y:S05]  /*76a0*/  BRA `(.L_x_73) ;  /* 0x0000000000187947 */ /* 0x000fea0003800000 */
.L_x_72:
[----:B--2---:R-:W-:-:S06]  /*76b0*/  IMAD.IADD R3, R1, 0x1, R27 ;  /* 0x0000000101037824 */ /* 0x004fcc00078e021b */
[----:B------:R-:W2:Y:S01]  /*76c0*/  LDL.U8 R3, [R3+-0xa] ;  /* 0xfffff60003037983 */ /* 0x000ea20000100000 */
[----:B------:R-:W-:-:S04]  /*76d0*/  LEA R4, P0, R9, R10, 0x1 ;  /* 0x0000000a09047211 */ /* 0x000fc800078008ff */
[----:B------:R-:W-:-:S05]  /*76e0*/  LEA.HI.X R5, R9, R41, R12, 0x1, P0 ;  /* 0x0000002909057211 */ /* 0x000fca00000f0c0c */
[----:B------:R1:W-:Y:S04]  /*76f0*/  STG.E.U8 desc[UR36][R4.64], R54 ;  /* 0x0000003604007986 */ /* 0x0003e8000c101124 */
[----:B--2---:R1:W-:Y:S02]  /*7700*/  STG.E.U8 desc[UR36][R4.64+0x1], R3 ;  /* 0x0000010304007986 */ /* 0x0043e4000c101124 */
.L_x_73:
[----:B------:R-:W-:Y:S05]  /*7710*/  BSYNC.RECONVERGENT B0 ;  /* 0x0000000000007941 */ /* 0x000fea0003800200 */
.L_x_71:
[----:B------:R-:W-:Y:S01]  /*7720*/  IMAD.MOV.U32 R22, RZ, RZ, R48 ;  /* 0x000000ffff167224 */ /* 0x000fe200078e0030 */
[----:B------:R-:W-:Y:S01]  /*7730*/  MOV R24, R26 ;  /* 0x0000001a00187202 */ /* 0x000fe20000000f00 */
[----:B------:R-:W-:Y:S02]  /*7740*/  IMAD.MOV.U32 R23, RZ, RZ, R49 ;  /* 0x000000ffff177224 */ /* 0x000fe400078e0031 */
[----:B------:R-:W-:Y:S02]  /*7750*/  IMAD.MOV.U32 R29, RZ, RZ, R25 ;  /* 0x000000ffff1d7224 */ /* 0x000fe400078e0019 */
[----:B------:R-:W-:Y:S01]  /*7760*/  IMAD.MOV.U32 R19, RZ, RZ, R52 ;  /* 0x000000ffff137224 */ /* 0x000fe200078e0034 */
[----:B------:R-:W-:Y:S06]  /*7770*/  BRA `(.L_x_5) ;  /* 0x000000e4008c7947 */ /* 0x000fec0003800000 */
.L_x_4:
[----:B------:R-:W-:-:S05]  /*7780*/  IMAD.MOV.U32 R3, RZ, RZ, -0x4 ;  /* 0xfffffffcff037424 */ /* 0x000fca00078e00ff */
[----:B------:R-:W-:-:S05]  /*7790*/  VIADDMNMX.U32 R3, R6, R3, 0x2, PT ;  /* 0x0000000206037446 */ /* 0x000fca0003800003 */
[----:B------:R-:W-:-:S04]  /*77a0*/  IMAD.SHL.U32 R3, R3, 0x4, RZ ;  /* 0x0000000403037824 */ /* 0x000fc800078e00ff */
[----:B------:R-:W1:Y:S02]  /*77b0*/  LDC R4, c[0x2][R3+0xc] ;  /* 0x0080030003047b82 */ /* 0x000e640000000800 */
[----:B-1----:R-:W-:-:S04]  /*77c0*/  SHF.R.S32.HI R5, RZ, 0x1f, R4 ;  /* 0x0000001fff057819 */ /* 0x002fc80000011404 */
.L_x_720:
[----:B------:R-:W-:Y:S05]  /*77d0*/  BRX R4 -0x77e0                                                           (*"BRANCH_TARGETS .L_x_721,.L_x_722,.L_x_723"*) ;  /* 0xffffff8804087949 */ /* 0x000fea000383ffff */
.L_x_723:
[----:B------:R-:W-:Y:S01]  /*77e0*/  ISETP.NE.AND P0, PT, R6, 0x6, PT ;  /* 0x000000060600780c */ /* 0x000fe20003f05270 */
[----:B------:R-:W-:Y:S02]  /*77f0*/  IMAD.MOV.U32 R22, RZ, RZ, R48 ;  /* 0x000000ffff167224 */ /* 0x000fe400078e0030 */
[----:B------:R-:W-:Y:S02]  /*7800*/  IMAD.MOV.U32 R23, RZ, RZ, R49 ;  /* 0x000000ffff177224 */ /* 0x000fe400078e0031 */
[----:B------:R-:W-:Y:S02]  /*7810*/  IMAD.MOV.U32 R24, RZ, RZ, R26 ;  /* 0x000000ffff187224 */ /* 0x000fe400078e001a */
[----:B------:R-:W-:Y:S02]  /*7820*/  IMAD.MOV.U32 R29, RZ, RZ, R25 ;  /* 0x000000ffff1d7224 */ /* 0x000fe400078e0019 */
[----:B------:R-:W-:-:S04]  /*7830*/  IMAD.MOV.U32 R19, RZ, RZ, R52 ;  /* 0x000000ffff137224 */ /* 0x000fc800078e0034 */
[----:B------:R-:W-:Y:S05]  /*7840*/  @P0 BRA `(.L_x_5) ;  /* 0x000000e400580947 */ /* 0x000fea0003800000 */
[----:B------:R-:W2:Y:S04]  /*7850*/  LDG.E.U8 R4, desc[UR36][R42.64] ;  /* 0x000000242a047981 */ /* 0x000ea8000c1e1100 */
[----:B------:R-:W3:Y:S04]  /*7860*/  LDG.E.U8 R0, desc[UR36][R42.64+0x1] ;  /* 0x000001242a007981 */ /* 0x000ee8000c1e1100 */
[----:B------:R-:W4:Y:S04]  /*7870*/  LDG.E.U8 R3, desc[UR36][R42.64+0x2] ;  /* 0x000002242a037981 */ /* 0x000f28000c1e1100 */
[----:B------:R-:W4:Y:S04]  /*7880*/  LDG.E.U8 R5, desc[UR36][R42.64+0x3] ;  /* 0x000003242a057981 */ /* 0x000f28000c1e1100 */
[----:B------:R-:W4:Y:S01]  /*7890*/  LDG.E.U8 R6, desc[UR36][R42.64+0x4] ;  /* 0x000004242a067981 */ /* 0x000f22000c1e1100 */
[----:B------:R-:W-:Y:S01]  /*78a0*/  IMAD.MOV.U32 R7, RZ, RZ, 0x2 ;  /* 0x00000002ff077424 */ /* 0x000fe200078e00ff */
[----:B------:R-:W-:Y:S01]  /*78b0*/  BSSY.RECONVERGENT B7, `(.L_x_74) ;  /* 0x0000602000077945 */ /* 0x000fe20003800200 */
[----:B------:R-:W-:-:S02]  /*78c0*/  IMAD.MOV.U32 R9, RZ, RZ, 0x3 ;  /* 0x00000003ff097424 */ /* 0x000fc400078e00ff */
[----:B------:R-:W-:Y:S01]  /*78d0*/  IMAD.MOV.U32 R11, RZ, RZ, 0x4 ;  /* 0x00000004ff0b7424 */ /* 0x000fe200078e00ff */
[----:B--2---:R-:W-:Y:S01]  /*78e0*/  ISETP.NE.AND P0, PT, R4, RZ, PT ;  /* 0x000000ff0400720c */ /* 0x004fe20003f05270 */
[----:B------:R-:W-:Y:S01]  /*78f0*/  IMAD.MOV.U32 R4, RZ, RZ, RZ ;  /* 0x000000ffff047224 */ /* 0x000fe200078e00ff */
[----:B---3--:R-:W-:Y:S02]  /*7900*/  ISETP.NE.AND P1, PT, R0, RZ, PT ;  /* 0x000000ff0000720c */ /* 0x008fe40003f25270 */
[----:B------:R-:W-:Y:S02]  /*7910*/  PRMT R0, RZ, 0x7610, R0 ;  /* 0x00007610ff007816 */ /* 0x000fe40000000000 */
[----:B----4-:R-:W-:Y:S02]  /*7920*/  ISETP.NE.AND P2, PT, R3, RZ, PT ;  /* 0x000000ff0300720c */ /* 0x010fe40003f45270 */
[----:B------:R-:W-:-:S05]  /*7930*/  ISETP.NE.AND P3, PT, R5, RZ, PT ;  /* 0x000000ff0500720c */ /* 0x000fca0003f65270 */
[----:B------:R-:W-:Y:S01]  /*7940*/  @P0 IMAD.MOV.U32 R4, RZ, RZ, 0x1 ;  /* 0x00000001ff040424 */ /* 0x000fe200078e00ff */
[----:B------:R1:W-:Y:S01]  /*7950*/  @P0 STL.U8 [R1+0x58], RZ ;  /* 0x000058ff01000387 */ /* 0x0003e20000100000 */
[----:B------:R-:W-:Y:S01]  /*7960*/  IMAD.MOV.U32 R5, RZ, RZ, 0x1 ;  /* 0x00000001ff057424 */ /* 0x000fe200078e00ff */
[----:B------:R-:W-:Y:S01]  /*7970*/  ISETP.NE.AND P4, PT, R6, RZ, PT ;  /* 0x000000ff0600720c */ /* 0x000fe20003f85270 */
[----:B------:R-:W-:Y:S01]  /*7980*/  @P1 IMAD.IADD R3, R1, 0x1, R4 ;  /* 0x0000000101031824 */ /* 0x000fe200078e0204 */
[----:B-----5:R-:W-:Y:S01]  /*7990*/  ISETP.GT.AND P0, PT, R27, 0x15, PT ;  /* 0x000000151b00780c */ /* 0x020fe20003f04270 */
[----:B------:R-:W-:-:S03]  /*79a0*/  @P1 VIADD R4, R4, 0x1 ;  /* 0x0000000104041836 */ /* 0x000fc60000000000 */
[----:B------:R1:W-:Y:S01]  /*79b0*/  @P1 STL.U8 [R3+0x58], R5 ;  /* 0x0000580503001387 */ /* 0x0003e20000100000 */
[----:B------:R-:W-:Y:S02]  /*79c0*/  @P2 IMAD.IADD R6, R1, 0x1, R4 ;  /* 0x0000000101062824 */ /* 0x000fe400078e0204 */
        /* <DEDUP_REMOVED lines=22> */
[----:B------:R-:W-:Y:S01]  /*7b30*/  LOP3.LUT R54, R54, 0xffff, RZ, 0xc0, !PT ;  /* 0x0000ffff36367812 */ /* 0x000fe200078ec0ff */
[----:B------:R-:W-:Y:S02]  /*7b40*/  IMAD.MOV.U32 R22, RZ, RZ, R48 ;  /* 0x000000ffff167224 */ /* 0x000fe400078e0030 */
[----:B------:R-:W-:Y:S01]  /*7b50*/  IMAD.MOV.U32 R23, RZ, RZ, R49 ;  /* 0x000000ffff177224 */ /* 0x000fe200078e0031 */
[----:B-1----:R-:W-:Y:S01]  /*7b60*/  PRMT R3, R54, 0x8880, RZ ;  /* 0x0000888036037816 */ /* 0x002fe200000000ff */
[----:B------:R-:W-:Y:S02]  /*7b70*/  IMAD.MOV.U32 R0, RZ, RZ, 0x3 ;  /* 0x00000003ff007424 */ /* 0x000fe400078e00ff */
[----:B------:R-:W-:Y:S01]  /*7b80*/  IMAD.MOV.U32 R24, RZ, RZ, R26 ;  /* 0x000000ffff187224 */ /* 0x000fe200078e001a */
[C---:B------:R-:W-:Y:S01]  /*7b90*/  IADD3 R30, P0, PT, R3.reuse, R30, RZ ;  /* 0x0000001e031e7210 */ /* 0x040fe20007f1e0ff */
[----:B------:R-:W-:Y:S02]  /*7ba0*/  IMAD.MOV.U32 R29, RZ, RZ, R25 ;  /* 0x000000ffff1d7224 */ /* 0x000fe400078e0019 */
[----:B------:R-:W-:Y:S01]  /*7bb0*/  IMAD.MOV.U32 R19, RZ, RZ, R52 ;  /* 0x000000ffff137224 */ /* 0x000fe200078e0034 */
[----:B------:R-:W-:-:S05]  /*7bc0*/  LEA.HI.X.SX32 R31, R3, R43, 0x1, P0 ;  /* 0x0000002b031f7211 */ /* 0x000fca00000f0eff */
[----:B------:R2:W-:Y:S01]  /*7bd0*/  STG.E.U8 desc[UR36][R30.64], RZ ;  /* 0x000000ff1e007986 */ /* 0x0005e2000c101124 */
[----:B------:R-:W-:Y:S05]  /*7be0*/  BRA `(.L_x_79) ;  /* 0x0000005c00387947 */ /* 0x000fea0003800000 */
.L_x_78:
        /* <DEDUP_REMOVED lines=12> */
.L_x_77:
[----:B------:R-:W-:Y:S01]  /*7cb0*/  LOP3.LUT R54, R54, 0xffff, RZ, 0xc0, !PT ;  /* 0x0000ffff36367812 */ /* 0x000fe200078ec0ff */
[----:B------:R-:W-:Y:S01]  /*7cc0*/  IMAD.MOV.U32 R22, RZ, RZ, R48 ;  /* 0x000000ffff167224 */ /* 0x000fe200078e0030 */
[----:B------:R-:W-:Y:S01]  /*7cd0*/  PRMT R0, RZ, 0x7610, R0 ;  /* 0x00007610ff007816 */ /* 0x000fe20000000000 */
[----:B------:R-:W-:Y:S01]  /*7ce0*/  IMAD.MOV.U32 R23, RZ, RZ, R49 ;  /* 0x000000ffff177224 */ /* 0x000fe200078e0031 */
[----:B-1----:R-:W-:Y:S01]  /*7cf0*/  PRMT R3, R54, 0x8880, RZ ;  /* 0x0000888036037816 */ /* 0x002fe200000000ff */
[----:B------:R-:W-:Y:S02]  /*7d00*/  IMAD.MOV.U32 R24, RZ, RZ, R26 ;  /* 0x000000ffff187224 */ /* 0x000fe400078e001a */
[----:B------:R-:W-:Y:S01]  /*7d10*/  IMAD.MOV.U32 R29, RZ, RZ, R25 ;  /* 0x000000ffff1d7224 */ /* 0x000fe200078e0019 */
[----:B------:R-:W-:Y:S01]  /*7d20*/  IADD3 R30, P0, PT, R3, R30, RZ ;  /* 0x0000001e031e7210 */ /* 0x000fe20007f1e0ff */
[----:B------:R-:W-:-:S03]  /*7d30*/  IMAD.MOV.U32 R19, RZ, RZ, R52 ;  /* 0x000000ffff137224 */ /* 0x000fc600078e0034 */
[----:B------:R-:W-:-:S05]  /*7d40*/  LEA.HI.X.SX32 R31, R3, R43, 0x1, P0 ;  /* 0x0000002b031f7211 */ /* 0x000fca00000f0eff */
[----:B------:R4:W-:Y:S01]  /*7d50*/  STG.E.U8 desc[UR36][R30.64], RZ ;  /* 0x000000ff1e007986 */ /* 0x0009e2000c101124 */
[----:B------:R-:W-:Y:S05]  /*7d60*/  BRA `(.L_x_79) ;  /* 0x0000005800d87947 */ /* 0x000fea0003800000 */
.L_x_76:
        /* <DEDUP_REMOVED lines=11> */
[C---:B------:R-:W-:Y:S01]  /*7e20*/  LOP3.LUT R0, R54.reuse, 0xffff, RZ, 0xc0, !PT ;  /* 0x0000ffff36007812 */ /* 0x040fe200078ec0ff */
[----:B------:R-:W-:Y:S01]  /*7e30*/  BSSY.RECONVERGENT B8, `(.L_x_82) ;  /* 0x0000019000087945 */ /* 0x000fe20003800200 */
[----:B------:R-:W-:Y:S01]  /*7e40*/  LOP3.LUT R54, R54, 0xff, RZ, 0xc0, !PT ;  /* 0x000000ff36367812 */ /* 0x000fe200078ec0ff */
[----:B------:R-:W-:Y:S01]  /*7e50*/  VIADD R19, R1, 0x34 ;  /* 0x0000003401137836 */ /* 0x000fe20000000000 */
[----:B-1----:R-:W-:-:S04]  /*7e60*/  PRMT R3, R0, 0x8880, RZ ;  /* 0x0000888000037816 */ /* 0x002fc800000000ff */
[----:B------:R-:W-:-:S04]  /*7e70*/  IADD3 R30, P0, PT, R3, R30, RZ ;  /* 0x0000001e031e7210 */ /* 0x000fc80007f1e0ff */
[----:B------:R-:W-:Y:S02]  /*7e80*/  LEA.HI.X.SX32 R31, R3, R43, 0x1, P0 ;  /* 0x0000002b031f7211 */ /* 0x000fe400000f0eff */
[----:B------:R-:W-:-:S03]  /*7e90*/  ISETP.NE.AND P0, PT, R54, 0x15, PT ;  /* 0x000000153600780c */ /* 0x000fc60003f05270 */
[----:B------:R1:W-:Y:S10]  /*7ea0*/  STG.E.U8 desc[UR36][R30.64], RZ ;  /* 0x000000ff1e007986 */ /* 0x0003f4000c101124 */
[----:B-1----:R-:W-:Y:S05]  /*7eb0*/  @P0 BRA `(.L_x_83) ;  /* 0x0000000000400947 */ /* 0x002fea0003800000 */
[----:B------:R-:W-:Y:S01]  /*7ec0*/  MOV R0, 0x0 ;  /* 0x0000000000007802 */ /* 0x000fe20000000f00 */
[----:B------:R-:W1:Y:S01]  /*7ed0*/  LDCU.64 UR4, c[0x4][0x58] ;  /* 0x01000b00ff0477ac */ /* 0x000e620008000a00 */
[----:B------:R-:W-:Y:S02]  /*7ee0*/  IMAD.MOV.U32 R13, RZ, RZ, RZ ;  /* 0x000000ffff0d7224 */ /* 0x000fe400078e00ff */
[----:B------:R2:W3:Y:S01]  /*7ef0*/  LDC.64 R14, c[0x4][R0] ;  /* 0x01000000000e7b82 */ /* 0x0004e20000000a00 */
[----:B------:R-:W4:Y:S01]  /*7f00*/  LDCU.64 UR8, c[0x4][0x60] ;  /* 0x01000c00ff0877ac */ /* 0x000f220008000a00 */
[----:B------:R-:W-:Y:S02]  /*7f10*/  IMAD.MOV.U32 R8, RZ, RZ, 0x1fa ;  /* 0x000001faff087424 */ /* 0x000fe400078e00ff */
[----:B------:R-:W-:Y:S01]  /*7f20*/  IMAD.MOV.U32 R12, RZ, RZ, 0x1 ;  /* 0x00000001ff0c7424 */ /* 0x000fe200078e00ff */
[----:B------:R-:W5:Y:S01]  /*7f30*/  LDCU.64 UR6, c[0x4][0x48] ;  /* 0x01000900ff0677ac */ /* 0x000f620008000a00 */
[----:B-1----:R-:W-:-:S02]  /*7f40*/  IMAD.U32 R4, RZ, RZ, UR4 ;  /* 0x00000004ff047e24 */ /* 0x002fc4000f8e00ff */
[----:B------:R-:W-:Y:S02]  /*7f50*/  IMAD.U32 R5, RZ, RZ, UR5 ;  /* 0x00000005ff057e24 */ /* 0x000fe4000f8e00ff */
[----:B----4-:R-:W-:Y:S02]  /*7f60*/  IMAD.U32 R6, RZ, RZ, UR8 ;  /* 0x00000008ff067e24 */ /* 0x010fe4000f8e00ff */
[----:B------:R-:W-:Y:S02]  /*7f70*/  IMAD.U32 R7, RZ, RZ, UR9 ;  /* 0x00000009ff077e24 */ /* 0x000fe4000f8e00ff */
[----:B-----5:R-:W-:Y:S02]  /*7f80*/  IMAD.U32 R10, RZ, RZ, UR6 ;  /* 0x00000006ff0a7e24 */ /* 0x020fe4000f8e00ff */
[----:B--2---:R-:W-:-:S07]  /*7f90*/  IMAD.U32 R11, RZ, RZ, UR7 ;  /* 0x00000007ff0b7e24 */ /* 0x004fce000f8e00ff */
[----:B------:R-:W-:-:S07]  /*7fa0*/  LEPC R20, `(.L_x_83) ;  /* 0x000000001014794e */ /* 0x000fce0000000000 */
[----:B0--3--:R-:W-:Y:S05]  /*7fb0*/  CALL.ABS.NOINC R14 ;  /* 0x000000000e007343 */ /* 0x009fea0003c00000 */
.L_x_83:
[----:B------:R-:W-:Y:S05]  /*7fc0*/  BSYNC.RECONVERGENT B8 ;  /* 0x0000000000087941 */ /* 0x000fea0003800200 */
.L_x_82:
[----:B------:R-:W2:Y:S04]  /*7fd0*/  LDG.E.U8 R13, desc[UR36][R42.64] ;  /* 0x000000242a0d7981 */ /* 0x000ea8000c1e1100 */
[----:B------:R-:W3:Y:S04]  /*7fe0*/  LDG.E.U8 R0, desc[UR36][R42.64+0x1] ;  /* 0x000001242a007981 */ /* 0x000ee8000c1e1100 */
[----:B------:R-:W4:Y:S04]  /*7ff0*/  LDG.E.U8 R3, desc[UR36][R42.64+0x2] ;  /* 0x000002242a037981 */ /* 0x000f28000c1e1100 */
[----:B------:R-:W5:Y:S04]  /*8000*/  LDG.E.U8 R4, desc[UR36][R42.64+0x3] ;  /* 0x000003242a047981 */ /* 0x000f68000c1e1100 */
[----:B------:R-:W5:Y:S01]  /*8010*/  LDG.E.U8 R6, desc[UR36][R42.64+0x4] ;  /* 0x000004242a067981 */ /* 0x000f62000c1e1100 */
[----:B------:R-:W-:Y:S01]  /*8020*/  IMAD.MOV.U32 R27, RZ, RZ, RZ ;  /* 0x000000ffff1b7224 */ /* 0x000fe200078e00ff */
[----:B--2---:R-:W-:-:S04]  /*8030*/  PRMT R5, R13, 0x9910, RZ ;  /* 0x000099100d057816 */ /* 0x004fc800000000ff */
[----:B------:R-:W-:Y:S02]  /*8040*/  ISETP.NE.AND P0, PT, R5, RZ, PT ;  /* 0x000000ff0500720c */ /* 0x000fe40003f05270 */
[----:B---3--:R-:W-:Y:S02]  /*8050*/  ISETP.NE.AND P2, PT, R0, RZ, PT ;  /* 0x000000ff0000720c */ /* 0x008fe40003f45270 */
[----:B----4-:R-:W-:Y:S02]  /*8060*/  ISETP.NE.AND P3, PT, R3, RZ, PT ;  /* 0x000000ff0300720c */ /* 0x010fe40003f65270 */
[----:B-----5:R-:W-:-:S07]  /*8070*/  ISETP.NE.AND P4, PT, R4, RZ, PT ;  /* 0x000000ff0400720c */ /* 0x020fce0003f85270 */
[----:B------:R-:W-:Y:S02]  /*8080*/  @P0 IMAD.MOV.U32 R4, RZ, RZ, R16 ;  /* 0x000000ffff040224 */ /* 0x000fe400078e0010 */
[----:B------:R-:W-:-:S05]  /*8090*/  @P0 IMAD.MOV.U32 R5, RZ, RZ, R39 ;  /* 0x000000ffff050224 */ /* 0x000fca00078e0027 */
[----:B------:R1:W2:Y:S01]  /*80a0*/  @P0 LDG.E.S8 R27, desc[UR36][R4.64] ;  /* 0x00000024041b0981 */ /* 0x0002a2000c1e1300 */
[----:B------:R-:W-:Y:S01]  /*80b0*/  ISETP.NE.AND P5, PT, R6, RZ, PT ;  /* 0x000000ff0600720c */ /* 0x000fe20003fa5270 */
[----:B-1----:R-:W-:Y:S01]  /*80c0*/  @P2 IMAD.MOV.U32 R4, RZ, RZ, R16 ;  /* 0x000000ffff042224 */ /* 0x002fe200078e0010 */
[----:B------:R-:W-:-:S05]  /*80d0*/  @P2 MOV R5, R39 ;  /* 0x0000002700052202 */ /* 0x000fca0000000f00 */
[----:B------:R1:W2:Y:S02]  /*80e0*/  @P2 LDG.E.S8 R14, desc[UR36][R4.64+0x1] ;  /* 0x00000124040e2981 */ /* 0x0002a4000c1e1300 */
[----:B-1----:R-:W-:Y:S02]  /*80f0*/  @P3 IMAD.MOV.U32 R4, RZ, RZ, R16 ;  /* 0x000000ffff043224 */ /* 0x002fe400078e0010 */
[----:B------:R-:W-:-:S05]  /*8100*/  @P3 IMAD.MOV.U32 R5, RZ, RZ, R39 ;  /* 0x000000ffff053224 */ /* 0x000fca00078e0027 */
[----:B------:R1:W3:Y:S02]  /*8110*/  @P3 LDG.E.S8 R20, desc[UR36][R4.64+0x2] ;  /* 0x0000022404143981 */ /* 0x0002e4000c1e1300 */
[----:B-1----:R-:W-:Y:S02]  /*8120*/  @P4 IMAD.MOV.U32 R4, RZ, RZ, R16 ;  /* 0x000000ffff044224 */ /* 0x002fe400078e0010 */
[----:B------:R-:W-:-:S05]  /*8130*/  @P4 IMAD.MOV.U32 R5, RZ, RZ, R39 ;  /* 0x000000ffff054224 */ /* 0x000fca00078e0027 */
[----:B------:R1:W4:Y:S02]  /*8140*/  @P4 LDG.E.S8 R22, desc[UR36][R4.64+0x3] ;  /* 0x0000032404164981 */ /* 0x000324000c1e1300 */
[----:B-1----:R-:W-:Y:S02]  /*8150*/  @P5 IMAD.MOV.U32 R4, RZ, RZ, R16 ;  /* 0x000000ffff045224 */ /* 0x002fe400078e0010 */
[----:B------:R-:W-:-:S05]  /*8160*/  @P5 IMAD.MOV.U32 R5, RZ, RZ, R39 ;  /* 0x000000ffff055224 */ /* 0x000fca00078e0027 */
[----:B------:R1:W5:Y:S01]  /*8170*/  @P5 LDG.E.S8 R24, desc[UR36][R4.64+0x4] ;  /* 0x0000042404185981 */ /* 0x000362000c1e1300 */
[C---:B------:R-:W-:Y:S01]  /*8180*/  @P2 PRMT R0, R13.reuse, 0x9910, RZ ;  /* 0x000099100d002816 */ /* 0x040fe200000000ff */
[----:B------:R-:W-:Y:S01]  /*8190*/  @P2 IMAD.MOV.U32 R8, RZ, RZ, 0x1 ;  /* 0x00000001ff082424 */ /* 0x000fe200078e00ff */
[----:B------:R-:W-:Y:S01]  /*81a0*/  ISETP.NE.AND P0, PT, R13, RZ, PT ;  /* 0x000000ff0d00720c */ /* 0x000fe20003f05270 */
[----:B------:R-:W-:Y:S01]  /*81b0*/  @P3 IMAD.MOV.U32 R7, RZ, RZ, 0x2 ;  /* 0x00000002ff073424 */ /* 0x000fe200078e00ff */
[----:B------:R-:W-:Y:S01]  /*81c0*/  @P2 ISETP.NE.AND P1, PT, R0, RZ, PT ;  /* 0x000000ff0000220c */ /* 0x000fe20003f25270 */
[----:B------:R-:W-:Y:S01]  /*81d0*/  @P4 IMAD.MOV.U32 R10, RZ, RZ, 0x3 ;  /* 0x00000003ff0a4424 */ /* 0x000fe200078e00ff */
[----:B------:R-:W-:Y:S01]  /*81e0*/  SEL R0, RZ, 0x1, !P0 ;  /* 0x00000001ff007807 */ /* 0x000fe20004000000 */
[----:B------:R-:W-:Y:S01]  /*81f0*/  @P5 IMAD.MOV.U32 R12, RZ, RZ, 0x4 ;  /* 0x00000004ff0c5424 */ /* 0x000fe200078e00ff */
[----:B------:R-:W-:Y:S01]  /*8200*/  @P2 SEL R0, R8, 0x2, !P1 ;  /* 0x0000000208002807 */ /* 0x000fe20004800000 */
[----:B------:R-:W-:Y:S01]  /*8210*/  STL.64 [R1], RZ ;  /* 0x000000ff01007387 */ /* 0x000fe20000100a00 */
[----:B------:R-:W-:Y:S01]  /*8220*/  SHF.R.U32.HI R3, RZ, 0x2, R28 ;  /* 0x00000002ff037819 */ /* 0x000fe2000001161c */
[----:B-1----:R-:W-:Y:S01]  /*8230*/  IMAD.SHL.U32 R5, R48, 0x10, RZ ;  /* 0x0000001030057824 */ /* 0x002fe200078e00ff */
[----:B------:R-:W-:Y:S01]  /*8240*/  BSSY.RECONVERGENT B0, `(.L_x_84) ;  /* 0x0000050000007945 */ /* 0x000fe20003800200 */
[C---:B------:R-:W-:Y:S01]  /*8250*/  @P3 IMAD R4, R0.reuse, 0x4, R19 ;  /* 0x0000000400043824 */ /* 0x040fe200078e0213 */
[----:B------:R-:W-:Y:S01]  /*8260*/  LOP3.LUT R23, R3, R28, RZ, 0x3c, !PT ;  /* 0x0000001c03177212 */ /* 0x000fe200078e3cff */
[----:B------:R-:W-:Y:S01]  /*8270*/  @P3 VIADD R0, R0, 0x1 ;  /* 0x0000000100003836 */ /* 0x000fe20000000000 */
[----:B------:R-:W-:Y:S01]  /*8280*/  @P2 SEL R3, RZ, 0x1, !P1 ;  /* 0x00000001ff032807 */ /* 0x000fe20004800000 */
[----:B------:R-:W-:Y:S01]  /*8290*/  STL.64 [R1+0x8], RZ ;  /* 0x000008ff01007387 */ /* 0x000fe20000100a00 */
[----:B------:R-:W-:Y:S01]  /*82a0*/  SHF.R.U32.HI R28, RZ, 0x2, R25 ;  /* 0x00000002ff1c7819 */ /* 0x000fe20000011619 */
[----:B------:R-:W-:-:S02]  /*82b0*/  @P4 IMAD R9, R0, 0x4, R19 ;  /* 0x0000000400094824 */ /* 0x000fc400078e0213 */
[----:B------:R-:W-:Y:S01]  /*82c0*/  @P4 VIADD R0, R0, 0x1 ;  /* 0x0000000100004836 */ /* 0x000fe20000000000 */
[----:B------:R-:W-:Y:S01]  /*82d0*/  STL.64 [R1+0x10], RZ ;  /* 0x000010ff01007387 */ /* 0x000fe20000100a00 */
[--C-:B------:R-:W-:Y:S01]  /*82e0*/  @P2 IMAD R3, R3, 0x4, R19.reuse ;  /* 0x0000000403032824 */ /* 0x100fe200078e0213 */
[----:B------:R-:W-:Y:S01]  /*82f0*/  LOP3.LUT R28, R28, R25, RZ, 0x3c, !PT ;  /* 0x000000191c1c7212 */ /* 0x000fe200078e3cff */
[C---:B------:R-:W-:Y:S01]  /*8300*/  @P5 IMAD R11, R0.reuse, 0x4, R19 ;  /* 0x00000004000b5824 */ /* 0x040fe200078e0213 */
[----:B------:R-:W-:Y:S01]  /*8310*/  STL.64 [R1+0x18], RZ ;  /* 0x000018ff01007387 */ /* 0x000fe20000100a00 */
[----:B------:R-:W-:Y:S02]  /*8320*/  IMAD.SHL.U32 R6, R23, 0x2, RZ ;  /* 0x0000000217067824 */ /* 0x000fe400078e00ff */
[----:B------:R-:W-:Y:S01]  /*8330*/  @P5 VIADD R0, R0, 0x1 ;  /* 0x0000000100005836 */ /* 0x000fe20000000000 */
[----:B------:R-:W-:Y:S01]  /*8340*/  STL.64 [R1+0x20], RZ ;  /* 0x000020ff01007387 */ /* 0x000fe20000100a00 */
[----:B------:R-:W-:Y:S01]  /*8350*/  VIADD R19, R51, 0x700053 ;  /* 0x0070005333137836 */ /* 0x000fe20000000000 */
[----:B------:R-:W-:-:S02]  /*8360*/  LOP3.LUT R6, R48, R5, R6, 0x96, !PT ;  /* 0x0000000530067212 */ /* 0x000fc400078e9606 */
[----:B------:R-:W-:Y:S01]  /*8370*/  STL.64 [R1+0x28], RZ ;  /* 0x000028ff01007387 */ /* 0x000fe20000100a00 */
[----:B------:R-:W-:Y:S02]  /*8380*/  ISETP.NE.AND P0, PT, R0, RZ, PT ;  /* 0x000000ff0000720c */ /* 0x000fe40003f05270 */
[----:B------:R-:W-:Y:S01]  /*8390*/  LOP3.LUT R23, R6, R23, RZ, 0x3c, !PT ;  /* 0x0000001706177212 */ /* 0x000fe200078e3cff */
[----:B------:R-:W-:Y:S04]  /*83a0*/  STL.U16 [R1+0x30], RZ ;  /* 0x000030ff01007387 */ /* 0x000fe80000100400 */
[----:B------:R-:W-:Y:S04]  /*83b0*/  STL [R1+0x34], RZ ;  /* 0x000034ff01007387 */ /* 0x000fe80000100800 */
[----:B------:R-:W-:Y:S04]  /*83c0*/  STL.64 [R1+0x38], RZ ;  /* 0x000038ff01007387 */ /* 0x000fe80000100a00 */
[----:B------:R-:W-:Y:S04]  /*83d0*/  STL.64 [R1+0x40], RZ ;  /* 0x000040ff01007387 */ /* 0x000fe80000100a00 */
[----:B------:R1:W-:Y:S04]  /*83e0*/  @P2 STL [R3], R8 ;  /* 0x0000000803002387 */ /* 0x0003e80000100800 */
[----:B------:R0:W-:Y:S04]  /*83f0*/  @P3 STL [R4], R7 ;  /* 0x0000000704003387 */ /* 0x0001e80000100800 */
[----:B------:R2:W-:Y:S01]  /*8400*/  @P4 STL [R9], R10 ;  /* 0x0000000a09004387 */ /* 0x0005e20000100800 */
[----:B-1----:R-:W-:-:S03]  /*8410*/  IMAD.SHL.U32 R3, R23, 0x10, RZ ;  /* 0x0000001017037824 */ /* 0x002fc600078e00ff */
[----:B------:R1:W-:Y:S01]  /*8420*/  @P5 STL [R11], R12 ;  /* 0x0000000c0b005387 */ /* 0x0003e20000100800 */
[----:B0-----:R-:W-:Y:S02]  /*8430*/  IMAD.SHL.U32 R4, R28, 0x2, RZ ;  /* 0x000000021c047824 */ /* 0x001fe400078e00ff */
[----:B--2---:R-:W-:-:S04]  /*8440*/  @P2 IMAD.IADD R27, R27, 0x1, R14 ;  /* 0x000000011b1b2824 */ /* 0x004fc800078e020e */
[----:B---3--:R-:W-:-:S04]  /*8450*/  @P3 IMAD.IADD R27, R27, 0x1, R20 ;  /* 0x000000011b1b3824 */ /* 0x008fc800078e0214 */
[----:B----4-:R-:W-:Y:S01]  /*8460*/  @P4 IMAD.IADD R27, R27, 0x1, R22 ;  /* 0x000000011b1b4824 */ /* 0x010fe200078e0216 */
[----:B------:R-:W-:-:S04]  /*8470*/  LOP3.LUT R22, R28, R4, R3, 0x96, !PT ;  /* 0x000000041c167212 */ /* 0x000fc800078e9603 */
[----:B------:R-:W-:Y:S01]  /*8480*/  LOP3.LUT R22, R22, R23, RZ, 0x3c, !PT ;  /* 0x0000001716167212 */ /* 0x000fe200078e3cff */
[----:B-----5:R-:W-:Y:S02]  /*8490*/  @P5 IMAD.IADD R27, R27, 0x1, R24 ;  /* 0x000000011b1b5824 */ /* 0x020fe400078e0218 */
[----:B------:R-:W-:Y:S01]  /*84a0*/  VIADD R24, R1, 0x2 ;  /* 0x0000000201187836 */ /* 0x000fe20000000000 */
[----:B-1----:R-:W-:Y:S06]  /*84b0*/  @!P0 BRA `(.L_x_85) ;  /* 0x0000000000a08947 */ /* 0x002fec0003800000 */
[----:B------:R-:W2:Y:S01]  /*84c0*/  LDL.U8 R4, [R1+0x34] ;  /* 0x0000340001047983 */ /* 0x000ea20000100000 */
[----:B------:R-:W-:Y:S02]  /*84d0*/  ISETP.NE.AND P0, PT, R0, 0x1, PT ;  /* 0x000000010000780c */ /* 0x000fe40003f05270 */
[----:B--2---:R-:W-:-:S04]  /*84e0*/  PRMT R4, R4, 0x7604, R4 ;  /* 0x0000760404047816 */ /* 0x004fc80000000004 */
[C-C-:B------:R-:W-:Y:S01]  /*84f0*/  PRMT R6, R4.reuse, 0x5410, R4.reuse ;  /* 0x0000541004067816 */ /* 0x140fe20000000004 */
[----:B------:R0:W-:Y:S01]  /*8500*/  STL.U16 [R1+0x8], R4 ;  /* 0x0000080401007387 */ /* 0x0001e20000100400 */
[----:B------:R-:W-:-:S05]  /*8510*/  PRMT R7, R4, 0x5410, R4 ;  /* 0x0000541004077816 */ /* 0x000fca0000000004 */
[----:B------:R0:W-:Y:S01]  /*8520*/  STL.64 [R1], R6 ;  /* 0x0000000601007387 */ /* 0x0001e20000100a00 */
[----:B------:R-:W-:Y:S05]  /*8530*/  @!P0 BRA `(.L_x_85) ;  /* 0x0000000000808947 */ /* 0x000fea0003800000 */
[----:B0-----:R-:W2:Y:S01]  /*8540*/  LDL.U8 R4, [R1+0x38] ;  /* 0x0000380001047983 */ /* 0x001ea20000100000 */
[----:B------:R-:W-:Y:S02]  /*8550*/  ISETP.NE.AND P0, PT, R0, 0x2, PT ;  /* 0x000000020000780c */ /* 0x000fe40003f05270 */
[----:B--2---:R-:W-:-:S04]  /*8560*/  PRMT R4, R4, 0x7604, R4 ;  /* 0x0000760404047816 */ /* 0x004fc80000000004 */
[C-C-:B------:R-:W-:Y:S01]  /*8570*/  PRMT R3, R4.reuse, 0x5410, R4.reuse ;  /* 0x0000541004037816 */ /* 0x140fe20000000004 */
[----:B------:R1:W-:Y:S01]  /*8580*/  STL.U16 [R1+0xa], R4 ;  /* 0x00000a0401007387 */ /* 0x0003e20000100400 */
[----:B------:R-:W-:-:S03]  /*8590*/  PRMT R5, R4, 0x5410, R4 ;  /* 0x0000541004057816 */ /* 0x000fc60000000004 */
[----:B------:R1:W-:Y:S04]  /*85a0*/  STL [R1+0xc], R3 ;  /* 0x00000c0301007387 */ /* 0x0003e80000100800 */
[----:B------:R1:W-:Y:S01]  /*85b0*/  STL [R1+0x10], R5 ;  /* 0x0000100501007387 */ /* 0x0003e20000100800 */
[----:B------:R-:W-:Y:S05]  /*85c0*/  @!P0 BRA `(.L_x_85) ;  /* 0x00000000005c8947 */ /* 0x000fea0003800000 */
[----:B-1----:R-:W2:Y:S01]  /*85d0*/  LDL.U8 R4, [R1+0x3c] ;  /* 0x00003c0001047983 */ /* 0x002ea20000100000 */
        /* <DEDUP_REMOVED lines=8> */
[----:B--2---:R-:W2:Y:S01]  /*8660*/  LDL.U8 R4, [R1+0x40] ;  /* 0x0000400001047983 */ /* 0x004ea20000100000 */
[----:B------:R-:W-:Y:S02]  /*8670*/  ISETP.NE.AND P0, PT, R0, 0x4, PT ;  /* 0x000000040000780c */ /* 0x000fe40003f05270 */
[----:B--2---:R-:W-:-:S04]  /*8680*/  PRMT R4, R4, 0x7604, R4 ;  /* 0x0000760404047816 */ /* 0x004fc80000000004 */
[C-C-:B------:R-:W-:Y:S01]  /*8690*/  PRMT R6, R4.reuse, 0x5410, R4.reuse ;  /* 0x0000541004067816 */ /* 0x140fe20000000004 */
[----:B------:R3:W-:Y:S01]  /*86a0*/  STL.U16 [R1+0x1e], R4 ;  /* 0x00001e0401007387 */ /* 0x0007e20000100400 */
[----:B------:R-:W-:-:S05]  /*86b0*/  PRMT R7, R4, 0x5410, R4 ;  /* 0x0000541004077816 */ /* 0x000fca0000000004 */
[----:B------:R3:W-:Y:S01]  /*86c0*/  STL.64 [R1+0x20], R6 ;  /* 0x0000200601007387 */ /* 0x0007e20000100a00 */
[----:B------:R-:W-:Y:S05]  /*86d0*/  @!P0 BRA `(.L_x_85) ;  /* 0x0000000000188947 */ /* 0x000fea0003800000 */
[----:B---3--:R-:W2:Y:S02]  /*86e0*/  LDL.U8 R4, [R1+0x44] ;  /* 0x0000440001047983 */ /* 0x008ea40000100000 */
[----:B--2---:R-:W-:-:S04]  /*86f0*/  PRMT R4, R4, 0x7604, R4 ;  /* 0x0000760404047816 */ /* 0x004fc80000000004 */
[C-C-:B------:R-:W-:Y:S01]  /*8700*/  PRMT R6, R4.reuse, 0x5410, R4.reuse ;  /* 0x0000541004067816 */ /* 0x140fe20000000004 */
[----:B------:R4:W-:Y:S01]  /*8710*/  STL.U16 [R1+0x30], R4 ;  /* 0x0000300401007387 */ /* 0x0009e20000100400 */
[----:B------:R-:W-:-:S05]  /*8720*/  PRMT R7, R4, 0x5410, R4 ;  /* 0x0000541004077816 */ /* 0x000fca0000000004 */
[----:B------:R4:W-:Y:S02]  /*8730*/  STL.64 [R1+0x28], R6 ;  /* 0x0000280601007387 */ /* 0x0009e40000100a00 */
.L_x_85:
[----:B------:R-:W-:Y:S05]  /*8740*/  BSYNC.RECONVERGENT B0 ;  /* 0x0000000000007941 */ /* 0x000fea0003800200 */
.L_x_84:
[C---:B------:R-:W-:Y:S01]  /*8750*/  ISETP.NE.AND P0, PT, R0.reuse, RZ, PT ;  /* 0x000000ff0000720c */ /* 0x040fe20003f05270 */
[----:B------:R-:W-:Y:S01]  /*8760*/  BSSY.RECONVERGENT B0, `(.L_x_86) ;  /* 0x0000099000007945 */ /* 0x000fe20003800200 */
[----:B------:R-:W-:-:S11]  /*8770*/  IMAD R21, R0, 0xa, RZ ;  /* 0x0000000a00157824 */ /* 0x000fd600078e02ff */
[----:B------:R-:W-:Y:S05]  /*8780*/  @!P0 BRA `(.L_x_87) ;  /* 0x0000000800588947 */ /* 0x000fea0003800000 */
[----:B------:R-:W-:Y:S01]  /*8790*/  VIMNMX.U32 R25, PT, PT, R21, 0x2, !PT ;  /* 0x0000000215197848 */ /* 0x000fe20007fe0000 */
[----:B------:R-:W-:Y:S01]  /*87a0*/  BSSY.RECONVERGENT B1, `(.L_x_88) ;  /* 0x0000064000017945 */ /* 0x000fe20003800200 */
[----:B------:R-:W-:Y:S02]  /*87b0*/  IMAD.MOV.U32 R0, RZ, RZ, RZ ;  /* 0x000000ffff007224 */ /* 0x000fe400078e00ff */
[----:B------:R-:W-:Y:S02]  /*87c0*/  VIADD R51, R51, 0x8ba72c ;  /* 0x008ba72c33337836 */ /* 0x000fe40000000000 */
[----:B-12---:R-:W-:-:S05]  /*87d0*/  VIADD R3, R25, 0xffffffff ;  /* 0xffffffff19037836 */ /* 0x006fca0000000000 */
[----:B------:R-:W-:-:S07]  /*87e0*/  LOP3.LUT R3, R3, 0x7ffffffc, RZ, 0xc0, !PT ;  /* 0x7ffffffc03037812 */ /* 0x000fce00078ec0ff */
.L_x_89:
[----:B-1----:R-:W-:Y:S01]  /*87f0*/  SHF.R.U32.HI R5, RZ, 0x2, R26 ;  /* 0x00000002ff057819 */ /* 0x002fe2000001161a */
[----:B0--34-:R-:W-:Y:S02]  /*8800*/  IMAD.SHL.U32 R7, R22, 0x10, RZ ;  /* 0x0000001016077824 */ /* 0x019fe400078e00ff */
[----:B------:R-:W-:Y:S01]  /*8810*/  IMAD.MOV.U32 R44, RZ, RZ, 0x2f800000 ;  /* 0x2f800000ff2c7424 */ /* 0x000fe200078e00ff */
[----:B------:R-:W-:Y:S01]  /*8820*/  LOP3.LUT R5, R5, R26, RZ, 0x3c, !PT ;  /* 0x0000001a05057212 */ /* 0x000fe200078e3cff */
[--C-:B------:R-:W-:Y:S02]  /*8830*/  IMAD.IADD R6, R21, 0x1, -R0.reuse ;  /* 0x0000000115067824 */ /* 0x100fe400078e0a00 */
[----:B------:R-:W-:Y:S02]  /*8840*/  IMAD.IADD R15, R1, 0x1, R0 ;  /* 0x00000001010f7824 */ /* 0x000fe400078e0200 */
[----:B------:R-:W-:Y:S01]  /*8850*/  IMAD.SHL.U32 R4, R5, 0x2, RZ ;  /* 0x0000000205047824 */ /* 0x000fe200078e00ff */
[----:B------:R-:W-:-:S04]  /*8860*/  I2FP.F32.S32 R6, R6 ;  /* 0x0000000600067245 */ /* 0x000fc80000201400 */
[----:B------:R-:W-:-:S04]  /*8870*/  LOP3.LUT R4, R22, R7, R4, 0x96, !PT ;  /* 0x0000000716047212 */ /* 0x000fc800078e9604 */
[----:B------:R-:W-:Y:S02]  /*8880*/  LOP3.LUT R28, R4, R5, RZ, 0x3c, !PT ;  /* 0x00000005041c7212 */ /* 0x000fe400078e3cff */
[----:B------:R-:W-:Y:S02]  /*8890*/  I2FP.F32.U32 R5, R0 ;  /* 0x0000000000057245 */ /* 0x000fe40000201000 */
[----:B------:R-:W-:-:S04]  /*88a0*/  IADD3 R4, PT, PT, R19, 0x587c5, R28 ;  /* 0x000587c513047810 */ /* 0x000fc80007ffe01c */
[----:B------:R-:W-:-:S05]  /*88b0*/  I2FP.F32.U32 R4, R4 ;  /* 0x0000000400047245 */ /* 0x000fca0000201000 */
[----:B------:R-:W-:-:S04]  /*88c0*/  FFMA R4, R4, R44, 1.1641532182693481445e-10 ;  /* 0x2f00000004047423 */ /* 0x000fc8000000002c */
[----:B------:R-:W-:-:S04]  /*88d0*/  FADD R4, -R4, 1 ;  /* 0x3f80000004047421 */ /* 0x000fc80000000100 */
[----:B------:R-:W-:Y:S02]  /*88e0*/  FFMA R4, R4, R6, R5 ;  /* 0x0000000604047223 */ /* 0x000fe40000000005 */
[----:B------:R-:W2:Y:S04]  /*88f0*/  LDL.U8 R5, [R15] ;  /* 0x000000000f057983 */ /* 0x000ea80000100000 */
[----:B------:R-:W0:Y:S02]  /*8900*/  F2I.TRUNC.NTZ R4, R4 ;  /* 0x0000000400047305 */ /* 0x000e24000020f100 */
[----:B0-----:R-:W-:-:S05]  /*8910*/  IMAD.IADD R12, R1, 0x1, R4 ;  /* 0x00000001010c7824 */ /* 0x001fca00078e0204 */
[----:B------:R-:W3:Y:S01]  /*8920*/  LDL.U8 R6, [R12] ;  /* 0x000000000c067983 */ /* 0x000ee20000100000 */
[----:B------:R-:W-:-:S04]  /*8930*/  SHF.R.U32.HI R8, RZ, 0x2, R49 ;  /* 0x00000002ff087819 */ /* 0x000fc80000011631 */
[----:B------:R-:W-:Y:S01]  /*8940*/  LOP3.LUT R8, R8, R49, RZ, 0x3c, !PT ;  /* 0x0000003108087212 */ /* 0x000fe200078e3cff */
[----:B------:R-:W-:-:S04]  /*8950*/  IMAD.SHL.U32 R7, R28, 0x10, RZ ;  /* 0x000000101c077824 */ /* 0x000fc800078e00ff */
[----:B------:R-:W-:-:S05]  /*8960*/  IMAD.SHL.U32 R10, R8, 0x2, RZ ;  /* 0x00000002080a7824 */ /* 0x000fca00078e00ff */
[----:B------:R-:W-:-:S04]  /*8970*/  LOP3.LUT R7, R28, R7, R10, 0x96, !PT ;  /* 0x000000071c077212 */ /* 0x000fc800078e960a */
[----:B------:R-:W-:Y:S01]  /*8980*/  LOP3.LUT R30, R7, R8, RZ, 0x3c, !PT ;  /* 0x00000008071e7212 */ /* 0x000fe200078e3cff */
[----:B------:R-:W-:-:S03]  /*8990*/  VIADD R4, R0, 0x1 ;  /* 0x0000000100047836 */ /* 0x000fc60000000000 */
[----:B------:R-:W-:Y:S01]  /*89a0*/  IADD3 R7, PT, PT, R19, 0xb0f8a, R30 ;  /* 0x000b0f8a13077810 */ /* 0x000fe20007ffe01e */
[----:B------:R-:W-:-:S03]  /*89b0*/  IMAD.IADD R8, R21, 0x1, -R4 ;  /* 0x0000000115087824 */ /* 0x000fc600078e0a04 */
[----:B------:R-:W-:Y:S02]  /*89c0*/  I2FP.F32.U32 R7, R7 ;  /* 0x0000000700077245 */ /* 0x000fe40000201000 */
[----:B------:R-:W-:-:S03]  /*89d0*/  I2FP.F32.U32 R4, R4 ;  /* 0x0000000400047245 */ /* 0x000fc60000201000 */
[----:B------:R-:W-:Y:S01]  /*89e0*/  FFMA R7, R7, R44, 1.1641532182693481445e-10 ;  /* 0x2f00000007077423 */ /* 0x000fe2000000002c */
[----:B------:R-:W-:-:S03]  /*89f0*/  I2FP.F32.S32 R8, R8 ;  /* 0x0000000800087245 */ /* 0x000fc60000201400 */
[----:B------:R-:W-:-:S04]  /*8a00*/  FADD R7, -R7, 1 ;  /* 0x3f80000007077421 */ /* 0x000fc80000000100 */
[----:B------:R-:W-:-:S06]  /*8a10*/  FFMA R4, R7, R8, R4 ;  /* 0x0000000807047223 */ /* 0x000fcc0000000004 */
[----:B------:R-:W0:Y:S02]  /*8a20*/  F2I.TRUNC.NTZ R4, R4 ;  /* 0x0000000400047305 */ /* 0x000e24000020f100 */
[----:B0-----:R-:W-:Y:S01]  /*8a30*/  IMAD.IADD R20, R1, 0x1, R4 ;  /* 0x0000000101147824 */ /* 0x001fe200078e0204 */
[----:B---3--:R-:W-:Y:S04]  /*8a40*/  STL.U8 [R15], R6 ;  /* 0x000000060f007387 */ /* 0x008fe80000100000 */
[----:B--2---:R0:W-:Y:S04]  /*8a50*/  STL.U8 [R12], R5 ;  /* 0x000000050c007387 */ /* 0x0041e80000100000 */
[----:B------:R-:W2:Y:S04]  /*8a60*/  LDL.U8 R8, [R20] ;  /* 0x0000000014087983 */ /* 0x000ea80000100000 */
[----:B------:R-:W3:Y:S01]  /*8a70*/  LDL.U8 R7, [R15+0x1] ;  /* 0x000001000f077983 */ /* 0x000ee20000100000 */
        /* <DEDUP_REMOVED lines=8> */
[----:B0-----:R-:W-:-:S03]  /*8b00*/  IMAD.IADD R5, R21, 0x1, -R4 ;  /* 0x0000000115057824 */ /* 0x001fc600078e0a04 */
        /* <DEDUP_REMOVED lines=8> */
[----:B--2---:R-:W-:Y:S04]  /*8b90*/  STL.U8 [R15+0x1], R8 ;  /* 0x000001080f007387 */ /* 0x004fe80000100000 */
[----:B---3--:R0:W-:Y:S04]  /*8ba0*/  STL.U8 [R20], R7 ;  /* 0x0000000714007387 */ /* 0x0081e80000100000 */
[----:B------:R-:W2:Y:S04]  /*8bb0*/  LDL.U8 R6, [R14] ;  /* 0x000000000e067983 */ /* 0x000ea80000100000 */
[----:B------:R-:W3:Y:S01]  /*8bc0*/  LDL.U8 R5, [R15+0x2] ;  /* 0x000002000f057983 */ /* 0x000ee20000100000 */
[----:B------:R-:W-:-:S04]  /*8bd0*/  SHF.R.U32.HI R10, RZ, 0x2, R23 ;  /* 0x00000002ff0a7819 */ /* 0x000fc80000011617 */
[----:B------:R-:W-:Y:S01]  /*8be0*/  LOP3.LUT R10, R10, R23, RZ, 0x3c, !PT ;  /* 0x000000170a0a7212 */ /* 0x000fe200078e3cff */
[----:B------:R-:W-:-:S04]  /*8bf0*/  IMAD.SHL.U32 R9, R32, 0x10, RZ ;  /* 0x0000001020097824 */ /* 0x000fc800078e00ff */
[----:B------:R-:W-:Y:S02]  /*8c00*/  IMAD.SHL.U32 R12, R10, 0x2, RZ ;  /* 0x000000020a0c7824 */ /* 0x000fe400078e00ff */
[----:B------:R-:W-:-:S03]  /*8c10*/  IMAD.MOV.U32 R26, RZ, RZ, R22 ;  /* 0x000000ffff1a7224 */ /* 0x000fc600078e0016 */
[----:B------:R-:W-:Y:S01]  /*8c20*/  LOP3.LUT R9, R32, R9, R12, 0x96, !PT ;  /* 0x0000000920097212 */ /* 0x000fe200078e960c */
[----:B------:R-:W-:-:S03]  /*8c30*/  VIADD R19, R19, 0x161f14 ;  /* 0x00161f1413137836 */ /* 0x000fc60000000000 */
[----:B------:R-:W-:Y:S01]  /*8c40*/  LOP3.LUT R22, R9, R10, RZ, 0x3c, !PT ;  /* 0x0000000a09167212 */ /* 0x000fe200078e3cff */
[----:B------:R-:W-:-:S04]  /*8c50*/  VIADD R4, R0, 0x3 ;  /* 0x0000000300047836 */ /* 0x000fc80000000000 */
[----:B0-----:R-:W-:Y:S02]  /*8c60*/  IMAD.IADD R7, R22, 0x1, R19 ;  /* 0x0000000116077824 */ /* 0x001fe400078e0213 */
        /* <DEDUP_REMOVED lines=9> */
[----:B--2---:R1:W-:Y:S04]  /*8d00*/  STL.U8 [R15+0x2], R6 ;  /* 0x000002060f007387 */ /* 0x0043e80000100000 */
[----:B---3--:R1:W-:Y:S04]  /*8d10*/  STL.U8 [R14], R5 ;  /* 0x000000050e007387 */ /* 0x0083e80000100000 */
[----:B------:R-:W2:Y:S04]  /*8d20*/  LDL.U8 R8, [R10] ;  /* 0x000000000a087983 */ /* 0x000ea80000100000 */
[----:B------:R-:W3:Y:S01]  /*8d30*/  LDL.U8 R7, [R15+0x3] ;  /* 0x000003000f077983 */ /* 0x000ee20000100000 */
[----:B------:R-:W-:-:S05]  /*8d40*/  VIADD R0, R0, 0x4 ;  /* 0x0000000400007836 */ /* 0x000fca0000000000 */
[----:B------:R-:W-:Y:S01]  /*8d50*/  ISETP.NE.AND P0, PT, R0, R3, PT ;  /* 0x000000030000720c */ /* 0x000fe20003f05270 */
[----:B------:R-:W-:Y:S02]  /*8d60*/  IMAD.MOV.U32 R9, RZ, RZ, R51 ;  /* 0x000000ffff097224 */ /* 0x000fe400078e0033 */
[----:B------:R-:W-:Y:S02]  /*8d70*/  VIADD R51, R51, 0x161f14 ;  /* 0x00161f1433337836 */ /* 0x000fe40000000000 */
[----:B------:R-:W-:Y:S02]  /*8d80*/  IMAD.MOV.U32 R49, RZ, RZ, R28 ;  /* 0x000000ffff317224 */ /* 0x000fe400078e001c */
[----:B------:R-:W-:Y:S02]  /*8d90*/  IMAD.MOV.U32 R48, RZ, RZ, R30 ;  /* 0x000000ffff307224 */ /* 0x000fe400078e001e */
[----:B------:R-:W-:Y:S01]  /*8da0*/  IMAD.MOV.U32 R23, RZ, RZ, R32 ;  /* 0x000000ffff177224 */ /* 0x000fe200078e0020 */
[----:B--2---:R1:W-:Y:S04]  /*8db0*/  STL.U8 [R15+0x3], R8 ;  /* 0x000003080f007387 */ /* 0x0043e80000100000 */
[----:B---3--:R1:W-:Y:S01]  /*8dc0*/  STL.U8 [R10], R7 ;  /* 0x000000070a007387 */ /* 0x0083e20000100000 */
[----:B------:R-:W-:Y:S05]  /*8dd0*/  @P0 BRA `(.L_x_89) ;  /* 0xfffffff800840947 */ /* 0x000fea000383ffff */
[----:B------:R-:W-:Y:S05]  /*8de0*/  BSYNC.RECONVERGENT B1 ;  /* 0x0000000000017941 */ /* 0x000fea0003800200 */
.L_x_88:
[C---:B------:R-:W-:Y:S01]  /*8df0*/  VIADD R0, R25.reuse, 0xfffffffe ;  /* 0xfffffffe19007836 */ /* 0x040fe20000000000 */
[----:B------:R-:W-:Y:S01]  /*8e00*/  BSSY.RECONVERGENT B1, `(.L_x_90) ;  /* 0x000002d000017945 */ /* 0x000fe20003800200 */
[----:B------:R-:W-:Y:S02]  /*8e10*/  VIADD R4, R25, 0x2 ;  /* 0x0000000219047836 */ /* 0x000fe40000000000 */
[----:B------:R-:W-:Y:S02]  /*8e20*/  VIADD R0, R0, 0x1 ;  /* 0x0000000100007836 */ /* 0x000fe40000000000 */
[----:B------:R-:W-:Y:S01]  /*8e30*/  IMAD.MOV.U32 R23, RZ, RZ, R32 ;  /* 0x000000ffff177224 */ /* 0x000fe200078e0020 */
[----:B-1----:R-:W-:Y:S01]  /*8e40*/  LOP3.LUT R5, R4, 0x3, RZ, 0xc0, !PT ;  /* 0x0000000304057812 */ /* 0x002fe200078ec0ff */
[----:B------:R-:W-:Y:S01]  /*8e50*/  IMAD.MOV.U32 R4, RZ, RZ, R26 ;  /* 0x000000ffff047224 */ /* 0x000fe200078e001a */
[----:B------:R-:W-:Y:S01]  /*8e60*/  LOP3.LUT R0, R0, 0xfffffffc, RZ, 0xc0, !PT ;  /* 0xfffffffc00007812 */ /* 0x000fe200078ec0ff */
[----:B------:R-:W-:Y:S01]  /*8e70*/  IMAD.MOV.U32 R48, RZ, RZ, R30 ;  /* 0x000000ffff307224 */ /* 0x000fe200078e001e */
[----:B------:R-:W-:Y:S01]  /*8e80*/  IADD3 R7, PT, PT, -R5, RZ, RZ ;  /* 0x000000ff05077210 */ /* 0x000fe20007ffe1ff */
[----:B------:R-:W-:-:S02]  /*8e90*/  IMAD.MOV.U32 R5, RZ, RZ, R9 ;  /* 0x000000ffff057224 */ /* 0x000fc400078e0009 */
[----:B------:R-:W-:Y:S02]  /*8ea0*/  IMAD.MOV.U32 R49, RZ, RZ, R28 ;  /* 0x000000ffff317224 */ /* 0x000fe400078e001c */
[----:B------:R-:W-:Y:S02]  /*8eb0*/  IMAD.IADD R6, R21, 0x1, -R3 ;  /* 0x0000000115067824 */ /* 0x000fe400078e0a03 */
[----:B------:R-:W-:-:S07]  /*8ec0*/  IMAD.IADD R15, R1, 0x1, R0 ;  /* 0x00000001010f7824 */ /* 0x000fce00078e0200 */
.L_x_91:
[----:B-1----:R-:W-:Y:S01]  /*8ed0*/  SHF.R.U32.HI R9, RZ, 0x2, R4 ;  /* 0x00000002ff097819 */ /* 0x002fe20000011604 */
[----:B------:R-:W-:-:S03]  /*8ee0*/  IMAD.SHL.U32 R0, R22, 0x10, RZ ;  /* 0x0000001016007824 */ /* 0x000fc600078e00ff */
[----:B------:R-:W-:Y:S02]  /*8ef0*/  LOP3.LUT R9, R9, R4, RZ, 0x3c, !PT ;  /* 0x0000000409097212 */ /* 0x000fe400078e3cff */
[----:B------:R-:W-:-:S03]  /*8f00*/  I2FP.F32.S32 R4, R6 ;  /* 0x0000000600047245 */ /* 0x000fc60000201400 */
        /* <DEDUP_REMOVED lines=13> */
[----:B------:R-:W-:-:S05]  /*8fe0*/  VIADD R7, R7, 0x1 ;  /* 0x0000000107077836 */ /* 0x000fca0000000000 */
[----:B------:R-:W-:Y:S01]  /*8ff0*/  ISETP.NE.AND P0, PT, R7, 0x1, PT ;  /* 0x000000010700780c */ /* 0x000fe20003f05270 */
[----:B------:R-:W-:Y:S02]  /*9000*/  IMAD.MOV.U32 R4, RZ, RZ, R49 ;  /* 0x000000ffff047224 */ /* 0x000fe400078e0031 */
[----:B------:R-:W-:Y:S02]  /*9010*/  IMAD.MOV.U32 R49, RZ, RZ, R48 ;  /* 0x000000ffff317224 */ /* 0x000fe400078e0030 */
[----:B------:R-:W-:Y:S02]  /*9020*/  IMAD.MOV.U32 R48, RZ, RZ, R23 ;  /* 0x000000ffff307224 */ /* 0x000fe400078e0017 */
[----:B------:R-:W-:Y:S02]  /*9030*/  IMAD.MOV.U32 R19, RZ, RZ, R5 ;  /* 0x000000ffff137224 */ /* 0x000fe400078e0005 */
[----:B------:R-:W-:Y:S02]  /*9040*/  IMAD.MOV.U32 R23, RZ, RZ, R22 ;  /* 0x000000ffff177224 */ /* 0x000fe400078e0016 */
[----:B------:R-:W-:-:S02]  /*9050*/  VIADD R3, R3, 0x1 ;  /* 0x0000000103037836 */ /* 0x000fc40000000000 */
[----:B------:R-:W-:Y:S02]  /*9060*/  VIADD R6, R6, 0xffffffff ;  /* 0xffffffff06067836 */ /* 0x000fe40000000000 */
[----:B------:R-:W-:Y:S02]  /*9070*/  IMAD.MOV.U32 R22, RZ, RZ, R8 ;  /* 0x000000ffff167224 */ /* 0x000fe400078e0008 */
[----:B------:R-:W-:Y:S01]  /*9080*/  VIADD R5, R5, 0x587c5 ;  /* 0x000587c505057836 */ /* 0x000fe20000000000 */
[----:B---3--:R0:W-:Y:S04]  /*9090*/  STL.U8 [R15], R10 ;  /* 0x0000000a0f007387 */ /* 0x0081e80000100000 */
[----:B--2---:R1:W-:Y:S01]  /*90a0*/  STL.U8 [R12], R9 ;  /* 0x000000090c007387 */ /* 0x0043e20000100000 */
[----:B0-----:R-:W-:Y:S01]  /*90b0*/  VIADD R15, R15, 0x1 ;  /* 0x000000010f0f7836 */ /* 0x001fe20000000000 */
[----:B------:R-:W-:Y:S06]  /*90c0*/  @P0 BRA `(.L_x_91) ;  /* 0xfffffffc00800947 */ /* 0x000fec000383ffff */
[----:B------:R-:W-:Y:S05]  /*90d0*/  BSYNC.RECONVERGENT B1 ;  /* 0x0000000000017941 */ /* 0x000fea0003800200 */
.L_x_90:
[----:B------:R-:W-:-:S07]  /*90e0*/  IMAD.MOV.U32 R26, RZ, RZ, R4 ;  /* 0x000000ffff1a7224 */ /* 0x000fce00078e0004 */
.L_x_87:
[----:B------:R-:W-:Y:S05]  /*90f0*/  BSYNC.RECONVERGENT B0 ;  /* 0x0000000000007941 */ /* 0x000fea0003800200 */
.L_x_86:
[----:B------:R-:W-:Y:S01]  /*9100*/  ISETP.GT.AND P0, PT, R27, R21, PT ;  /* 0x000000151b00720c */ /* 0x000fe20003f04270 */
[----:B------:R-:W-:-:S12]  /*9110*/  BSSY.RECONVERGENT B8, `(.L_x_92) ;  /* 0x0000013000087945 */ /* 0x000fd80003800200 */
[----:B------:R-:W-:Y:S05]  /*9120*/  @!P0 BRA `(.L_x_93) ;  /* 0x0000000000448947 */ /* 0x000fea0003800000 */
[----:B------:R-:W-:Y:S01]  /*9130*/  MOV R0, 0x0 ;  /* 0x0000000000007802 */ /* 0x000fe20000000f00 */
[----:B------:R-:W0:Y:S01]  /*9140*/  LDCU.64 UR4, c[0x4][0x68] ;  /* 0x01000d00ff0477ac */ /* 0x000e220008000a00 */
[----:B------:R-:W-:Y:S02]  /*9150*/  IMAD.MOV.U32 R13, RZ, RZ, RZ ;  /* 0x000000ffff0d7224 */ /* 0x000fe400078e00ff */
[----:B------:R0:W0:Y:S01]  /*9160*/  LDC.64 R14, c[0x4][R0] ;  /* 0x01000000000e7b82 */ /* 0x0000220000000a00 */
[----:B------:R-:W5:Y:S01]  /*9170*/  LDCU.64 UR6, c[0x4][0x60] ;  /* 0x01000c00ff0677ac */ /* 0x000f620008000a00 */
[----:B------:R-:W-:Y:S02]  /*9180*/  IMAD.MOV.U32 R8, RZ, RZ, 0x275 ;  /* 0x00000275ff087424 */ /* 0x000fe400078e00ff */
[----:B-1----:R-:W-:Y:S01]  /*9190*/  IMAD.MOV.U32 R12, RZ, RZ, 0x1 ;  /* 0x00000001ff0c7424 */ /* 0x002fe200078e00ff */
[----:B------:R-:W1:Y:S01]  /*91a0*/  LDCU.64 UR8, c[0x4][0x48] ;  /* 0x01000900ff0877ac */ /* 0x000e620008000a00 */
[----:B0-234-:R-:W-:-:S02]  /*91b0*/  IMAD.U32 R4, RZ, RZ, UR4 ;  /* 0x00000004ff047e24 */ /* 0x01dfc4000f8e00ff */
[----:B------:R-:W-:Y:S02]  /*91c0*/  IMAD.U32 R5, RZ, RZ, UR5 ;  /* 0x00000005ff057e24 */ /* 0x000fe4000f8e00ff */
[----:B-----5:R-:W-:Y:S02]  /*91d0*/  IMAD.U32 R6, RZ, RZ, UR6 ;  /* 0x00000006ff067e24 */ /* 0x020fe4000f8e00ff */
[----:B------:R-:W-:Y:S02]  /*91e0*/  IMAD.U32 R7, RZ, RZ, UR7 ;  /* 0x00000007ff077e24 */ /* 0x000fe4000f8e00ff */
[----:B-1----:R-:W-:Y:S02]  /*91f0*/  IMAD.U32 R10, RZ, RZ, UR8 ;  /* 0x00000008ff0a7e24 */ /* 0x002fe4000f8e00ff */
[----:B------:R-:W-:-:S07]  /*9200*/  IMAD.U32 R11, RZ, RZ, UR9 ;  /* 0x00000009ff0b7e24 */ /* 0x000fce000f8e00ff */
[----:B------:R-:W-:-:S07]  /*9210*/  LEPC R20, `(.L_x_94) ;  /* 0x000000001014794e */ /* 0x000fce0000000000 */
[----:B------:R-:W-:Y:S05]  /*9220*/  CALL.ABS.NOINC R14 ;  /* 0x000000000e007343 */ /* 0x000fea0003c00000 */
.L_x_94:
[----:B------:R0:W5:Y:S02]  /*9230*/  LDG.E.U8 R13, desc[UR36][R42.64] ;  /* 0x000000242a0d7981 */ /* 0x000164000c1e1100 */
.L_x_93:
[----:B------:R-:W-:Y:S05]  /*9240*/  BSYNC.RECONVERGENT B8 ;  /* 0x0000000000087941 */ /* 0x000fea0003800200 */
.L_x_92:
[----:B-----5:R-:W-:-:S04]  /*9250*/  PRMT R0, R13, 0x9910, RZ ;  /* 0x000099100d007816 */ /* 0x020fc800000000ff */
[----:B------:R-:W-:-:S13]  /*9260*/  ISETP.NE.AND P0, PT, R0, RZ, PT ;  /* 0x000000ff0000720c */ /* 0x000fda0003f05270 */
[----:B01234-:R-:W-:Y:S02]  /*9270*/  @P0 IMAD.MOV.U32 R4, RZ, RZ, R16 ;  /* 0x000000ffff040224 */ /* 0x01ffe400078e0010 */
[----:B------:R-:W-:-:S05]  /*9280*/  @P0 IMAD.MOV.U32 R5, RZ, RZ, R39 ;  /* 0x000000ffff050224 */ /* 0x000fca00078e0027 */
[----:B------:R0:W-:Y:S04]  /*9290*/  @P0 STG.E.U8 desc[UR36][R4.64], RZ ;  /* 0x000000ff04000986 */ /* 0x0001e8000c101124 */
[----:B------:R-:W2:Y:S02]  /*92a0*/  LDG.E.U8 R0, desc[UR36][R42.64+0x1] ;  /* 0x000001242a007981 */ /* 0x000ea4000c1e1100 */
[----:B--2---:R-:W-:-:S13]  /*92b0*/  ISETP.NE.AND P0, PT, R0, RZ, PT ;  /* 0x000000ff0000720c */ /* 0x004fda0003f05270 */
[----:B0-----:R-:W-:Y:S02]  /*92c0*/  @P0 IMAD.MOV.U32 R4, RZ, RZ, R16 ;  /* 0x000000ffff040224 */ /* 0x001fe400078e0010 */
        /* <DEDUP_REMOVED lines=12> */
[----:B------:R-:W2:Y:S01]  /*9390*/  LDG.E.U8 R0, desc[UR36][R42.64+0x4] ;  /* 0x000004242a007981 */ /* 0x000ea2000c1e1100 */
[----:B------:R-:W-:Y:S01]  /*93a0*/  BSSY.RECONVERGENT B0, `(.L_x_95) ;  /* 0x000010d000007945 */ /* 0x000fe20003800200 */
[----:B--2---:R-:W-:-:S13]  /*93b0*/  ISETP.NE.AND P0, PT, R0, RZ, PT ;  /* 0x000000ff0000720c */ /* 0x004fda0003f05270 */
[----:B0-----:R-:W-:Y:S02]  /*93c0*/  @P0 IMAD.MOV.U32 R4, RZ, RZ, R16 ;  /* 0x000000ffff040224 */ /* 0x001fe400078e0010 */
[----:B------:R-:W-:-:S05]  /*93d0*/  @P0 IMAD.MOV.U32 R5, RZ, RZ, R39 ;  /* 0x000000ffff050224 */ /* 0x000fca00078e0027 */
[----:B------:R0:W-:Y:S01]  /*93e0*/  @P0 STG.E.U8 desc[UR36][R4.64+0x4], RZ ;  /* 0x000004ff04000986 */ /* 0x0001e2000c101124 */
[----:B------:R-:W-:-:S13]  /*93f0*/  ISETP.GT.AND P0, PT, R27, RZ, PT ;  /* 0x000000ff1b00720c */ /* 0x000fda0003f04270 */
[----:B0-----:R-:W-:Y:S05]  /*9400*/  @!P0 BRA `(.L_x_96) ;  /* 0x0000001000188947 */ /* 0x001fea0003800000 */
[C---:B------:R-:W-:Y:S01]  /*9410*/  ISETP.GE.U32.AND P0, PT, R27.reuse, 0x4, PT ;  /* 0x000000041b00780c */ /* 0x040fe20003f06070 */
[----:B------:R-:W-:Y:S01]  /*9420*/  BSSY.RECONVERGENT B1, `(.L_x_97) ;  /* 0x00000f6000017945 */ /* 0x000fe20003800200 */
[----:B------:R-:W-:Y:S01]  /*9430*/  IMAD.MOV.U32 R0, RZ, RZ, RZ ;  /* 0x000000ffff007224 */ /* 0x000fe200078e00ff */
[----:B------:R-:W-:-:S10]  /*9440*/  LOP3.LUT R20, R27, 0x3, RZ, 0xc0, !PT ;  /* 0x000000031b147812 */ /* 0x000fd400078ec0ff */
[----:B------:R-:W-:Y:S05]  /*9450*/  @!P0 BRA `(.L_x_98) ;  /* 0x0000000c00c88947 */ /* 0x000fea0003800000 */
[----:B------:R-:W-:Y:S01]  /*9460*/  LOP3.LUT R0, R27, 0x7ffffffc, RZ, 0xc0, !PT ;  /* 0x7ffffffc1b007812 */ /* 0x000fe200078ec0ff */
[----:B------:R-:W-:Y:S04]  /*9470*/  BSSY.RELIABLE B2, `(.L_x_99) ;  /* 0x00000ce000027945 */ /* 0x000fe80003800100 */
[----:B------:R-:W-:-:S05]  /*9480*/  IMAD.MOV R3, RZ, RZ, -R0 ;  /* 0x000000ffff037224 */ /* 0x000fca00078e0a00 */
[----:B------:R-:W-:-:S13]  /*9490*/  ISETP.GE.AND P0, PT, R3, RZ, PT ;  /* 0x000000ff0300720c */ /* 0x000fda0003f06270 */
[----:B------:R-:W-:Y:S05]  /*94a0*/  @P0 BRA `(.L_x_100) ;  /* 0x0000000c00280947 */ /* 0x000fea0003800000 */
[----:B------:R-:W-:Y:S01]  /*94b0*/  IMAD.MOV R4, RZ, RZ, -R3 ;  /* 0x000000ffff047224 */ /* 0x000fe200078e0a03 */
[----:B------:R-:W-:Y:S01]  /*94c0*/  BSSY.RECONVERGENT B3, `(.L_x_101) ;  /* 0x0000081000037945 */ /* 0x000fe20003800200 */
[----:B------:R-:W-:-:S03]  /*94d0*/  PLOP3.LUT P0, PT, PT, PT, PT, 0x80, 0x8 ;  /* 0x000000000008781c */ /* 0x000fc60003f0f070 */
[----:B------:R-:W-:-:S13]  /*94e0*/  ISETP.GT.AND P1, PT, R4, 0xc, PT ;  /* 0x0000000c0400780c */ /* 0x000fda0003f24270 */
[----:B------:R-:W-:Y:S05]  /*94f0*/  @!P1 BRA `(.L_x_102) ;  /* 0x0000000400f49947 */ /* 0x000fea0003800000 */
[----:B------:R-:W-:-:S13]  /*9500*/  PLOP3.LUT P0, PT, PT, PT, PT, 0x8, 0x80 ;  /* 0x000000000080781c */ /* 0x000fda0003f0e170 */
.L_x_103:
[----:B-1----:R-:W2:Y:S04]  /*9510*/  LDL.U16 R6, [R24+-0x2] ;  /* 0xfffffe0018067983 */ /* 0x002ea80000100400 */
[----:B------:R-:W3:Y:S01]  /*9520*/  LDL.U16 R12, [R24] ;  /* 0x00000000180c7983 */ /* 0x000ee20000100400 */
[----:B--2---:R-:W-:-:S04]  /*9530*/  PRMT R4, R6, 0x7770, RZ ;  /* 0x0000777006047816 */ /* 0x004fc800000000ff */
[----:B------:R-:W-:-:S04]  /*9540*/  PRMT R5, R4, 0x8880, RZ ;  /* 0x0000888004057816 */ /* 0x000fc800000000ff */
[----:B------:R-:W-:-:S04]  /*9550*/  IADD3 R4, P1, PT, R5, R16, RZ ;  /* 0x0000001005047210 */ /* 0x000fc80007f3e0ff */
[----:B------:R-:W-:-:S05]  /*9560*/  LEA.HI.X.SX32 R5, R5, R39, 0x1, P1 ;  /* 0x0000002705057211 */ /* 0x000fca00008f0eff */
[----:B------:R-:W2:Y:S01]  /*9570*/  LDG.E.U8 R8, desc[UR36][R4.64] ;  /* 0x0000002404087981 */ /* 0x000ea2000c1e1100 */
[----:B------:R-:W-:-:S04]  /*9580*/  PRMT R6, R6, 0x7771, RZ ;  /* 0x0000777106067816 */ /* 0x000fc800000000ff */
[----:B------:R-:W-:-:S04]  /*9590*/  PRMT R7, R6, 0x8880, RZ ;  /* 0x0000888006077816 */ /* 0x000fc800000000ff */
[----:B------:R-:W-:-:S04]  /*95a0*/  IADD3 R6, P1, PT, R7, R16, RZ ;  /* 0x0000001007067210 */ /* 0x000fc80007f3e0ff */
[----:B------:R-:W-:Y:S01]  /*95b0*/  LEA.HI.X.SX32 R7, R7, R39, 0x1, P1 ;  /* 0x0000002707077211 */ /* 0x000fe200008f0eff */
[----:B--2---:R-:W-:-:S05]  /*95c0*/  VIADD R11, R8, 0x1 ;  /* 0x00000001080b7836 */ /* 0x004fca0000000000 */
[----:B------:R0:W-:Y:S04]  /*95d0*/  STG.E.U8 desc[UR36][R4.64], R11 ;  /* 0x0000000b04007986 */ /* 0x0001e8000c101124 */
[----:B------:R-:W2:Y:S01]  /*95e0*/  LDG.E.U8 R10, desc[UR36][R6.64] ;  /* 0x00000024060a7981 */ /* 0x000ea2000c1e1100 */
[----:B---3--:R-:W-:-:S04]  /*95f0*/  PRMT R8, R12, 0x7770, RZ ;  /* 0x000077700c087816 */ /* 0x008fc800000000ff */
[----:B------:R-:W-:-:S04]  /*9600*/  PRMT R9, R8, 0x8880, RZ ;  /* 0x0000888008097816 */ /* 0x000fc800000000ff */
[----:B------:R-:W-:-:S04]  /*9610*/  IADD3 R8, P1, PT, R9, R16, RZ ;  /* 0x0000001009087210 */ /* 0x000fc80007f3e0ff */
[----:B------:R-:W-:Y:S01]  /*9620*/  LEA.HI.X.SX32 R9, R9, R39, 0x1, P1 ;  /* 0x0000002709097211 */ /* 0x000fe200008f0eff */
[----:B--2---:R-:W-:-:S05]  /*9630*/  VIADD R13, R10, 0x1 ;  /* 0x000000010a0d7836 */ /* 0x004fca0000000000 */
[----:B------:R1:W-:Y:S04]  /*9640*/  STG.E.U8 desc[UR36][R6.64], R13 ;  /* 0x0000000d06007986 */ /* 0x0003e8000c101124 */
[----:B------:R-:W2:Y:S01]  /*9650*/  LDG.E.U8 R10, desc[UR36][R8.64] ;  /* 0x00000024080a7981 */ /* 0x000ea2000c1e1100 */
[----:B------:R-:W-:-:S04]  /*9660*/  PRMT R12, R12, 0x7771, RZ ;  /* 0x000077710c0c7816 */ /* 0x000fc800000000ff */
[----:B0-----:R-:W-:Y:S02]  /*9670*/  PRMT R5, R12, 0x8880, RZ ;  /* 0x000088800c057816 */ /* 0x001fe400000000ff */
[----:B------:R-:W1:Y:S02]  /*9680*/  LDL.U16 R12, [R24+0x2] ;  /* 0x00000200180c7983 */ /* 0x000e640000100400 */
[----:B------:R-:W-:-:S04]  /*9690*/  IADD3 R4, P1, PT, R5, R16, RZ ;  /* 0x0000001005047210 */ /* 0x000fc80007f3e0ff */
[----:B------:R-:W-:Y:S01]  /*96a0*/  LEA.HI.X.SX32 R5, R5, R39, 0x1, P1 ;  /* 0x0000002705057211 */ /* 0x000fe200008f0eff */
[----:B--2---:R-:W-:-:S05]  /*96b0*/  VIADD R11, R10, 0x1 ;  /* 0x000000010a0b7836 */ /* 0x004fca0000000000 */
[----:B------:R0:W-:Y:S04]  /*96c0*/  STG.E.U8 desc[UR36][R8.64], R11 ;  /* 0x0000000b08007986 */ /* 0x0001e8000c101124 */
[----:B------:R-:W2:Y:S01]  /*96d0*/  LDG.E.U8 R10, desc[UR36][R4.64] ;  /* 0x00000024040a7981 */ /* 0x000ea2000c1e1100 */
[----:B-1----:R-:W-:-:S04]  /*96e0*/  PRMT R6, R12, 0x7770, RZ ;  /* 0x000077700c067816 */ /* 0x002fc800000000ff */
        /* <DEDUP_REMOVED lines=82> */
[----:B0-----:R-:W-:-:S04]  /*9c10*/  PRMT R5, R12, 0x8880, RZ ;  /* 0x000088800c057816 */ /* 0x001fc800000000ff */
[----:B------:R-:W-:-:S04]  /*9c20*/  IADD3 R4, P1, PT, R5, R16, RZ ;  /* 0x0000001005047210 */ /* 0x000fc80007f3e0ff */
[----:B------:R-:W-:Y:S01]  /*9c30*/  LEA.HI.X.SX32 R5, R5, R39, 0x1, P1 ;  /* 0x0000002705057211 */ /* 0x000fe200008f0eff */
[----:B--2---:R-:W-:-:S05]  /*9c40*/  VIADD R11, R10, 0x1 ;  /* 0x000000010a0b7836 */ /* 0x004fca0000000000 */
[----:B------:R1:W-:Y:S04]  /*9c50*/  STG.E.U8 desc[UR36][R8.64], R11 ;  /* 0x0000000b08007986 */ /* 0x0003e8000c101124 */
[----:B------:R-:W2:Y:S01]  /*9c60*/  LDG.E.U8 R10, desc[UR36][R4.64] ;  /* 0x00000024040a7981 */ /* 0x000ea2000c1e1100 */
[----:B------:R-:W-:-:S05]  /*9c70*/  VIADD R3, R3, 0x10 ;  /* 0x0000001003037836 */ /* 0x000fca0000000000 */
[----:B------:R-:W-:Y:S01]  /*9c80*/  ISETP.GE.AND P1, PT, R3, -0xc, PT ;  /* 0xfffffff40300780c */ /* 0x000fe20003f26270 */
[----:B------:R-:W-:Y:S02]  /*9c90*/  VIADD R24, R24, 0x10 ;  /* 0x0000001018187836 */ /* 0x000fe40000000000 */
[----:B--2---:R-:W-:-:S05]  /*9ca0*/  VIADD R15, R10, 0x1 ;  /* 0x000000010a0f7836 */ /* 0x004fca0000000000 */
[----:B------:R1:W-:Y:S05]  /*9cb0*/  STG.E.U8 desc[UR36][R4.64], R15 ;  /* 0x0000000f04007986 */ /* 0x0003ea000c101124 */
[----:B------:R-:W-:Y:S05]  /*9cc0*/  @!P1 BRA `(.L_x_103) ;  /* 0xfffffff800109947 */ /* 0x000fea000383ffff */
.L_x_102:
[----:B------:R-:W-:Y:S05]  /*9cd0*/  BSYNC.RECONVERGENT B3 ;  /* 0x0000000000037941 */ /* 0x000fea0003800200 */
.L_x_101:
[----:B-1----:R-:W-:Y:S01]  /*9ce0*/  IMAD.MOV R4, RZ, RZ, -R3 ;  /* 0x000000ffff047224 */ /* 0x002fe200078e0a03 */
[----:B------:R-:W-:Y:S04]  /*9cf0*/  BSSY.RECONVERGENT B3, `(.L_x_104) ;  /* 0x0000042000037945 */ /* 0x000fe80003800200 */
[----:B------:R-:W-:-:S13]  /*9d00*/  ISETP.GT.AND P1, PT, R4, 0x4, PT ;  /* 0x000000040400780c */ /* 0x000fda0003f24270 */
[----:B------:R-:W-:Y:S05]  /*9d10*/  @!P1 BRA `(.L_x_105) ;  /* 0x0000000000fc9947 */ /* 0x000fea0003800000 */
[----:B------:R-:W2:Y:S04]  /*9d20*/  LDL.U16 R6, [R24+-0x2] ;  /* 0xfffffe0018067983 */ /* 0x000ea80000100400 */
        /* <DEDUP_REMOVED lines=16> */
[----:B------:R-:W-:Y:S02]  /*9e30*/  LEA.HI.X.SX32 R9, R9, R39, 0x1, P0 ;  /* 0x0000002709097211 */ /* 0x000fe400000f0eff */
[----:B--2---:R-:W-:-:S05]  /*9e40*/  IADD3 R13, PT, PT, R10, 0x1, RZ ;  /* 0x000000010a0d7810 */ /* 0x004fca0007ffe0ff */
        /* <DEDUP_REMOVED lines=39> */
[----:B------:R-:W-:Y:S01]  /*a0c0*/  PLOP3.LUT P0, PT, PT, PT, PT, 0x8, 0x80 ;  /* 0x000000000080781c */ /* 0x000fe20003f0e170 */
[----:B------:R-:W-:Y:S02]  /*a0d0*/  VIADD R3, R3, 0x8 ;  /* 0x0000000803037836 */ /* 0x000fe40000000000 */
[----:B------:R-:W-:Y:S02]  /*a0e0*/  VIADD R24, R24, 0x8 ;  /* 0x0000000818187836 */ /* 0x000fe40000000000 */
[----:B--2---:R-:W-:-:S05]  /*a0f0*/  VIADD R15, R10, 0x1 ;  /* 0x000000010a0f7836 */ /* 0x004fca0000000000 */
[----:B------:R1:W-:Y:S03]  /*a100*/  STG.E.U8 desc[UR36][R6.64], R15 ;  /* 0x0000000f06007986 */ /* 0x0003e6000c101124 */
.L_x_105:
[----:B------:R-:W-:Y:S05]  /*a110*/  BSYNC.RECONVERGENT B3 ;  /* 0x0000000000037941 */ /* 0x000fea0003800200 */
.L_x_104:
[----:B------:R-:W-:-:S13]  /*a120*/  ISETP.EQ.AND P1, PT, R3, RZ, PT ;  /* 0x000000ff0300720c */ /* 0x000fda0003f22270 */
[----:B------:R-:W-:Y:S05]  /*a130*/  @!P0 BREAK.RELIABLE P1, B2 ;  /* 0x0000000000028942 */ /* 0x000fea0000800100 */
[----:B------:R-:W-:Y:S05]  /*a140*/  @!P0 BRA P1, `(.L_x_98) ;  /* 0x00000000008c8947 */ /* 0x000fea0000800000 */
.L_x_100:
[----:B------:R-:W-:Y:S05]  /*a150*/  BSYNC.RELIABLE B2 ;  /* 0x0000000000027941 */ /* 0x000fea0003800100 */
.L_x_99:
[----:B-12---:R-:W2:Y:S04]  /*a160*/  LDL.U16 R6, [R24+-0x2] ;  /* 0xfffffe0018067983 */ /* 0x006ea80000100400 */
        /* <DEDUP_REMOVED lines=19> */
[----:B------:R-:W3:Y:S01]  /*a2a0*/  LDG.E.U8 R12, desc[UR36][R8.64] ;  /* 0x00000024080c7981 */ /* 0x000ee2000c1e1100 */
[----:B------:R-:W-:-:S04]  /*a2b0*/  PRMT R10, R14, 0x7771, RZ ;  /* 0x000077710e0a7816 */ /* 0x000fc800000000ff */
[----:B0-----:R-:W-:-:S04]  /*a2c0*/  PRMT R5, R10, 0x8880, RZ ;  /* 0x000088800a057816 */ /* 0x001fc800000000ff */
[----:B------:R-:W-:-:S04]  /*a2d0*/  IADD3 R4, P0, PT, R5, R16, RZ ;  /* 0x0000001005047210 */ /* 0x000fc80007f1e0ff */
[----:B------:R-:W-:Y:S01]  /*a2e0*/  LEA.HI.X.SX32 R5, R5, R39, 0x1, P0 ;  /* 0x0000002705057211 */ /* 0x000fe200000f0eff */
[----:B---3--:R-:W-:-:S05]  /*a2f0*/  VIADD R11, R12, 0x1 ;  /* 0x000000010c0b7836 */ /* 0x008fca0000000000 */
[----:B------:R2:W-:Y:S04]  /*a300*/  STG.E.U8 desc[UR36][R8.64], R11 ;  /* 0x0000000b08007986 */ /* 0x0005e8000c101124 */
[----:B------:R-:W3:Y:S01]  /*a310*/  LDG.E.U8 R10, desc[UR36][R4.64] ;  /* 0x00000024040a7981 */ /* 0x000ee2000c1e1100 */
[----:B------:R-:W-:-:S05]  /*a320*/  VIADD R3, R3, 0x4 ;  /* 0x0000000403037836 */ /* 0x000fca0000000000 */
[----:B------:R-:W-:Y:S01]  /*a330*/  ISETP.NE.AND P0, PT, R3, RZ, PT ;  /* 0x000000ff0300720c */ /* 0x000fe20003f05270 */
[----:B------:R-:W-:Y:S02]  /*a340*/  VIADD R24, R24, 0x4 ;  /* 0x0000000418187836 */ /* 0x000fe40000000000 */
[----:B---3--:R-:W-:-:S05]  /*a350*/  VIADD R15, R10, 0x1 ;  /* 0x000000010a0f7836 */ /* 0x008fca0000000000 */
[----:B------:R2:W-:Y:S05]  /*a360*/  STG.E.U8 desc[UR36][R4.64], R15 ;  /* 0x0000000f04007986 */ /* 0x0005ea000c101124 */
[----:B------:R-:W-:Y:S05]  /*a370*/  @P0 BRA `(.L_x_99) ;  /* 0xfffffffc00780947 */ /* 0x000fea000383ffff */
.L_x_98:
[----:B------:R-:W-:Y:S05]  /*a380*/  BSYNC.RECONVERGENT B1 ;  /* 0x0000000000017941 */ /* 0x000fea0003800200 */
.L_x_97:
[----:B------:R-:W-:-:S13]  /*a390*/  ISETP.NE.AND P0, PT, R20, RZ, PT ;  /* 0x000000ff1400720c */ /* 0x000fda0003f05270 */
[----:B------:R-:W-:Y:S05]  /*a3a0*/  @!P0 BRA `(.L_x_96) ;  /* 0x0000000000308947 */ /* 0x000fea0003800000 */
[----:B------:R-:W-:Y:S02]  /*a3b0*/  IMAD.MOV R3, RZ, RZ, -R20 ;  /* 0x000000ffff037224 */ /* 0x000fe400078e0a14 */
[----:B-12---:R-:W-:-:S07]  /*a3c0*/  IMAD.IADD R6, R1, 0x1, R0 ;  /* 0x0000000101067824 */ /* 0x006fce00078e0200 */
.L_x_106:
[----:B0-----:R-:W2:Y:S02]  /*a3d0*/  LDL.S8 R5, [R6] ;  /* 0x0000000006057983 */ /* 0x001ea40000100200 */
[----:B--2---:R-:W-:-:S04]  /*a3e0*/  IADD3 R4, P0, PT, R5, R16, RZ ;  /* 0x0000001005047210 */ /* 0x004fc80007f1e0ff */
[----:B------:R-:W-:-:S05]  /*a3f0*/  LEA.HI.X.SX32 R5, R5, R39, 0x1, P0 ;  /* 0x0000002705057211 */ /* 0x000fca00000f0eff */
[----:B------:R-:W2:Y:S01]  /*a400*/  LDG.E.U8 R0, desc[UR36][R4.64] ;  /* 0x0000002404007981 */ /* 0x000ea2000c1e1100 */
[----:B------:R-:W-:Y:S02]  /*a410*/  VIADD R3, R3, 0x1 ;  /* 0x0000000103037836 */ /* 0x000fe40000000000 */
[----:B------:R-:W-:-:S03]  /*a420*/  VIADD R6, R6, 0x1 ;  /* 0x0000000106067836 */ /* 0x000fc60000000000 */
[----:B------:R-:W-:Y:S01]  /*a430*/  ISETP.NE.AND P0, PT, R3, RZ, PT ;  /* 0x000000ff0300720c */ /* 0x000fe20003f05270 */
[----:B--2---:R-:W-:-:S05]  /*a440*/  VIADD R7, R0, 0x1 ;  /* 0x0000000100077836 */ /* 0x004fca0000000000 */
[----:B------:R0:W-:Y:S07]  /*a450*/  STG.E.U8 desc[UR36][R4.64], R7 ;  /* 0x0000000704007986 */ /* 0x0001ee000c101124 */
[----:B------:R-:W-:Y:S05]  /*a460*/  @P0 BRA `(.L_x_106) ;  /* 0xfffffffc00d80947 */ /* 0x000fea000383ffff */
.L_x_96:
[----:B------:R-:W-:Y:S05]  /*a470*/  BSYNC.RECONVERGENT B0 ;  /* 0x0000000000007941 */ /* 0x000fea0003800200 */
.L_x_95:
[----:B012---:R-:W-:Y:S02]  /*a480*/  IMAD.MOV.U32 R4, RZ, RZ, R16 ;  /* 0x000000ffff047224 */ /* 0x007fe400078e0010 */
[----:B------:R-:W-:-:S05]  /*a490*/  IMAD.MOV.U32 R5, RZ, RZ, R39 ;  /* 0x000000ffff057224 */ /* 0x000fca00078e0027 */
[----:B------:R-:W2:Y:S04]  /*a4a0*/  LDG.E.S8 R0, desc[UR36][R4.64] ;  /* 0x0000002404007981 */ /* 0x000ea8000c1e1300 */
[----:B------:R-:W3:Y:S04]  /*a4b0*/  LDG.E.S8 R6, desc[UR36][R4.64+0x1] ;  /* 0x0000012404067981 */ /* 0x000ee8000c1e1300 */
[----:B------:R-:W4:Y:S04]  /*a4c0*/  LDG.E.S8 R8, desc[UR36][R4.64+0x2] ;  /* 0x0000022404087981 */ /* 0x000f28000c1e1300 */
[----:B------:R-:W5:Y:S04]  /*a4d0*/  LDG.E.S8 R10, desc[UR36][R4.64+0x3] ;  /* 0x00000324040a7981 */ /* 0x000f68000c1e1300 */
[----:B------:R-:W5:Y:S01]  /*a4e0*/  LDG.E.S8 R12, desc[UR36][R4.64+0x4] ;  /* 0x00000424040c7981 */ /* 0x000f62000c1e1300 */
[----:B------:R-:W-:-:S02]  /*a4f0*/  IMAD.MOV.U32 R24, RZ, RZ, R48 ;  /* 0x000000ffff187224 */ /* 0x000fc400078e0030 */
[----:B------:R-:W-:Y:S02]  /*a500*/  IMAD.MOV.U32 R29, RZ, RZ, R49 ;  /* 0x000000ffff1d7224 */ /* 0x000fe400078e0031 */
[----:B------:R-:W-:Y:S01]  /*a510*/  IMAD.MOV.U32 R28, RZ, RZ, R26 ;  /* 0x000000ffff1c7224 */ /* 0x000fe200078e001a */
[----:B--2---:R-:W-:-:S04]  /*a520*/  VIMNMX.S16x2 R0, PT, PT, R0, RZ, !PT ;  /* 0x000000ff00007248 */ /* 0x004fc80007fe0300 */
[----:B------:R-:W-:Y:S02]  /*a530*/  VIMNMX.S16x2 R0, PT, PT, R0, 0xa000a, PT ;  /* 0x000a000a00007848 */ /* 0x000fe40003fe0300 */
[----:B---3--:R-:W-:Y:S02]  /*a540*/  VIMNMX.S16x2 R6, PT, PT, R6, RZ, !PT ;  /* 0x000000ff06067248 */ /* 0x008fe40007fe0300 */
[----:B----4-:R-:W-:Y:S02]  /*a550*/  VIMNMX.S16x2 R8, PT, PT, R8, RZ, !PT ;  /* 0x000000ff08087248 */ /* 0x010fe40007fe0300 */
[----:B------:R-:W-:Y:S02]  /*a560*/  VIMNMX.S16x2 R6, PT, PT, R6, 0xa000a, PT ;  /* 0x000a000a06067848 */ /* 0x000fe40003fe0300 */
[----:B-----5:R-:W-:Y:S02]  /*a570*/  VIMNMX.S16x2 R10, PT, PT, R10, RZ, !PT ;  /* 0x000000ff0a0a7248 */ /* 0x020fe40007fe0300 */
[----:B------:R-:W-:Y:S01]  /*a580*/  VIMNMX.S16x2 R8, PT, PT, R8, 0xa000a, PT ;  /* 0x000a000a08087848 */ /* 0x000fe20003fe0300 */
[----:B------:R0:W-:Y:S01]  /*a590*/  STG.E.U8 desc[UR36][R4.64+0x1], R6 ;  /* 0x0000010604007986 */ /* 0x0001e2000c101124 */
[----:B------:R-:W-:-:S02]  /*a5a0*/  VIMNMX.S16x2 R12, PT, PT, R12, RZ, !PT ;  /* 0x000000ff0c0c7248 */ /* 0x000fc40007fe0300 */
[----:B------:R-:W-:Y:S01]  /*a5b0*/  VIMNMX.S16x2 R10, PT, PT, R10, 0xa000a, PT ;  /* 0x000a000a0a0a7848 */ /* 0x000fe20003fe0300 */
[----:B------:R0:W-:Y:S01]  /*a5c0*/  STG.E.U8 desc[UR36][R4.64+0x2], R8 ;  /* 0x0000020804007986 */ /* 0x0001e2000c101124 */
[----:B------:R-:W-:Y:S02]  /*a5d0*/  VIMNMX.S16x2 R12, PT, PT, R12, 0xa000a, PT ;  /* 0x000a000a0c0c7848 */ /* 0x000fe40003fe0300 */
[----:B------:R-:W-:Y:S01]  /*a5e0*/  PRMT R3, R0, 0x7610, R3 ;  /* 0x0000761000037816 */ /* 0x000fe20000000003 */
[----:B------:R0:W-:Y:S01]  /*a5f0*/  STG.E.U8 desc[UR36][R4.64+0x3], R10 ;  /* 0x0000030a04007986 */ /* 0x0001e2000c101124 */
[----:B------:R-:W-:-:S03]  /*a600*/  PRMT R0, RZ, 0x7610, R0 ;  /* 0x00007610ff007816 */ /* 0x000fc60000000000 */
[----:B------:R0:W-:Y:S04]  /*a610*/  STG.E.U8 desc[UR36][R4.64], R3 ;  /* 0x0000000304007986 */ /* 0x0001e8000c101124 */
[----:B------:R0:W-:Y:S01]  /*a620*/  STG.E.U8 desc[UR36][R4.64+0x4], R12 ;  /* 0x0000040c04007986 */ /* 0x0001e2000c101124 */
[----:B------:R-:W-:Y:S05]  /*a630*/  BRA `(.L_x_79) ;  /* 0x0000003000a47947 */ /* 0x000fea0003800000 */
.L_x_81:
[C---:B------:R-:W-:Y:S01]  /*a640*/  LOP3.LUT R0, R54.reuse, 0xffff, RZ, 0xc0, !PT ;  /* 0x0000ffff36007812 */ /* 0x040fe200078ec0ff */
[----:B------:R-:W-:Y:S01]  /*a650*/  BSSY.RECONVERGENT B8, `(.L_x_107) ;  /* 0x0000018000087945 */ /* 0x000fe20003800200 */
[----:B------:R-:W-:Y:S02]  /*a660*/  LOP3.LUT R54, R54, 0xff, RZ, 0xc0, !PT ;  /* 0x000000ff36367812 */ /* 0x000fe400078ec0ff */
        /* <DEDUP_REMOVED lines=22> */
.L_x_108:
[----:B------:R-:W-:Y:S05]  /*a7d0*/  BSYNC.RECONVERGENT B8 ;  /* 0x0000000000087941 */ /* 0x000fea0003800200 */
.L_x_107:
[----:B------:R-:W2:Y:S04]  /*a7e0*/  LDG.E.U8 R6, desc[UR36][R42.64+0x1] ;  /* 0x000001242a067981 */ /* 0x000ea8000c1e1100 */
[----:B------:R-:W3:Y:S04]  /*a7f0*/  LDG.E.U8 R0, desc[UR36][R42.64] ;  /* 0x000000242a007981 */ /* 0x000ee8000c1e1100 */
[----:B------:R-:W4:Y:S04]  /*a800*/  LDG.E.U8 R3, desc[UR36][R42.64+0x2] ;  /* 0x000002242a037981 */ /* 0x000f28000c1e1100 */
[----:B------:R-:W5:Y:S04]  /*a810*/  LDG.E.U8 R4, desc[UR36][R42.64+0x3] ;  /* 0x000003242a047981 */ /* 0x000f68000c1e1100 */
[----:B------:R-:W5:Y:S01]  /*a820*/  LDG.E.U8 R5, desc[UR36][R42.64+0x4] ;  /* 0x000004242a057981 */ /* 0x000f62000c1e1100 */
[----:B------:R-:W-:Y:S01]  /*a830*/  SHF.R.U32.HI R14, RZ, 0x2, R25 ;  /* 0x00000002ff0e7819 */ /* 0x000fe20000011619 */
[----:B------:R-:W-:Y:S02]  /*a840*/  BSSY.RECONVERGENT B0, `(.L_x_109) ;  /* 0x0000041000007945 */ /* 0x000fe40003800200 */
[----:B------:R-:W-:Y:S01]  /*a850*/  STL.U8 [R1+0x34], RZ ;  /* 0x000034ff01007387 */ /* 0x000fe20000100000 */
[----:B------:R-:W-:-:S03]  /*a860*/  LOP3.LUT R14, R14, R25, RZ, 0x3c, !PT ;  /* 0x000000190e0e7212 */ /* 0x000fc600078e3cff */
[----:B------:R-:W-:Y:S04]  /*a870*/  STL.U8 [R1+0x35], RZ ;  /* 0x000035ff01007387 */ /* 0x000fe80000100000 */
[----:B------:R-:W-:Y:S04]  /*a880*/  STL.U8 [R1+0x36], RZ ;  /* 0x000036ff01007387 */ /* 0x000fe80000100000 */
[----:B------:R-:W-:Y:S04]  /*a890*/  STL.U8 [R1+0x37], RZ ;  /* 0x000037ff01007387 */ /* 0x000fe80000100000 */
[----:B------:R-:W-:Y:S04]  /*a8a0*/  STL.U8 [R1+0x38], RZ ;  /* 0x000038ff01007387 */ /* 0x000fe80000100000 */
[----:B------:R-:W-:Y:S04]  /*a8b0*/  STL.64 [R1], RZ ;  /* 0x000000ff01007387 */ /* 0x000fe80000100a00 */
[----:B------:R-:W-:Y:S04]  /*a8c0*/  STL.64 [R1+0x8], RZ ;  /* 0x000008ff01007387 */ /* 0x000fe80000100a00 */
[----:B------:R-:W-:Y:S01]  /*a8d0*/  STL [R1+0x10], RZ ;  /* 0x000010ff01007387 */ /* 0x000fe20000100800 */
[----:B--2---:R-:W-:-:S02]  /*a8e0*/  ISETP.NE.AND P1, PT, R6, RZ, PT ;  /* 0x000000ff0600720c */ /* 0x004fc40003f25270 */
[----:B---3--:R-:W-:Y:S02]  /*a8f0*/  ISETP.NE.AND P0, PT, R0, RZ, PT ;  /* 0x000000ff0000720c */ /* 0x008fe40003f05270 */
[----:B----4-:R-:W-:Y:S02]  /*a900*/  ISETP.NE.AND P2, PT, R3, RZ, PT ;  /* 0x000000ff0300720c */ /* 0x010fe40003f45270 */
[----:B------:R-:W-:Y:S02]  /*a910*/  SEL R0, RZ, 0x1, !P0 ;  /* 0x00000001ff007807 */ /* 0x000fe40004000000 */
[----:B-----5:R-:W-:-:S05]  /*a920*/  ISETP.NE.AND P3, PT, R4, RZ, PT ;  /* 0x000000ff0400720c */ /* 0x020fca0003f65270 */
[----:B------:R-:W-:Y:S01]  /*a930*/  @P1 IMAD.MOV.U32 R20, RZ, RZ, 0x1 ;  /* 0x00000001ff141424 */ /* 0x000fe200078e00ff */
[----:B------:R-:W-:Y:S01]  /*a940*/  SHF.R.U32.HI R3, RZ, 0x2, R28 ;  /* 0x00000002ff037819 */ /* 0x000fe2000001161c */
[--C-:B------:R-:W-:Y:S01]  /*a950*/  @P1 IMAD R11, R0, 0x4, R1.reuse ;  /* 0x00000004000b1824 */ /* 0x100fe200078e0201 */
[----:B------:R-:W-:Y:S02]  /*a960*/  ISETP.NE.AND P4, PT, R5, RZ, PT ;  /* 0x000000ff0500720c */ /* 0x000fe40003f85270 */
[----:B------:R-:W-:Y:S02]  /*a970*/  @P1 SEL R0, R20, 0x2, !P0 ;  /* 0x0000000214001807 */ /* 0x000fe40004000000 */
[----:B------:R-:W-:Y:S01]  /*a980*/  LOP3.LUT R12, R3, R28, RZ, 0x3c, !PT ;  /* 0x0000001c030c7212 */ /* 0x000fe200078e3cff */
[----:B------:R-:W-:Y:S01]  /*a990*/  @P2 IMAD.MOV.U32 R6, RZ, RZ, 0x2 ;  /* 0x00000002ff062424 */ /* 0x000fe200078e00ff */
[----:B------:R1:W-:Y:S01]  /*a9a0*/  @P1 STL [R11], R20 ;  /* 0x000000140b001387 */ /* 0x0003e20000100800 */
[----:B------:R-:W-:-:S02]  /*a9b0*/  @P2 IMAD R3, R0, 0x4, R1 ;  /* 0x0000000400032824 */ /* 0x000fc400078e0201 */
[----:B------:R-:W-:Y:S02]  /*a9c0*/  @P3 IMAD.MOV.U32 R5, RZ, RZ, R1 ;  /* 0x000000ffff053224 */ /* 0x000fe400078e0001 */
[----:B------:R-:W-:Y:S01]  /*a9d0*/  @P2 VIADD R0, R0, 0x1 ;  /* 0x0000000100002836 */ /* 0x000fe20000000000 */
[----:B------:R2:W-:Y:S01]  /*a9e0*/  @P2 STL [R3], R6 ;  /* 0x0000000603002387 */ /* 0x0005e20000100800 */
[----:B------:R-:W-:Y:S02]  /*a9f0*/  @P3 IMAD.MOV.U32 R8, RZ, RZ, 0x3 ;  /* 0x00000003ff083424 */ /* 0x000fe400078e00ff */
[C---:B------:R-:W-:Y:S02]  /*aa00*/  @P3 IMAD R7, R0.reuse, 0x4, R5 ;  /* 0x0000000400073824 */ /* 0x040fe400078e0205 */
[----:B------:R-:W-:Y:S02]  /*aa10*/  @P4 IMAD.MOV.U32 R5, RZ, RZ, R1 ;  /* 0x000000ffff054224 */ /* 0x000fe400078e0001 */
[----:B------:R-:W-:Y:S01]  /*aa20*/  @P3 VIADD R0, R0, 0x1 ;  /* 0x0000000100003836 */ /* 0x000fe20000000000 */
[----:B------:R3:W-:Y:S01]  /*aa30*/  @P3 STL [R7], R8 ;  /* 0x0000000807003387 */ /* 0x0007e20000100800 */
[----:B------:R-:W-:-:S02]  /*aa40*/  @P4 IMAD.MOV.U32 R10, RZ, RZ, 0x4 ;  /* 0x00000004ff0a4424 */ /* 0x000fc400078e00ff */
[----:B------:R-:W-:Y:S02]  /*aa50*/  @P4 IMAD R9, R0, 0x4, R5 ;  /* 0x0000000400094824 */ /* 0x000fe400078e0205 */
[----:B------:R-:W-:Y:S02]  /*aa60*/  IMAD.SHL.U32 R5, R48, 0x10, RZ ;  /* 0x0000001030057824 */ /* 0x000fe400078e00ff */
[----:B------:R-:W-:Y:S01]  /*aa70*/  IMAD.SHL.U32 R4, R12, 0x2, RZ ;  /* 0x000000020c047824 */ /* 0x000fe200078e00ff */
[----:B------:R3:W-:Y:S01]  /*aa80*/  @P4 STL [R9], R10 ;  /* 0x0000000a09004387 */ /* 0x0007e20000100800 */
[----:B------:R-:W-:-:S03]  /*aa90*/  @P4 VIADD R0, R0, 0x1 ;  /* 0x0000000100004836 */ /* 0x000fc60000000000 */
[----:B------:R-:W-:Y:S01]  /*aaa0*/  LOP3.LUT R5, R48, R5, R4, 0x96, !PT ;  /* 0x0000000530057212 */ /* 0x000fe200078e9604 */
[----:B------:R-:W-:Y:S01]  /*aab0*/  IMAD.SHL.U32 R4, R14, 0x2, RZ ;  /* 0x000000020e047824 */ /* 0x000fe200078e00ff */
[----:B------:R-:W-:Y:S02]  /*aac0*/  ISETP.NE.AND P0, PT, R0, RZ, PT ;  /* 0x000000ff0000720c */ /* 0x000fe40003f05270 */
[----:B-1----:R-:W-:-:S05]  /*aad0*/  LOP3.LUT R20, R5, R12, RZ, 0x3c, !PT ;  /* 0x0000000c05147212 */ /* 0x002fca00078e3cff */
[----:B--2---:R-:W-:-:S05]  /*aae0*/  IMAD.SHL.U32 R3, R20, 0x10, RZ ;  /* 0x0000001014037824 */ /* 0x004fca00078e00ff */
[----:B------:R-:W-:Y:S02]  /*aaf0*/  LOP3.LUT R3, R14, R4, R3, 0x96, !PT ;  /* 0x000000040e037212 */ /* 0x000fe400078e9603 */
[----:B------:R-:W-:Y:S02]  /*ab00*/  PRMT R4, RZ, 0x7610, R4 ;  /* 0x00007610ff047816 */ /* 0x000fe40000000004 */
[----:B------:R-:W-:Y:S01]  /*ab10*/  LOP3.LUT R12, R3, R20, RZ, 0x3c, !PT ;  /* 0x00000014030c7212 */ /* 0x000fe200078e3cff */
[----:B---3--:R-:W-:Y:S06]  /*ab20*/  @!P0 BRA `(.L_x_110) ;  /* 0x0000000000488947 */ /* 0x008fec0003800000 */
[----:B------:R-:W2:Y:S01]  /*ab30*/  LDL.U8 R4, [R1] ;  /* 0x0000000001047983 */ /* 0x000ea20000100000 */
[----:B------:R-:W-:-:S03]  /*ab40*/  ISETP.NE.AND P0, PT, R0, 0x1, PT ;  /* 0x000000010000780c */ /* 0x000fc60003f05270 */
[----:B--2---:R1:W-:Y:S10]  /*ab50*/  STL.U8 [R1+0x34], R4 ;  /* 0x0000340401007387 */ /* 0x0043f40000100000 */
[----:B------:R-:W-:Y:S05]  /*ab60*/  @!P0 BRA `(.L_x_110) ;  /* 0x0000000000388947 */ /* 0x000fea0003800000 */
[----:B------:R-:W2:Y:S01]  /*ab70*/  LDL R6, [R1+0x4] ;  /* 0x0000040001067983 */ /* 0x000ea20000100800 */
[----:B------:R-:W-:-:S03]  /*ab80*/  ISETP.NE.AND P0, PT, R0, 0x2, PT ;  /* 0x000000020000780c */ /* 0x000fc60003f05270 */
[----:B--2---:R2:W-:Y:S10]  /*ab90*/  STL.U8 [R1+0x35], R6 ;  /* 0x0000350601007387 */ /* 0x0045f40000100000 */
[----:B------:R-:W-:Y:S05]  /*aba0*/  @!P0 BRA `(.L_x_110) ;  /* 0x0000000000288947 */ /* 0x000fea0003800000 */
[----:B--2---:R-:W2:Y:S01]  /*abb0*/  LDL R6, [R1+0x8] ;  /* 0x0000080001067983 */ /* 0x004ea20000100800 */
[----:B------:R-:W-:-:S03]  /*abc0*/  ISETP.NE.AND P0, PT, R0, 0x3, PT ;  /* 0x000000030000780c */ /* 0x000fc60003f05270 */
[----:B--2---:R3:W-:Y:S10]  /*abd0*/  STL.U8 [R1+0x36], R6 ;  /* 0x0000360601007387 */ /* 0x0047f40000100000 */
[----:B------:R-:W-:Y:S05]  /*abe0*/  @!P0 BRA `(.L_x_110) ;  /* 0x0000000000188947 */ /* 0x000fea0003800000 */
[----:B---3--:R-:W2:Y:S01]  /*abf0*/  LDL R6, [R1+0xc] ;  /* 0x00000c0001067983 */ /* 0x008ea20000100800 */
[----:B------:R-:W-:-:S03]  /*ac00*/  ISETP.NE.AND P0, PT, R0, 0x4, PT ;  /* 0x000000040000780c */ /* 0x000fc60003f05270 */
[----:B--2---:R4:W-:Y:S10]  /*ac10*/  STL.U8 [R1+0x37], R6 ;  /* 0x0000370601007387 */ /* 0x0049f40000100000 */
[----:B------:R-:W-:Y:S05]  /*ac20*/  @!P0 BRA `(.L_x_110) ;  /* 0x0000000000088947 */ /* 0x000fea0003800000 */
[----:B----4-:R-:W2:Y:S04]  /*ac30*/  LDL R6, [R1+0x10] ;  /* 0x0000100001067983 */ /* 0x010ea80000100800 */
[----:B--2---:R2:W-:Y:S02]  /*ac40*/  STL.U8 [R1+0x38], R6 ;  /* 0x0000380601007387 */ /* 0x0045e40000100000 */
.L_x_110:
[----:B------:R-:W-:Y:S05]  /*ac50*/  BSYNC.RECONVERGENT B0 ;  /* 0x0000000000007941 */ /* 0x000fea0003800200 */
.L_x_109:
[----:B------:R-:W-:Y:S01]  /*ac60*/  ISETP.GT.U32.AND P0, PT, R0, 0x1, PT ;  /* 0x000000010000780c */ /* 0x000fe20003f04070 */
[----:B------:R-:W-:Y:S01]  /*ac70*/  BSSY.RECONVERGENT B0, `(.L_x_111) ;  /* 0x000006e000007945 */ /* 0x000fe20003800200 */
[----:B------:R-:W-:Y:S02]  /*ac80*/  VIADD R19, R51, 0x700053 ;  /* 0x0070005333137836 */ /* 0x000fe40000000000 */
[----:B------:R-:W-:Y:S02]  /*ac90*/  IMAD.MOV.U32 R22, RZ, RZ, R12 ;  /* 0x000000ffff167224 */ /* 0x000fe400078e000c */
[----:B------:R-:W-:Y:S02]  /*aca0*/  IMAD.MOV.U32 R23, RZ, RZ, R20 ;  /* 0x000000ffff177224 */ /* 0x000fe400078e0014 */
[----:B------:R-:W-:Y:S02]  /*acb0*/  IMAD.MOV.U32 R24, RZ, RZ, R48 ;  /* 0x000000ffff187224 */ /* 0x000fe400078e0030 */
[----:B------:R-:W-:-:S03]  /*acc0*/  IMAD.MOV.U32 R29, RZ, RZ, R49 ;  /* 0x000000ffff1d7224 */ /* 0x000fc600078e0031 */
[----:B------:R-:W-:Y:S05]  /*acd0*/  @!P0 BRA `(.L_x_112) ;  /* 0x00000004009c8947 */ /* 0x000fea0003800000 */
[----:B------:R-:W-:Y:S01]  /*ace0*/  SHF.R.U32.HI R3, RZ, 0x2, R26 ;  /* 0x00000002ff037819 */ /* 0x000fe2000001161a */
[----:B------:R-:W-:Y:S02]  /*acf0*/  VIADD R19, R51, 0x758818 ;  /* 0x0075881833137836 */ /* 0x000fe40000000000 */
[----:B------:R-:W-:Y:S01]  /*ad00*/  IMAD.MOV.U32 R10, RZ, RZ, 0x2f800000 ;  /* 0x2f800000ff0a7424 */ /* 0x000fe200078e00ff */
[----:B--234-:R-:W-:Y:S01]  /*ad10*/  LOP3.LUT R6, R3, R26, RZ, 0x3c, !PT ;  /* 0x0000001a03067212 */ /* 0x01cfe200078e3cff */
[----:B------:R-:W-:-:S04]  /*ad20*/  IMAD.SHL.U32 R3, R12, 0x10, RZ ;  /* 0x000000100c037824 */ /* 0x000fc800078e00ff */
        /* <DEDUP_REMOVED lines=8> */
[----:B------:R-:W-:-:S04]  /*adb0*/  FFMA R5, R3, R6, RZ ;  /* 0x0000000603057223 */ /* 0x000fc800000000ff */
[----:B------:R-:W2:Y:S02]  /*adc0*/  F2I.TRUNC.NTZ R6, R5 ;  /* 0x0000000500067305 */ /* 0x000ea4000020f100 */
[----:B--2---:R-:W-:-:S05]  /*add0*/  IMAD.IADD R7, R1, 0x1, R6 ;  /* 0x0000000101077824 */ /* 0x004fca00078e0206 */
[----:B------:R-:W2:Y:S01]  /*ade0*/  LDL.U8 R6, [R7+0x34] ;  /* 0x0000340007067983 */ /* 0x000ea20000100000 */
[----:B------:R-:W-:Y:S01]  /*adf0*/  VIADD R3, R0, 0xffffffff ;  /* 0xffffffff00037836 */ /* 0x000fe20000000000 */
[----:B------:R-:W-:Y:S01]  /*ae00*/  MOV R29, R48 ;  /* 0x00000030001d7202 */ /* 0x000fe20000000f00 */
[----:B------:R-:W-:Y:S02]  /*ae10*/  IMAD.MOV.U32 R23, RZ, RZ, R12 ;  /* 0x000000ffff177224 */ /* 0x000fe400078e000c */
[----:B------:R-:W-:Y:S01]  /*ae20*/  IMAD.MOV.U32 R24, RZ, RZ, R20 ;  /* 0x000000ffff187224 */ /* 0x000fe200078e0014 */
[----:B------:R-:W-:Y:S01]  /*ae30*/  ISETP.NE.AND P0, PT, R3, 0x1, PT ;  /* 0x000000010300780c */ /* 0x000fe20003f05270 */
[----:B------:R-:W-:Y:S02]  /*ae40*/  IMAD.MOV.U32 R26, RZ, RZ, R49 ;  /* 0x000000ffff1a7224 */ /* 0x000fe400078e0031 */
[----:B------:R-:W-:Y:S01]  /*ae50*/  IMAD.MOV.U32 R22, RZ, RZ, R11 ;  /* 0x000000ffff167224 */ /* 0x000fe200078e000b */
[----:B--2---:R2:W-:Y:S04]  /*ae60*/  STL.U8 [R1+0x34], R6 ;  /* 0x0000340601007387 */ /* 0x0045e80000100000 */
[----:B------:R2:W-:Y:S05]  /*ae70*/  STL.U8 [R7+0x34], R4 ;  /* 0x0000340407007387 */ /* 0x0005ea0000100000 */
[----:B------:R-:W-:Y:S05]  /*ae80*/  @!P0 BRA `(.L_x_112) ;  /* 0x0000000400308947 */ /* 0x000fea0003800000 */
[----:B-12---:R-:W-:Y:S01]  /*ae90*/  SHF.R.U32.HI R4, RZ, 0x2, R49 ;  /* 0x00000002ff047819 */ /* 0x006fe20000011631 */
[----:B------:R-:W-:Y:S01]  /*aea0*/  VIADD R19, R51, 0x7b0fdd ;  /* 0x007b0fdd33137836 */ /* 0x000fe20000000000 */
[----:B------:R-:W2:Y:S02]  /*aeb0*/  LDL.U8 R6, [R1+0x35] ;  /* 0x0000350001067983 */ /* 0x000ea40000100000 */
[----:B------:R-:W-:Y:S01]  /*aec0*/  LOP3.LUT R13, R4, R49, RZ, 0x3c, !PT ;  /* 0x00000031040d7212 */ /* 0x000fe200078e3cff */
[----:B------:R-:W-:-:S04]  /*aed0*/  IMAD.SHL.U32 R4, R11, 0x10, RZ ;  /* 0x000000100b047824 */ /* 0x000fc800078e00ff */
[----:B------:R-:W-:-:S05]  /*aee0*/  IMAD.SHL.U32 R5, R13, 0x2, RZ ;  /* 0x000000020d057824 */ /* 0x000fca00078e00ff */
[----:B------:R-:W-:Y:S02]  /*aef0*/  LOP3.LUT R4, R11, R4, R5, 0x96, !PT ;  /* 0x000000040b047212 */ /* 0x000fe400078e9605 */
[----:B------:R-:W-:Y:S02]  /*af00*/  I2FP.F32.U32 R5, R3 ;  /* 0x0000000300057245 */ /* 0x000fe40000201000 */
[----:B------:R-:W-:-:S05]  /*af10*/  LOP3.LUT R13, R4, R13, RZ, 0x3c, !PT ;  /* 0x0000000d040d7212 */ /* 0x000fca00078e3cff */
[----:B------:R-:W-:-:S05]  /*af20*/  IMAD.IADD R4, R19, 0x1, R13 ;  /* 0x0000000113047824 */ /* 0x000fca00078e020d */
[----:B------:R-:W-:-:S05]  /*af30*/  I2FP.F32.U32 R4, R4 ;  /* 0x0000000400047245 */ /* 0x000fca0000201000 */
[----:B------:R-:W-:-:S04]  /*af40*/  FFMA R4, R4, R10, 1.1641532182693481445e-10 ;  /* 0x2f00000004047423 */ /* 0x000fc8000000000a */
[----:B------:R-:W-:-:S04]  /*af50*/  FADD R4, -R4, 1 ;  /* 0x3f80000004047421 */ /* 0x000fc80000000100 */
[----:B------:R-:W-:-:S04]  /*af60*/  FFMA R5, R4, R5, 1 ;  /* 0x3f80000004057423 */ /* 0x000fc80000000005 */
[----:B------:R-:W1:Y:S02]  /*af70*/  F2I.TRUNC.NTZ R4, R5 ;  /* 0x0000000500047305 */ /* 0x000e64000020f100 */
[----:B-1----:R-:W-:-:S05]  /*af80*/  IMAD.IADD R7, R1, 0x1, R4 ;  /* 0x0000000101077824 */ /* 0x002fca00078e0204 */
[----:B------:R-:W3:Y:S01]  /*af90*/  LDL.U8 R4, [R7+0x34] ;  /* 0x0000340007047983 */ /* 0x000ee20000100000 */
[----:B------:R-:W-:Y:S01]  /*afa0*/  ISETP.NE.AND P0, PT, R3, 0x2, PT ;  /* 0x000000020300780c */ /* 0x000fe20003f05270 */
[----:B------:R-:W-:Y:S02]  /*afb0*/  IMAD.MOV.U32 R23, RZ, RZ, R11 ;  /* 0x000000ffff177224 */ /* 0x000fe400078e000b */
[----:B------:R-:W-:Y:S02]  /*afc0*/  IMAD.MOV.U32 R24, RZ, RZ, R12 ;  /* 0x000000ffff187224 */ /* 0x000fe400078e000c */
[----:B------:R-:W-:Y:S02]  /*afd0*/  IMAD.MOV.U32 R29, RZ, RZ, R20 ;  /* 0x000000ffff1d7224 */ /* 0x000fe400078e0014 */
[----:B------:R-:W-:Y:S02]  /*afe0*/  IMAD.MOV.U32 R26, RZ, RZ, R48 ;  /* 0x000000ffff1a7224 */ /* 0x000fe400078e0030 */
[----:B------:R-:W-:Y:S01]  /*aff0*/  IMAD.MOV.U32 R22, RZ, RZ, R13 ;  /* 0x000000ffff167224 */ /* 0x000fe200078e000d */
[----:B---3--:R1:W-:Y:S04]  /*b000*/  STL.U8 [R1+0x35], R4 ;  /* 0x0000350401007387 */ /* 0x0083e80000100000 */
[----:B--2---:R1:W-:Y:S01]  /*b010*/  STL.U8 [R7+0x34], R6 ;  /* 0x0000340607007387 */ /* 0x0043e20000100000 */
[----:B------:R-:W-:Y:S05]  /*b020*/  @!P0 BRA `(.L_x_112) ;  /* 0x0000000000c88947 */ /* 0x000fea0003800000 */
[----:B------:R-:W-:Y:S01]  /*b030*/  SHF.R.U32.HI R5, RZ, 0x2, R48 ;  /* 0x00000002ff057819 */ /* 0x000fe20000011630 */
[----:B-1----:R-:W-:Y:S01]  /*b040*/  IMAD.SHL.U32 R4, R13, 0x10, RZ ;  /* 0x000000100d047824 */ /* 0x002fe200078e00ff */
        /* <DEDUP_REMOVED lines=12> */
[----:B------:R-:W-:-:S04]  /*b110*/  FFMA R7, R4, R5, 2 ;  /* 0x4000000004077423 */ /* 0x000fc80000000005 */
[----:B------:R-:W1:Y:S02]  /*b120*/  F2I.TRUNC.NTZ R4, R7 ;  /* 0x0000000700047305 */ /* 0x000e64000020f100 */
[----:B-1----:R-:W-:-:S05]  /*b130*/  IMAD.IADD R9, R1, 0x1, R4 ;  /* 0x0000000101097824 */ /* 0x002fca00078e0204 */
[----:B------:R-:W3:Y:S01]  /*b140*/  LDL.U8 R4, [R9+0x34] ;  /* 0x0000340009047983 */ /* 0x000ee20000100000 */
[----:B------:R-:W-:-:S13]  /*b150*/  ISETP.NE.AND P0, PT, R3, 0x3, PT ;  /* 0x000000030300780c */ /* 0x000fda0003f05270 */
[----:B------:R-:W-:-:S04]  /*b160*/  @P0 SHF.R.U32.HI R3, RZ, 0x2, R20 ;  /* 0x00000002ff030819 */ /* 0x000fc80000011614 */
[----:B------:R-:W-:Y:S01]  /*b170*/  @P0 LOP3.LUT R3, R3, R20, RZ, 0x3c, !PT ;  /* 0x0000001403030212 */ /* 0x000fe200078e3cff */
[----:B------:R-:W-:-:S04]  /*b180*/  @P0 IMAD.SHL.U32 R5, R14, 0x10, RZ ;  /* 0x000000100e050824 */ /* 0x000fc800078e00ff */
[----:B------:R-:W-:Y:S02]  /*b190*/  @P0 IMAD.SHL.U32 R6, R3, 0x2, RZ ;  /* 0x0000000203060824 */ /* 0x000fe400078e00ff */
[----:B------:R-:W-:-:S03]  /*b1a0*/  IMAD.MOV.U32 R22, RZ, RZ, R14 ;  /* 0x000000ffff167224 */ /* 0x000fc600078e000e */
[----:B------:R-:W-:Y:S01]  /*b1b0*/  @P0 LOP3.LUT R6, R14, R5, R6, 0x96, !PT ;  /* 0x000000050e060212 */ /* 0x000fe200078e9606 */
[----:B------:R-:W-:-:S03]  /*b1c0*/  @P0 VIADD R19, R51, 0x861f67 ;  /* 0x00861f6733130836 */ /* 0x000fc60000000000 */
        /* <DEDUP_REMOVED lines=11> */
[----:B--2---:R1:W-:Y:S04]  /*b280*/  STL.U8 [R9+0x34], R8 ;  /* 0x0000340809007387 */ /* 0x0043e80000100000 */
[----:B------:R-:W2:Y:S04]  /*b290*/  @P0 LDL.U8 R6, [R10+0x34] ;  /* 0x000034000a060983 */ /* 0x000ea80000100000 */
        /* <DEDUP_REMOVED lines=10> */
[----:B---3--:R1:W-:Y:S02]  /*b340*/  @P0 STL.U8 [R10+0x34], R3 ;  /* 0x000034030a000387 */ /* 0x0083e40000100000 */
.L_x_112:
[----:B------:R-:W-:Y:S05]  /*b350*/  BSYNC.RECONVERGENT B0 ;  /* 0x0000000000007941 */ /* 0x000fea0003800200 */
.L_x_111:
[----:B------:R-:W-:Y:S01]  /*b360*/  ISETP.NE.AND P0, PT, R0, RZ, PT ;  /* 0x000000ff0000720c */ /* 0x000fe20003f05270 */
[----:B------:R-:W-:Y:S01]  /*b370*/  BSSY.RECONVERGENT B0, `(.L_x_113) ;  /* 0x0000025000007945 */ /* 0x000fe20003800200 */
[----:B-1----:R-:W-:Y:S02]  /*b380*/  PRMT R3, RZ, 0x7610, R3 ;  /* 0x00007610ff037816 */ /* 0x002fe40000000003 */
[----:B--2---:R-:W-:Y:S02]  /*b390*/  PRMT R4, RZ, 0x7610, R4 ;  /* 0x00007610ff047816 */ /* 0x004fe40000000004 */
[----:B------:R-:W-:Y:S02]  /*b3a0*/  PRMT R5, RZ, 0x7610, R5 ;  /* 0x00007610ff057816 */ /* 0x000fe40000000005 */
[----:B---34-:R-:W-:Y:S02]  /*b3b0*/  PRMT R6, RZ, 0x7610, R6 ;  /* 0x00007610ff067816 */ /* 0x018fe40000000006 */
[----:B------:R-:W-:-:S03]  /*b3c0*/  PRMT R7, RZ, 0x7610, R7 ;  /* 0x00007610ff077816 */ /* 0x000fc60000000007 */
[----:B------:R-:W-:Y:S05]  /*b3d0*/  @!P0 BRA `(.L_x_114) ;  /* 0x0000000000788947 */ /* 0x000fea0003800000 */
[----:B------:R-:W2:Y:S02]  /*b3e0*/  LDL.S8 R7, [R1+0x34] ;  /* 0x0000340001077983 */ /* 0x000ea40000100200 */
[----:B--2---:R-:W-:-:S04]  /*b3f0*/  IADD3 R8, P1, PT, R7, R16, RZ ;  /* 0x0000001007087210 */ /* 0x004fc80007f3e0ff */
[----:B------:R-:W-:-:S05]  /*b400*/  LEA.HI.X.SX32 R9, R7, R39, 0x1, P1 ;  /* 0x0000002707097211 */ /* 0x000fca00008f0eff */
[----:B------:R1:W5:Y:S01]  /*b410*/  LDG.E.U8 R7, desc[UR36][R8.64] ;  /* 0x0000002408077981 */ /* 0x000362000c1e1100 */
[----:B------:R-:W-:-:S13]  /*b420*/  ISETP.NE.AND P1, PT, R0, 0x1, PT ;  /* 0x000000010000780c */ /* 0x000fda0003f25270 */
[----:B-1----:R-:W-:Y:S05]  /*b430*/  @!P1 BRA `(.L_x_114) ;  /* 0x0000000000609947 */ /* 0x002fea0003800000 */
[----:B------:R-:W2:Y:S02]  /*b440*/  LDL.S8 R5, [R1+0x35] ;  /* 0x0000350001057983 */ /* 0x000ea40000100200 */
[----:B--2---:R-:W-:-:S04]  /*b450*/  IADD3 R8, P1, PT, R5, R16, RZ ;  /* 0x0000001005087210 */ /* 0x004fc80007f3e0ff */
[----:B------:R-:W-:-:S05]  /*b460*/  LEA.HI.X.SX32 R9, R5, R39, 0x1, P1 ;  /* 0x0000002705097211 */ /* 0x000fca00008f0eff */
[----:B------:R1:W5:Y:S01]  /*b470*/  LDG.E.U8 R6, desc[UR36][R8.64] ;  /* 0x0000002408067981 */ /* 0x000362000c1e1100 */
[----:B------:R-:W-:Y:S02]  /*b480*/  ISETP.NE.AND P1, PT, R0, 0x2, PT ;  /* 0x000000020000780c */ /* 0x000fe40003f25270 */
[----:B------:R-:W-:Y:S02]  /*b490*/  PRMT R4, RZ, 0x7610, R4 ;  /* 0x00007610ff047816 */ /* 0x000fe40000000004 */
[----:B------:R-:W-:-:S09]  /*b4a0*/  PRMT R5, RZ, 0x7610, R5 ;  /* 0x00007610ff057816 */ /* 0x000fd20000000005 */
[----:B-1----:R-:W-:Y:S05]  /*b4b0*/  @!P1 BRA `(.L_x_114) ;  /* 0x0000000000409947 */ /* 0x002fea0003800000 */
[----:B------:R-:W2:Y:S02]  /*b4c0*/  LDL.S8 R5, [R1+0x36] ;  /* 0x0000360001057983 */ /* 0x000ea40000100200 */
[----:B--2---:R-:W-:-:S04]  /*b4d0*/  IADD3 R8, P1, PT, R5, R16, RZ ;  /* 0x0000001005087210 */ /* 0x004fc80007f3e0ff */
[----:B------:R-:W-:-:S05]  /*b4e0*/  LEA.HI.X.SX32 R9, R5, R39, 0x1, P1 ;  /* 0x0000002705097211 */ /* 0x000fca00008f0eff */
[----:B------:R1:W5:Y:S01]  /*b4f0*/  LDG.E.U8 R5, desc[UR36][R8.64] ;  /* 0x0000002408057981 */ /* 0x000362000c1e1100 */
[----:B------:R-:W-:Y:S02]  /*b500*/  ISETP.NE.AND P1, PT, R0, 0x3, PT ;  /* 0x000000030000780c */ /* 0x000fe40003f25270 */
[----:B------:R-:W-:-:S11]  /*b510*/  PRMT R4, RZ, 0x7610, R4 ;  /* 0x00007610ff047816 */ /* 0x000fd60000000004 */
[----:B-1----:R-:W-:Y:S05]  /*b520*/  @!P1 BRA `(.L_x_114) ;  /* 0x0000000000249947 */ /* 0x002fea0003800000 */
[----:B------:R-:W-:Y:S01]  /*b530*/  ISETP.NE.AND P3, PT, R0, 0x4, PT ;  /* 0x000000040000780c */ /* 0x000fe20003f65270 */
[----:B------:R-:W2:-:S12]  /*b540*/  LDL.S8 R11, [R1+0x37] ;  /* 0x00003700010b7983 */ /* 0x000e980000100200 */
[----:B------:R-:W3:Y:S01]  /*b550*/  @P3 LDL.S8 R9, [R1+0x38] ;  /* 0x0000380001093983 */ /* 0x000ee20000100200 */
[----:B--2---:R-:W-:-:S04]  /*b560*/  IADD3 R10, P1, PT, R11, R16, RZ ;  /* 0x000000100b0a7210 */ /* 0x004fc80007f3e0ff */
[----:B------:R-:W-:-:S05]  /*b570*/  LEA.HI.X.SX32 R11, R11, R39, 0x1, P1 ;  /* 0x000000270b0b7211 */ /* 0x000fca00008f0eff */
[----:B------:R1:W5:Y:S01]  /*b580*/  LDG.E.U8 R4, desc[UR36][R10.64] ;  /* 0x000000240a047981 */ /* 0x000362000c1e1100 */
[----:B---3--:R-:W-:-:S04]  /*b590*/  @P3 IADD3 R8, P2, PT, R9, R16, RZ ;  /* 0x0000001009083210 */ /* 0x008fc80007f5e0ff */
[----:B------:R-:W-:-:S05]  /*b5a0*/  @P3 LEA.HI.X.SX32 R9, R9, R39, 0x1, P2 ;  /* 0x0000002709093211 */ /* 0x000fca00010f0eff */
[----:B------:R1:W5:Y:S04]  /*b5b0*/  @P3 LDG.E.U8 R3, desc[UR36][R8.64] ;  /* 0x0000002408033981 */ /* 0x000368000c1e1100 */
.L_x_114:
[----:B------:R-:W-:Y:S05]  /*b5c0*/  BSYNC.RECONVERGENT B0 ;  /* 0x0000000000007941 */ /* 0x000fea0003800200 */
.L_x_113:
[----:B------:R-:W-:Y:S04]  /*b5d0*/  BSSY.RECONVERGENT B0, `(.L_x_115) ;  /* 0x000001b000007945 */ /* 0x000fe80003800200 */
[----:B------:R-:W-:Y:S05]  /*b5e0*/  @!P0 BRA `(.L_x_116) ;  /* 0x0000000000648947 */ /* 0x000fea0003800000 */
[----:B-1----:R-:W2:Y:S02]  /*b5f0*/  LDL.64 R10, [R1] ;  /* 0x00000000010a7983 */ /* 0x002ea40000100a00 */
[----:B--2---:R-:W-:-:S04]  /*b600*/  IADD3 R8, P0, PT, R10, R16, RZ ;  /* 0x000000100a087210 */ /* 0x004fc80007f1e0ff */
[----:B------:R-:W-:Y:S02]  /*b610*/  LEA.HI.X.SX32 R9, R10, R39, 0x1, P0 ;  /* 0x000000270a097211 */ /* 0x000fe400000f0eff */
[----:B------:R-:W-:-:S03]  /*b620*/  ISETP.NE.AND P0, PT, R0, 0x1, PT ;  /* 0x000000010000780c */ /* 0x000fc60003f05270 */
[----:B-----5:R2:W-:Y:S10]  /*b630*/  STG.E.U8 desc[UR36][R8.64], R7 ;  /* 0x0000000708007986 */ /* 0x0205f4000c101124 */
[----:B------:R-:W-:Y:S05]  /*b640*/  @!P0 BRA `(.L_x_116) ;  /* 0x00000000004c8947 */ /* 0x000fea0003800000 */
[----:B--2---:R-:W-:-:S04]  /*b650*/  IADD3 R8, P0, PT, R16, R11, RZ ;  /* 0x0000000b10087210 */ /* 0x004fc80007f1e0ff */
[----:B------:R-:W-:Y:S02]  /*b660*/  LEA.HI.X.SX32 R9, R11, R39, 0x1, P0 ;  /* 0x000000270b097211 */ /* 0x000fe400000f0eff */
[----:B------:R-:W-:-:S03]  /*b670*/  ISETP.NE.AND P0, PT, R0, 0x2, PT ;  /* 0x000000020000780c */ /* 0x000fc60003f05270 */
[----:B------:R3:W-:Y:S10]  /*b680*/  STG.E.U8 desc[UR36][R8.64], R6 ;  /* 0x0000000608007986 */ /* 0x0007f4000c101124 */
[----:B------:R-:W-:Y:S05]  /*b690*/  @!P0 BRA `(.L_x_116) ;  /* 0x0000000000388947 */ /* 0x000fea0003800000 */
[----:B---3--:R-:W2:Y:S02]  /*b6a0*/  LDL.64 R8, [R1+0x8] ;  /* 0x0000080001087983 */ /* 0x008ea40000100a00 */
[----:B--2---:R-:W-:-:S04]  /*b6b0*/  IADD3 R6, P0, PT, R8, R16, RZ ;  /* 0x0000001008067210 */ /* 0x004fc80007f1e0ff */
[----:B------:R-:W-:Y:S02]  /*b6c0*/  LEA.HI.X.SX32 R7, R8, R39, 0x1, P0 ;  /* 0x0000002708077211 */ /* 0x000fe400000f0eff */
[----:B------:R-:W-:-:S03]  /*b6d0*/  ISETP.NE.AND P0, PT, R0, 0x3, PT ;  /* 0x000000030000780c */ /* 0x000fc60003f05270 */
[----:B------:R4:W-:Y:S10]  /*b6e0*/  STG.E.U8 desc[UR36][R6.64], R5 ;  /* 0x0000000506007986 */ /* 0x0009f4000c101124 */
[----:B------:R-:W-:Y:S05]  /*b6f0*/  @!P0 BRA `(.L_x_116) ;  /* 0x0000000000208947 */ /* 0x000fea0003800000 */
[----:B------:R-:W-:-:S13]  /*b700*/  ISETP.NE.AND P2, PT, R0, 0x4, PT ;  /* 0x000000040000780c */ /* 0x000fda0003f45270 */
[----:B----4-:R-:W2:Y:S01]  /*b710*/  @P2 LDL R5, [R1+0x10] ;  /* 0x0000100001052983 */ /* 0x010ea20000100800 */
[----:B------:R-:W-:-:S04]  /*b720*/  IADD3 R6, P0, PT, R16, R9, RZ ;  /* 0x0000000910067210 */ /* 0x000fc80007f1e0ff */
[----:B------:R-:W-:-:S05]  /*b730*/  LEA.HI.X.SX32 R7, R9, R39, 0x1, P0 ;  /* 0x0000002709077211 */ /* 0x000fca00000f0eff */
[----:B------:R1:W-:Y:S01]  /*b740*/  STG.E.U8 desc[UR36][R6.64], R4 ;  /* 0x0000000406007986 */ /* 0x0003e2000c101124 */
[----:B--2---:R-:W-:-:S04]  /*b750*/  @P2 IADD3 R8, P1, PT, R5, R16, RZ ;  /* 0x0000001005082210 */ /* 0x004fc80007f3e0ff */
[----:B------:R-:W-:-:S05]  /*b760*/  @P2 LEA.HI.X.SX32 R9, R5, R39, 0x1, P1 ;  /* 0x0000002705092211 */ /* 0x000fca00008f0eff */
[----:B------:R1:W-:Y:S04]  /*b770*/  @P2 STG.E.U8 desc[UR36][R8.64], R3 ;  /* 0x0000000308002986 */ /* 0x0003e8000c101124 */
.L_x_116:
[----:B------:R-:W-:Y:S05]  /*b780*/  BSYNC.RECONVERGENT B0 ;  /* 0x0000000000007941 */ /* 0x000fea0003800200 */
.L_x_115:
[----:B-1---5:R-:W-:Y:S02]  /*b790*/  IMAD.MOV.U32 R4, RZ, RZ, R16 ;  /* 0x000000ffff047224 */ /* 0x022fe400078e0010 */
[----:B----4-:R-:W-:-:S05]  /*b7a0*/  IMAD.MOV.U32 R5, RZ, RZ, R39 ;  /* 0x000000ffff057224 */ /* 0x010fca00078e0027 */
[----:B------:R-:W4:Y:S04]  /*b7b0*/  LDG.E.S8 R0, desc[UR36][R4.64] ;  /* 0x0000002404007981 */ /* 0x000f28000c1e1300 */
[----:B---3--:R-:W3:Y:S04]  /*b7c0*/  LDG.E.S8 R6, desc[UR36][R4.64+0x1] ;  /* 0x0000012404067981 */ /* 0x008ee8000c1e1300 */
[----:B--2---:R-:W2:Y:S04]  /*b7d0*/  LDG.E.S8 R8, desc[UR36][R4.64+0x2] ;  /* 0x0000022404087981 */ /* 0x004ea8000c1e1300 */
[----:B------:R-:W2:Y:S04]  /*b7e0*/  LDG.E.S8 R10, desc[UR36][R4.64+0x3] ;  /* 0x00000324040a7981 */ /* 0x000ea8000c1e1300 */
[----:B------:R-:W2:Y:S01]  /*b7f0*/  LDG.E.S8 R12, desc[UR36][R4.64+0x4] ;  /* 0x00000424040c7981 */ /* 0x000ea2000c1e1300 */
[----:B------:R-:W-:Y:S01]  /*b800*/  IMAD.MOV.U32 R28, RZ, RZ, R26 ;  /* 0x000000ffff1c7224 */ /* 0x000fe200078e001a */
[----:B----4-:R-:W-:-:S04]  /*b810*/  VIMNMX.S16x2 R0, PT, PT, R0, RZ, !PT ;  /* 0x000000ff00007248 */ /* 0x010fc80007fe0300 */
[----:B------:R-:W-:Y:S02]  /*b820*/  VIMNMX.S16x2 R0, PT, PT, R0, 0xa000a, PT ;  /* 0x000a000a00007848 */ /* 0x000fe40003fe0300 */
[----:B---3--:R-:W-:Y:S02]  /*b830*/  VIMNMX.S16x2 R6, PT, PT, R6, RZ, !PT ;  /* 0x000000ff06067248 */ /* 0x008fe40007fe0300 */
[----:B--2---:R-:W-:Y:S02]  /*b840*/  VIMNMX.S16x2 R8, PT, PT, R8, RZ, !PT ;  /* 0x000000ff08087248 */ /* 0x004fe40007fe0300 */
[----:B------:R-:W-:Y:S02]  /*b850*/  VIMNMX.S16x2 R6, PT, PT, R6, 0xa000a, PT ;  /* 0x000a000a06067848 */ /* 0x000fe40003fe0300 */
[----:B------:R-:W-:Y:S02]  /*b860*/  VIMNMX.S16x2 R10, PT, PT, R10, RZ, !PT ;  /* 0x000000ff0a0a7248 */ /* 0x000fe40007fe0300 */
        /* <DEDUP_REMOVED lines=12> */
.L_x_80:
        /* <DEDUP_REMOVED lines=12> */
.L_x_75:
        /* <DEDUP_REMOVED lines=13> */
[----:B-1----:R-:W-:Y:S01]  /*bac0*/  SHF.R.U32.HI R3, RZ, 0x2, R28 ;  /* 0x00000002ff037819 */ /* 0x002fe2000001161c */
[----:B------:R-:W-:Y:S02]  /*bad0*/  IMAD.SHL.U32 R5, R48, 0x10, RZ ;  /* 0x0000001030057824 */ /* 0x000fe400078e00ff */
[----:B------:R-:W-:Y:S01]  /*bae0*/  VIADD R19, R51, 0x6a788e ;  /* 0x006a788e33137836 */ /* 0x000fe20000000000 */
[----:B------:R-:W-:-:S05]  /*baf0*/  LOP3.LUT R3, R3, R28, RZ, 0x3c, !PT ;  /* 0x0000001c03037212 */ /* 0x000fca00078e3cff */
[----:B------:R-:W-:-:S05]  /*bb00*/  IMAD.SHL.U32 R0, R3, 0x2, RZ ;  /* 0x0000000203007824 */ /* 0x000fca00078e00ff */
[----:B------:R-:W-:-:S04]  /*bb10*/  LOP3.LUT R0, R48, R5, R0, 0x96, !PT ;  /* 0x0000000530007212 */ /* 0x000fc800078e9600 */
[----:B------:R-:W-:Y:S01]  /*bb20*/  LOP3.LUT R22, R0, R3, RZ, 0x3c, !PT ;  /* 0x0000000300167212 */ /* 0x000fe200078e3cff */
[----:B------:R-:W-:-:S04]  /*bb30*/  IMAD.MOV.U32 R3, RZ, RZ, 0x2f800000 ;  /* 0x2f800000ff037424 */ /* 0x000fc800078e00ff */
[----:B------:R-:W-:-:S05]  /*bb40*/  IMAD.IADD R0, R19, 0x1, R22 ;  /* 0x0000000113007824 */ /* 0x000fca00078e0216 */
[----:B------:R-:W-:-:S05]  /*bb50*/  I2FP.F32.U32 R0, R0 ;  /* 0x0000000000007245 */ /* 0x000fca0000201000 */
[----:B------:R-:W-:Y:S01]  /*bb60*/  FFMA R0, R0, R3, 1.1641532182693481445e-10 ;  /* 0x2f00000000007423 */ /* 0x000fe20000000003 */
[----:B------:R-:W-:-:S03]  /*bb70*/  I2FP.F32.U32 R3, R4 ;  /* 0x0000000400037245 */ /* 0x000fc60000201000 */
[----:B------:R-:W-:-:S04]  /*bb80*/  FADD R0, -R0, 1 ;  /* 0x3f80000000007421 */ /* 0x000fc80000000100 */
[----:B------:R-:W-:-:S04]  /*bb90*/  FFMA R3, R0, R3, RZ ;  /* 0x0000000300037223 */ /* 0x000fc800000000ff */
[----:B------:R-:W1:Y:S02]  /*bba0*/  F2I.TRUNC.NTZ R0, R3 ;  /* 0x0000000300007305 */ /* 0x000e64000020f100 */
[----:B-1----:R-:W-:-:S06]  /*bbb0*/  IMAD.IADD R5, R1, 0x1, R0 ;  /* 0x0000000101057824 */ /* 0x002fcc00078e0200 */
[----:B------:R-:W2:Y:S01]  /*bbc0*/  LDL.S8 R5, [R5+0x58] ;  /* 0x0000580005057983 */ /* 0x000ea20000100200 */
[----:B------:R-:W-:Y:S01]  /*bbd0*/  PRMT R0, RZ, 0x7610, R0 ;  /* 0x00007610ff007816 */ /* 0x000fe20000000000 */
[----:B------:R-:W-:Y:S02]  /*bbe0*/  IMAD.MOV.U32 R23, RZ, RZ, R48 ;  /* 0x000000ffff177224 */ /* 0x000fe400078e0030 */
[----:B------:R-:W-:Y:S02]  /*bbf0*/  IMAD.MOV.U32 R24, RZ, RZ, R49 ;  /* 0x000000ffff187224 */ /* 0x000fe400078e0031 */
[----:B------:R-:W-:Y:S02]  /*bc00*/  IMAD.MOV.U32 R29, RZ, RZ, R26 ;  /* 0x000000ffff1d7224 */ /* 0x000fe400078e001a */
[----:B------:R-:W-:Y:S01]  /*bc10*/  IMAD.MOV.U32 R28, RZ, RZ, R25 ;  /* 0x000000ffff1c7224 */ /* 0x000fe200078e0019 */
[----:B--2---:R-:W-:-:S04]  /*bc20*/  IADD3 R30, P0, PT, R5, R30, RZ ;  /* 0x0000001e051e7210 */ /* 0x004fc80007f1e0ff */
[----:B------:R-:W-:-:S05]  /*bc30*/  LEA.HI.X.SX32 R31, R5, R43, 0x1, P0 ;  /* 0x0000002b051f7211 */ /* 0x000fca00000f0eff */
[----:B------:R1:W-:Y:S01]  /*bc40*/  STG.E.U8 desc[UR36][R30.64], RZ ;  /* 0x000000ff1e007986 */ /* 0x0003e2000c101124 */
[----:B------:R-:W-:Y:S05]  /*bc50*/  BRA `(.L_x_79) ;  /* 0x0000001c001c7947 */ /* 0x000fea0003800000 */
.L_x_119:
[----:B------:R-:W-:-:S04]  /*bc60*/  LOP3.LUT R54, R54, 0xffff, RZ, 0xc0, !PT ;  /* 0x0000ffff36367812 */ /* 0x000fc800078ec0ff */
[----:B-1----:R-:W-:-:S04]  /*bc70*/  PRMT R3, R54, 0x8880, RZ ;  /* 0x0000888036037816 */ /* 0x002fc800000000ff */
[----:B------:R-:W-:-:S04]  /*bc80*/  IADD3 R30, P0, PT, R3, R30, RZ ;  /* 0x0000001e031e7210 */ /* 0x000fc80007f1e0ff */
[----:B------:R-:W-:-:S05]  /*bc90*/  LEA.HI.X.SX32 R31, R3, R43, 0x1, P0 ;  /* 0x0000002b031f7211 */ /* 0x000fca00000f0eff */
[----:B------:R1:W-:Y:S04]  /*bca0*/  STG.E.U8 desc[UR36][R30.64], RZ ;  /* 0x000000ff1e007986 */ /* 0x0003e8000c101124 */
[----:B------:R-:W2:Y:S04]  /*bcb0*/  LDG.E.U8 R0, desc[UR36][R42.64] ;  /* 0x000000242a007981 */ /* 0x000ea8000c1e1100 */
[----:B------:R-:W3:Y:S04]  /*bcc0*/  LDG.E.U8 R3, desc[UR36][R42.64+0x1] ;  /* 0x000001242a037981 */ /* 0x000ee8000c1e1100 */
[----:B------:R-:W4:Y:S04]  /*bcd0*/  LDG.E.U8 R4, desc[UR36][R42.64+0x2] ;  /* 0x000002242a047981 */ /* 0x000f28000c1e1100 */
[----:B------:R-:W5:Y:S04]  /*bce0*/  LDG.E.U8 R5, desc[UR36][R42.64+0x3] ;  /* 0x000003242a057981 */ /* 0x000f68000c1e1100 */
[----:B------:R-:W5:Y:S01]  /*bcf0*/  LDG.E.U8 R6, desc[UR36][R42.64+0x4] ;  /* 0x000004242a067981 */ /* 0x000f62000c1e1100 */
[----:B------:R-:W-:-:S02]  /*bd00*/  IMAD.MOV.U32 R7, RZ, RZ, 0x1 ;  /* 0x00000001ff077424 */ /* 0x000fc400078e00ff */
[----:B------:R-:W-:Y:S02]  /*bd10*/  HFMA2 R12, -RZ, RZ, 0, 1.78813934326171875e-07 ;  /* 0x00000003ff0c7431 */ /* 0x000fe400000001ff */
[----:B------:R-:W-:Y:S01]  /*bd20*/  IMAD.MOV.U32 R10, RZ, RZ, 0x2 ;  /* 0x00000002ff0a7424 */ /* 0x000fe200078e00ff */
[----:B------:R-:W-:Y:S01]  /*bd30*/  BSSY.RECONVERGENT B0, `(.L_x_120) ;  /* 0x000008b000007945 */ /* 0x000fe20003800200 */
[----:B------:R-:W-:Y:S02]  /*bd40*/  IMAD.MOV.U32 R14, RZ, RZ, 0x4 ;  /* 0x00000004ff0e7424 */ /* 0x000fe400078e00ff */
[----:B------:R-:W-:Y:S02]  /*bd50*/  VIADD R19, R51, 0x6a788e ;  /* 0x006a788e33137836 */ /* 0x000fe40000000000 */
[----:B------:R-:W-:Y:S02]  /*bd60*/  IMAD.MOV.U32 R23, RZ, RZ, R48 ;  /* 0x000000ffff177224 */ /* 0x000fe400078e0030 */
[----:B------:R-:W-:-:S02]  /*bd70*/  IMAD.MOV.U32 R24, RZ, RZ, R49 ;  /* 0x000000ffff187224 */ /* 0x000fc400078e0031 */
[----:B------:R-:W-:Y:S01]  /*bd80*/  IMAD.MOV.U32 R29, RZ, RZ, R26 ;  /* 0x000000ffff1d7224 */ /* 0x000fe200078e001a */
[----:B--2---:R-:W-:Y:S01]  /*bd90*/  ISETP.NE.AND P0, PT, R0, RZ, PT ;  /* 0x000000ff0000720c */ /* 0x004fe20003f05270 */
[----:B------:R-:W-:Y:S01]  /*bda0*/  IMAD.MOV.U32 R0, RZ, RZ, RZ ;  /* 0x000000ffff007224 */ /* 0x000fe200078e00ff */
[----:B---3--:R-:W-:Y:S02]  /*bdb0*/  ISETP.NE.AND P1, PT, R3, RZ, PT ;  /* 0x000000ff0300720c */ /* 0x008fe40003f25270 */
[----:B------:R-:W-:Y:S02]  /*bdc0*/  SHF.R.U32.HI R3, RZ, 0x2, R28 ;  /* 0x00000002ff037819 */ /* 0x000fe4000001161c */
[----:B----4-:R-:W-:Y:S02]  /*bdd0*/  ISETP.NE.AND P2, PT, R4, RZ, PT ;  /* 0x000000ff0400720c */ /* 0x010fe40003f45270 */
[----:B------:R-:W-:Y:S01]  /*bde0*/  LOP3.LUT R8, R3, R28, RZ, 0x3c, !PT ;  /* 0x0000001c03087212 */ /* 0x000fe200078e3cff */
[----:B------:R-:W-:Y:S01]  /*bdf0*/  IMAD.SHL.U32 R3, R48, 0x10, RZ ;  /* 0x0000001030037824 */ /* 0x000fe200078e00ff */
[----:B-----5:R-:W-:-:S03]  /*be00*/  ISETP.NE.AND P3, PT, R5, RZ, PT ;  /* 0x000000ff0500720c */ /* 0x020fc60003f65270 */
[----:B------:R-:W-:Y:S01]  /*be10*/  @P0 IMAD.MOV.U32 R0, RZ, RZ, 0x1 ;  /* 0x00000001ff000424 */ /* 0x000fe200078e00ff */
[----:B------:R1:W-:Y:S01]  /*be20*/  @P0 STL.U8 [R1], RZ ;  /* 0x000000ff01000387 */ /* 0x0003e20000100000 */
[----:B------:R-:W-:Y:S01]  /*be30*/  IMAD.SHL.U32 R4, R8, 0x2, RZ ;  /* 0x0000000208047824 */ /* 0x000fe200078e00ff */
[----:B------:R-:W-:Y:S01]  /*be40*/  ISETP.NE.AND P4, PT, R6, RZ, PT ;  /* 0x000000ff0600720c */ /* 0x000fe20003f85270 */
[C---:B------:R-:W-:Y:S02]  /*be50*/  @P1 IMAD.IADD R6, R1.reuse, 0x1, R0 ;  /* 0x0000000101061824 */ /* 0x040fe400078e0200 */
[----:B------:R-:W-:Y:S01]  /*be60*/  @P1 VIADD R0, R0, 0x1 ;  /* 0x0000000100001836 */ /* 0x000fe20000000000 */
[----:B------:R-:W-:Y:S02]  /*be70*/  LOP3.LUT R3, R48, R3, R4, 0x96, !PT ;  /* 0x0000000330037212 */ /* 0x000fe400078e9604 */
[----:B------:R1:W-:Y:S01]  /*be80*/  @P1 STL.U8 [R6], R7 ;  /* 0x0000000706001387 */ /* 0x0003e20000100000 */
[----:B------:R-:W-:Y:S01]  /*be90*/  @P2 IMAD.IADD R9, R1, 0x1, R0 ;  /* 0x0000000101092824 */ /* 0x000fe200078e0200 */
[----:B------:R-:W-:Y:S01]  /*bea0*/  LOP3.LUT R5, R3, R8, RZ, 0x3c, !PT ;  /* 0x0000000803057212 */ /* 0x000fe200078e3cff */
[----:B------:R-:W-:-:S03]  /*beb0*/  @P2 VIADD R0, R0, 0x1 ;  /* 0x0000000100002836 */ /* 0x000fc60000000000 */
[----:B------:R1:W-:Y:S01]  /*bec0*/  @P2 STL.U8 [R9], R10 ;  /* 0x0000000a09002387 */ /* 0x0003e20000100000 */
[C---:B------:R-:W-:Y:S02]  /*bed0*/  @P3 IMAD.IADD R11, R1.reuse, 0x1, R0 ;  /* 0x00000001010b3824 */ /* 0x040fe400078e0200 */
[----:B------:R-:W-:Y:S02]  /*bee0*/  @P3 VIADD R0, R0, 0x1 ;  /* 0x0000000100003836 */ /* 0x000fe40000000000 */
[----:B------:R-:W-:Y:S01]  /*bef0*/  IMAD.MOV.U32 R22, RZ, RZ, R5 ;  /* 0x000000ffff167224 */ /* 0x000fe200078e0005 */
[----:B------:R1:W-:Y:S01]  /*bf00*/  @P3 STL.U8 [R11], R12 ;  /* 0x0000000c0b003387 */ /* 0x0003e20000100000 */
[----:B------:R-:W-:Y:S02]  /*bf10*/  @P4 IMAD.IADD R13, R1, 0x1, R0 ;  /* 0x00000001010d4824 */ /* 0x000fe400078e0200 */
[----:B------:R-:W-:-:S03]  /*bf20*/  @P4 VIADD R0, R0, 0x1 ;  /* 0x0000000100004836 */ /* 0x000fc60000000000 */
[----:B------:R1:W-:Y:S02]  /*bf30*/  @P4 STL.U8 [R13], R14 ;  /* 0x0000000e0d004387 */ /* 0x0003e40000100000 */
[----:B------:R-:W-:-:S13]  /*bf40*/  ISETP.GT.U32.AND P0, PT, R0, 0x1, PT ;  /* 0x000000010000780c */ /* 0x000fda0003f04070 */
[----:B-1----:R-:W-:Y:S05]  /*bf50*/  @!P0 BRA `(.L_x_121) ;  /* 0x0000000400a08947 */ /* 0x002fea0003800000 */
[----:B------:R-:W-:Y:S01]  /*bf60*/  SHF.R.U32.HI R4, RZ, 0x2, R25 ;  /* 0x00000002ff047819 */ /* 0x000fe20000011619 */
[----:B------:R-:W-:Y:S01]  /*bf70*/  VIADD R19, R51, 0x700053 ;  /* 0x0070005333137836 */ /* 0x000fe20000000000 */
[----:B------:R-:W2:Y:S01]  /*bf80*/  LDL.U8 R7, [R1] ;  /* 0x0000000001077983 */ /* 0x000ea20000100000 */
[----:B------:R-:W-:Y:S01]  /*bf90*/  IMAD.MOV.U32 R13, RZ, RZ, 0x2f800000 ;  /* 0x2f800000ff0d7424 */ /* 0x000fe200078e00ff */
[----:B------:R-:W-:Y:S01]  /*bfa0*/  LOP3.LUT R11, R4, R25, RZ, 0x3c, !PT ;  /* 0x00000019040b7212 */ /* 0x000fe200078e3cff */
        /* <DEDUP_REMOVED lines=23> */
[----:B-1----:R-:W-:Y:S01]  /*c120*/  SHF.R.U32.HI R7, RZ, 0x2, R26 ;  /* 0x00000002ff077819 */ /* 0x002fe2000001161a */
[----:B------:R-:W-:Y:S02]  /*c130*/  IMAD.SHL.U32 R4, R11, 0x10, RZ ;  /* 0x000000100b047824 */ /* 0x000fe400078e00ff */
[----:B------:R-:W-:Y:S01]  /*c140*/  VIADD R19, R51, 0x758818 ;  /* 0x0075881833137836 */ /* 0x000fe20000000000 */
[----:B------:R-:W-:-:S05]  /*c150*/  LOP3.LUT R7, R7, R26, RZ, 0x3c, !PT ;  /* 0x0000001a07077212 */ /* 0x000fca00078e3cff */
[----:B------:R-:W-:-:S05]  /*c160*/  IMAD.SHL.U32 R6, R7, 0x2, RZ ;  /* 0x0000000207067824 */ /* 0x000fca00078e00ff */
[----:B------:R-:W-:Y:S02]  /*c170*/  LOP3.LUT R4, R11, R4, R6, 0x96, !PT ;  /* 0x000000040b047212 */ /* 0x000fe400078e9606 */
[----:B------:R-:W2:Y:S02]  /*c180*/  LDL.U8 R6, [R1+0x1] ;  /* 0x0000010001067983 */ /* 0x000ea40000100000 */
[----:B------:R-:W-:Y:S02]  /*c190*/  LOP3.LUT R12, R4, R7, RZ, 0x3c, !PT ;  /* 0x00000007040c7212 */ /* 0x000fe400078e3cff */
[----:B------:R-:W-:-:S03]  /*c1a0*/  I2FP.F32.U32 R7, R3 ;  /* 0x0000000300077245 */ /* 0x000fc60000201000 */
[----:B------:R-:W-:-:S05]  /*c1b0*/  IMAD.IADD R4, R19, 0x1, R12 ;  /* 0x0000000113047824 */ /* 0x000fca00078e020c */
[----:B------:R-:W-:-:S05]  /*c1c0*/  I2FP.F32.U32 R4, R4 ;  /* 0x0000000400047245 */ /* 0x000fca0000201000 */
[----:B------:R-:W-:-:S04]  /*c1d0*/  FFMA R4, R4, R13, 1.1641532182693481445e-10 ;  /* 0x2f00000004047423 */ /* 0x000fc8000000000d */
[----:B------:R-:W-:-:S04]  /*c1e0*/  FADD R4, -R4, 1 ;  /* 0x3f80000004047421 */ /* 0x000fc80000000100 */
[----:B------:R-:W-:-:S04]  /*c1f0*/  FFMA R7, R4, R7, 1 ;  /* 0x3f80000004077423 */ /* 0x000fc80000000007 */
        /* <DEDUP_REMOVED lines=12> */
[----:B---3--:R-:W-:Y:S01]  /*c2c0*/  SHF.R.U32.HI R4, RZ, 0x2, R49 ;  /* 0x00000002ff047819 */ /* 0x008fe20000011631 */
[----:B------:R-:W-:Y:S02]  /*c2d0*/  VIADD R19, R51, 0x7b0fdd ;  /* 0x007b0fdd33137836 */ /* 0x000fe40000000000 */
[----:B------:R-:W-:Y:S01]  /*c2e0*/  VIADD R6, R0, 0xfffffffe ;  /* 0xfffffffe00067836 */ /* 0x000fe20000000000 */
[----:B------:R-:W-:Y:S01]  /*c2f0*/  LOP3.LUT R7, R4, R49, RZ, 0x3c, !PT ;  /* 0x0000003104077212 */ /* 0x000fe200078e3cff */
[----:B------:R-:W-:-:S04]  /*c300*/  IMAD.SHL.U32 R4, R12, 0x10, RZ ;  /* 0x000000100c047824 */ /* 0x000fc800078e00ff */
        /* <DEDUP_REMOVED lines=45> */
.L_x_121:
[----:B------:R-:W-:Y:S05]  /*c5e0*/  BSYNC.RECONVERGENT B0 ;  /* 0x0000000000007941 */ /* 0x000fea0003800200 */
.L_x_120:
[----:B------:R-:W-:Y:S01]  /*c5f0*/  BSSY.RECONVERGENT B0, `(.L_x_122) ;  /* 0x0000042000007945 */ /* 0x000fe20003800200 */
[----:B-1-34-:R-:W-:-:S03]  /*c600*/  CS2R R4, SRZ ;  /* 0x0000000000047805 */ /* 0x01afc6000001ff00 */
[----:B------:R-:W-:Y:S05]  /*c610*/  @!P0 BRA `(.L_x_123) ;  /* 0x0000000000fc8947 */ /* 0x000fea0003800000 */
[----:B------:R-:W2:Y:S04]  /*c620*/  LDL.U8 R10, [R1+0x1] ;  /* 0x00000100010a7983 */ /* 0x000ea80000100000 */
[----:B------:R-:W3:Y:S01]  /*c630*/  LDL.S8 R3, [R1] ;  /* 0x0000000001037983 */ /* 0x000ee20000100200 */
[----:B--2---:R-:W-:Y:S02]  /*c640*/  PRMT R5, R10, 0x8880, RZ ;  /* 0x000088800a057816 */ /* 0x004fe400000000ff */
[-C--:B---3--:R-:W-:Y:S02]  /*c650*/  IADD3 R8, P1, PT, R3, R16.reuse, RZ ;  /* 0x0000001003087210 */ /* 0x088fe40007f3e0ff */
[----:B------:R-:W-:Y:S02]  /*c660*/  IADD3 R6, P0, PT, R5, R16, RZ ;  /* 0x0000001005067210 */ /* 0x000fe40007f1e0ff */
[----:B------:R-:W-:-:S02]  /*c670*/  LEA.HI.X.SX32 R9, R3, R39, 0x1, P1 ;  /* 0x0000002703097211 */ /* 0x000fc400008f0eff */
[----:B------:R-:W-:-:S03]  /*c680*/  LEA.HI.X.SX32 R7, R5, R39, 0x1, P0 ;  /* 0x0000002705077211 */ /* 0x000fc600000f0eff */
[----:B------:R-:W2:Y:S04]  /*c690*/  LDG.E.S8 R4, desc[UR36][R8.64] ;  /* 0x0000002408047981 */ /* 0x000ea8000c1e1300 */
[----:B------:R-:W2:Y:S01]  /*c6a0*/  LDG.E.S8 R3, desc[UR36][R6.64] ;  /* 0x0000002406037981 */ /* 0x000ea2000c1e1300 */
[----:B------:R-:W-:Y:S01]  /*c6b0*/  ISETP.NE.AND P1, PT, R0, 0x2, PT ;  /* 0x000000020000780c */ /* 0x000fe20003f25270 */
[----:B------:R-:W-:Y:S01]  /*c6c0*/  BSSY.RECONVERGENT B1, `(.L_x_124) ;  /* 0x0000032000017945 */ /* 0x000fe20003800200 */
[----:B--2---:R-:W-:-:S04]  /*c6d0*/  ISETP.GT.AND P0, PT, R3, R4, PT ;  /* 0x000000040300720c */ /* 0x004fc80003f04270 */
[----:B------:R-:W-:-:S04]  /*c6e0*/  SEL R10, R10, RZ, P0 ;  /* 0x000000ff0a0a7207 */ /* 0x000fc80000000000 */
[----:B------:R-:W-:-:S03]  /*c6f0*/  PRMT R15, R10, 0x8880, RZ ;  /* 0x000088800a0f7816 */ /* 0x000fc600000000ff */
[----:B------:R-:W-:Y:S05]  /*c700*/  @!P1 BRA `(.L_x_125) ;  /* 0x0000000000b49947 */ /* 0x000fea0003800000 */
[----:B------:R-:W-:Y:S01]  /*c710*/  SEL R8, RZ, 0x1, !P0 ;  /* 0x00000001ff087807 */ /* 0x000fe20004000000 */
[----:B------:R-:W2:Y:S04]  /*c720*/  LDL.U8 R7, [R1+0x2] ;  /* 0x0000020001077983 */ /* 0x000ea80000100000 */
[----:B------:R-:W-:-:S05]  /*c730*/  IMAD.IADD R6, R1, 0x1, R8 ;  /* 0x0000000101067824 */ /* 0x000fca00078e0208 */
[----:B------:R-:W3:Y:S01]  /*c740*/  LDL.S8 R3, [R6] ;  /* 0x0000000006037983 */ /* 0x000ee20000100200 */
[----:B--2---:R-:W-:-:S04]  /*c750*/  PRMT R5, R7, 0x8880, RZ ;  /* 0x0000888007057816 */ /* 0x004fc800000000ff */
[----:B------:R-:W-:-:S04]  /*c760*/  IADD3 R10, P0, PT, R5, R16, RZ ;  /* 0x00000010050a7210 */ /* 0x000fc80007f1e0ff */
[----:B------:R-:W-:Y:S02]  /*c770*/  LEA.HI.X.SX32 R11, R5, R39, 0x1, P0 ;  /* 0x00000027050b7211 */ /* 0x000fe400000f0eff */
[----:B---3--:R-:W-:-:S04]  /*c780*/  IADD3 R4, P1, PT, R3, R16, RZ ;  /* 0x0000001003047210 */ /* 0x008fc80007f3e0ff */
[----:B------:R-:W-:Y:S02]  /*c790*/  LEA.HI.X.SX32 R5, R3, R39, 0x1, P1 ;  /* 0x0000002703057211 */ /* 0x000fe400008f0eff */
[----:B------:R-:W2:Y:S04]  /*c7a0*/  LDG.E.S8 R3, desc[UR36][R10.64] ;  /* 0x000000240a037981 */ /* 0x000ea8000c1e1300 */
[----:B------:R-:W2:Y:S01]  /*c7b0*/  LDG.E.S8 R4, desc[UR36][R4.64] ;  /* 0x0000002404047981 */ /* 0x000ea2000c1e1300 */
[----:B------:R-:W-:Y:S02]  /*c7c0*/  ISETP.NE.AND P1, PT, R0, 0x3, PT ;  /* 0x000000030000780c */ /* 0x000fe40003f25270 */
[----:B--2---:R-:W-:-:S13]  /*c7d0*/  ISETP.GT.AND P0, PT, R3, R4, PT ;  /* 0x000000040300720c */ /* 0x004fda0003f04270 */
[----:B------:R-:W-:-:S05]  /*c7e0*/  @P0 PRMT R7, R7, 0x8880, RZ ;  /* 0x0000888007070816 */ /* 0x000fca00000000ff */
[----:B------:R-:W-:Y:S01]  /*c7f0*/  @P0 IMAD.MOV.U32 R15, RZ, RZ, R7 ;  /* 0x000000ffff0f0224 */ /* 0x000fe200078e0007 */
[----:B------:R-:W-:Y:S06]  /*c800*/  @!P1 BRA `(.L_x_125) ;  /* 0x0000000000749947 */ /* 0x000fec0003800000 */
[----:B------:R-:W-:Y:S01]  /*c810*/  SEL R8, R8, 0x2, !P0 ;  /* 0x0000000208087807 */ /* 0x000fe20004000000 */
        /* <DEDUP_REMOVED lines=10> */
[----:B------:R-:W-:-:S13]  /*c8c0*/  ISETP.NE.AND P1, PT, R0, 0x4, PT ;  /* 0x000000040000780c */ /* 0x000fda0003f25270 */
[----:B------:R-:W3:Y:S01]  /*c8d0*/  @P1 LDL.U8 R14, [R1+0x4] ;  /* 0x00000400010e1983 */ /* 0x000ee20000100000 */
[----:B--2---:R-:W-:-:S04]  /*c8e0*/  ISETP.GT.AND P0, PT, R3, R4, PT ;  /* 0x000000040300720c */ /* 0x004fc80003f04270 */
[----:B------:R-:W-:-:S05]  /*c8f0*/  @P1 SEL R0, R8, 0x3, !P0 ;  /* 0x0000000308001807 */ /* 0x000fca0004000000 */
[----:B------:R-:W-:-:S06]  /*c900*/  @P1 IMAD.IADD R3, R1, 0x1, R0 ;  /* 0x0000000101031824 */ /* 0x000fcc00078e0200 */
[----:B------:R-:W2:Y:S01]  /*c910*/  @P1 LDL.S8 R3, [R3] ;  /* 0x0000000003031983 */ /* 0x000ea20000100200 */
[----:B---3--:R-:W-:-:S04]  /*c920*/  @P1 PRMT R5, R14, 0x8880, RZ ;  /* 0x000088800e051816 */ /* 0x008fc800000000ff */
[----:B------:R-:W-:-:S04]  /*c930*/  @P1 IADD3 R4, P2, PT, R5, R16, RZ ;  /* 0x0000001005041210 */ /* 0x000fc80007f5e0ff */
[----:B------:R-:W-:-:S05]  /*c940*/  @P1 LEA.HI.X.SX32 R5, R5, R39, 0x1, P2 ;  /* 0x0000002705051211 */ /* 0x000fca00010f0eff */
[----:B------:R-:W3:Y:S01]  /*c950*/  @P1 LDG.E.S8 R0, desc[UR36][R4.64] ;  /* 0x0000002404001981 */ /* 0x000ee2000c1e1300 */
[----:B--2---:R-:W-:-:S04]  /*c960*/  @P1 IADD3 R6, P3, PT, R3, R16, RZ ;  /* 0x0000001003061210 */ /* 0x004fc80007f7e0ff */
[----:B------:R-:W-:-:S06]  /*c970*/  @P1 LEA.HI.X.SX32 R7, R3, R39, 0x1, P3 ;  /* 0x0000002703071211 */ /* 0x000fcc00018f0eff */
[----:B------:R-:W3:Y:S01]  /*c980*/  @P1 LDG.E.S8 R7, desc[UR36][R6.64] ;  /* 0x0000002406071981 */ /* 0x000ee2000c1e1300 */
[----:B------:R-:W-:-:S05]  /*c990*/  @P0 PRMT R9, R9, 0x8880, RZ ;  /* 0x0000888009090816 */ /* 0x000fca00000000ff */
[----:B------:R-:W-:Y:S01]  /*c9a0*/  @P0 IMAD.MOV.U32 R15, RZ, RZ, R9 ;  /* 0x000000ffff0f0224 */ /* 0x000fe200078e0009 */
[----:B---3--:R-:W-:-:S13]  /*c9b0*/  ISETP.GT.AND P2, PT, R0, R7, P1 ;  /* 0x000000070000720c */ /* 0x008fda0000f44270 */
[----:B------:R-:W-:-:S05]  /*c9c0*/  @P2 PRMT R14, R14, 0x8880, RZ ;  /* 0x000088800e0e2816 */ /* 0x000fca00000000ff */
[----:B------:R-:W-:-:S07]  /*c9d0*/  @P2 IMAD.MOV.U32 R15, RZ, RZ, R14 ;  /* 0x000000ffff0f2224 */ /* 0x000fce00078e000e */
.L_x_125:
[----:B------:R-:W-:Y:S05]  /*c9e0*/  BSYNC.RECONVERGENT B1 ;  /* 0x0000000000017941 */ /* 0x000fea0003800200 */
.L_x_124:
[--C-:B------:R-:W-:Y:S01]  /*c9f0*/  SHF.R.S32.HI R5, RZ, 0x1f, R15.reuse ;  /* 0x0000001fff057819 */ /* 0x100fe2000001140f */
[----:B------:R-:W-:-:S07]  /*ca00*/  IMAD.MOV.U32 R4, RZ, RZ, R15 ;  /* 0x000000ffff047224 */ /* 0x000fce00078e000f */
.L_x_123:
[----:B------:R-:W-:Y:S05]  /*ca10*/  BSYNC.RECONVERGENT B0 ;  /* 0x0000000000007941 */ /* 0x000fea0003800200 */
.L_x_122:
[----:B------:R-:W-:-:S05]  /*ca20*/  IADD3 R4, P0, PT, R4, R16, RZ ;  /* 0x0000001004047210 */ /* 0x000fca0007f1e0ff */
[----:B------:R-:W-:-:S05]  /*ca30*/  IMAD.X R5, R5, 0x1, R39, P0 ;  /* 0x0000000105057824 */ /* 0x000fca00000e0627 */
[----:B------:R-:W2:Y:S01]  /*ca40*/  LDG.E.U8 R0, desc[UR36][R4.64] ;  /* 0x0000002404007981 */ /* 0x000ea2000c1e1100 */
[----:B------:R-:W-:Y:S01]  /*ca50*/  MOV R6, R16 ;  /* 0x0000001000067202 */ /* 0x000fe20000000f00 */
[----:B------:R-:W-:Y:S02]  /*ca60*/  IMAD.MOV.U32 R7, RZ, RZ, R39 ;  /* 0x000000ffff077224 */ /* 0x000fe400078e0027 */
[----:B--2---:R-:W-:-:S05]  /*ca70*/  VIADD R3, R0, 0x2 ;  /* 0x0000000200037836 */ /* 0x004fca0000000000 */
[----:B------:R1:W-:Y:S04]  /*ca80*/  STG.E.U8 desc[UR36][R4.64], R3 ;  /* 0x0000000304007986 */ /* 0x0003e8000c101124 */
[----:B------:R-:W2:Y:S04]  /*ca90*/  LDG.E.S8 R0, desc[UR36][R6.64] ;  /* 0x0000002406007981 */ /* 0x000ea8000c1e1300 */
[----:B------:R-:W3:Y:S04]  /*caa0*/  LDG.E.S8 R8, desc[UR36][R6.64+0x1] ;  /* 0x0000012406087981 */ /* 0x000ee8000c1e1300 */
[----:B------:R-:W4:Y:S04]  /*cab0*/  LDG.E.S8 R10, desc[UR36][R6.64+0x2] ;  /* 0x00000224060a7981 */ /* 0x000f28000c1e1300 */
[----:B------:R-:W5:Y:S04]  /*cac0*/  LDG.E.S8 R12, desc[UR36][R6.64+0x3] ;  /* 0x00000324060c7981 */ /* 0x000f68000c1e1300 */
[----:B------:R-:W5:Y:S01]  /*cad0*/  LDG.E.S8 R14, desc[UR36][R6.64+0x4] ;  /* 0x00000424060e7981 */ /* 0x000f62000c1e1300 */
        /* <DEDUP_REMOVED lines=13> */
[----:B-1----:R-:W-:Y:S01]  /*cbb0*/  PRMT R3, R0, 0x7610, R3 ;  /* 0x0000761000037816 */ /* 0x002fe20000000003 */
[----:B------:R2:W-:Y:S01]  /*cbc0*/  STG.E.U8 desc[UR36][R6.64+0x3], R12 ;  /* 0x0000030c06007986 */ /* 0x0005e2000c101124 */
[----:B------:R-:W-:-:S03]  /*cbd0*/  PRMT R0, RZ, 0x7610, R0 ;  /* 0x00007610ff007816 */ /* 0x000fc60000000000 */
[----:B------:R2:W-:Y:S04]  /*cbe0*/  STG.E.U8 desc[UR36][R6.64], R3 ;  /* 0x0000000306007986 */ /* 0x0005e8000c101124 */
[----:B------:R2:W-:Y:S01]  /*cbf0*/  STG.E.U8 desc[UR36][R6.64+0x4], R14 ;  /* 0x0000040e06007986 */ /* 0x0005e2000c101124 */
[----:B------:R-:W-:Y:S05]  /*cc00*/  BRA `(.L_x_79) ;  /* 0x0000000c00307947 */ /* 0x000fea0003800000 */
.L_x_118:
        /* <DEDUP_REMOVED lines=10> */
[----:B------:R-:W-:Y:S01]  /*ccb0*/  IMAD.MOV.U32 R7, RZ, RZ, 0x1 ;  /* 0x00000001ff077424 */ /* 0x000fe200078e00ff */
[----:B------:R-:W-:Y:S01]  /*ccc0*/  BSSY.RECONVERGENT B0, `(.L_x_126) ;  /* 0x000008e000007945 */ /* 0x000fe20003800200 */
[----:B------:R-:W-:-:S02]  /*ccd0*/  IMAD.MOV.U32 R10, RZ, RZ, 0x2 ;  /* 0x00000002ff0a7424 */ /* 0x000fc400078e00ff */
[----:B------:R-:W-:Y:S02]  /*cce0*/  IMAD.MOV.U32 R12, RZ, RZ, 0x3 ;  /* 0x00000003ff0c7424 */ /* 0x000fe400078e00ff */
[----:B------:R-:W-:Y:S02]  /*ccf0*/  IMAD.MOV.U32 R14, RZ, RZ, 0x4 ;  /* 0x00000004ff0e7424 */ /* 0x000fe400078e00ff */
[----:B------:R-:W-:Y:S02]  /*cd00*/  VIADD R19, R51, 0x6a788e ;  /* 0x006a788e33137836 */ /* 0x000fe40000000000 */
[----:B------:R-:W-:Y:S02]  /*cd10*/  IMAD.MOV.U32 R23, RZ, RZ, R48 ;  /* 0x000000ffff177224 */ /* 0x000fe400078e0030 */
[----:B------:R-:W-:Y:S02]  /*cd20*/  IMAD.MOV.U32 R24, RZ, RZ, R49 ;  /* 0x000000ffff187224 */ /* 0x000fe400078e0031 */
[----:B------:R-:W-:Y:S01]  /*cd30*/  IMAD.MOV.U32 R29, RZ, RZ, R26 ;  /* 0x000000ffff1d7224 */ /* 0x000fe200078e001a */
[----:B--2---:R-:W-:Y:S01]  /*cd40*/  ISETP.NE.AND P0, PT, R0, RZ, PT ;  /* 0x000000ff0000720c */ /* 0x004fe20003f05270 */
[----:B------:R-:W-:Y:S01]  /*cd50*/  IMAD.MOV.U32 R0, RZ, RZ, RZ ;  /* 0x000000ffff007224 */ /* 0x000fe200078e00ff */
[----:B---3--:R-:W-:-:S02]  /*cd60*/  ISETP.NE.AND P1, PT, R3, RZ, PT ;  /* 0x000000ff0300720c */ /* 0x008fc40003f25270 */
        /* <DEDUP_REMOVED lines=11> */
[----:B------:R-:W-:Y:S01]  /*ce20*/  LOP3.LUT R3, R48, R3, R4, 0x96, !PT ;  /* 0x0000000330037212 */ /* 0x000fe200078e9604 */
[----:B------:R-:W-:Y:S01]  /*ce30*/  IMAD.MOV.U32 R28, RZ, RZ, R25 ;  /* 0x000000ffff1c7224 */ /* 0x000fe200078e0019 */
        /* <DEDUP_REMOVED lines=109> */
[--C-:B------:R-:W-:Y:S01]  /*d510*/  IMAD.MOV.U32 R29, RZ, RZ, R5.reuse ;  /* 0x000000ffff1d7224 */ /* 0x100fe200078e0005 */
[----:B------:R-:W-:Y:S01]  /*d520*/  @P0 MOV R29, R11 ;  /* 0x0000000b001d0202 */ /* 0x000fe20000000f00 */
[----:B------:R-:W-:Y:S02]  /*d530*/  IMAD.MOV.U32 R28, RZ, RZ, R48 ;  /* 0x000000ffff1c7224 */ /* 0x000fe400078e0030 */
[--C-:B------:R-:W-:Y:S02]  /*d540*/  IMAD.MOV.U32 R23, RZ, RZ, R12.reuse ;  /* 0x000000ffff177224 */ /* 0x100fe400078e000c */
[----:B------:R-:W-:Y:S02]  /*d550*/  @P0 IMAD.MOV.U32 R24, RZ, RZ, R12 ;  /* 0x000000ffff180224 */ /* 0x000fe400078e000c */
[----:B------:R-:W-:Y:S02]  /*d560*/  @P0 IMAD.MOV.U32 R28, RZ, RZ, R5 ;  /* 0x000000ffff1c0224 */ /* 0x000fe400078e0005 */
[----:B------:R-:W-:Y:S01]  /*d570*/  @P0 IMAD.MOV.U32 R23, RZ, RZ, R14 ;  /* 0x000000ffff170224 */ /* 0x000fe200078e000e */
[----:B--2---:R4:W-:Y:S04]  /*d580*/  @P0 STL.U8 [R1+0x3], R6 ;  /* 0x0000030601000387 */ /* 0x0049e80000100000 */
[----:B---3--:R4:W-:Y:S02]  /*d590*/  @P0 STL.U8 [R7], R0 ;  /* 0x0000000007000387 */ /* 0x0089e40000100000 */
.L_x_127:
[----:B------:R-:W-:Y:S05]  /*d5a0*/  BSYNC.RECONVERGENT B0 ;  /* 0x0000000000007941 */ /* 0x000fea0003800200 */
.L_x_126:
[----:B------:R-:W1:Y:S02]  /*d5b0*/  LDL.S8 R3, [R1] ;  /* 0x0000000001037983 */ /* 0x000e640000100200 */
[----:B-1-34-:R-:W-:-:S04]  /*d5c0*/  IADD3 R4, P0, PT, R3, R16, RZ ;  /* 0x0000001003047210 */ /* 0x01afc80007f1e0ff */
[----:B------:R-:W-:-:S05]  /*d5d0*/  LEA.HI.X.SX32 R5, R3, R39, 0x1, P0 ;  /* 0x0000002703057211 */ /* 0x000fca00000f0eff */
[----:B------:R-:W2:Y:S01]  /*d5e0*/  LDG.E.U8 R0, desc[UR36][R4.64] ;  /* 0x0000002404007981 */ /* 0x000ea2000c1e1100 */
[----:B------:R-:W-:Y:S02]  /*d5f0*/  IMAD.MOV.U32 R12, RZ, RZ, R16 ;  /* 0x000000ffff0c7224 */ /* 0x000fe400078e0010 */
        /* <DEDUP_REMOVED lines=26> */
.L_x_117:
[----:B------:R-:W-:Y:S02]  /*d7a0*/  VIADD R27, R27, 0xffffffe1 ;  /* 0xffffffe11b1b7836 */ /* 0x000fe40000000000 */
[----:B------:R-:W-:Y:S02]  /*d7b0*/  IMAD.MOV.U32 R22, RZ, RZ, R48 ;  /* 0x000000ffff167224 */ /* 0x000fe400078e0030 */
[----:B------:R-:W-:Y:S01]  /*d7c0*/  IMAD.MOV.U32 R23, RZ, RZ, R49 ;  /* 0x000000ffff177224 */ /* 0x000fe200078e0031 */
[----:B------:R-:W-:Y:S01]  /*d7d0*/  LOP3.LUT R27, R27, 0xffff, RZ, 0xc0, !PT ;  /* 0x0000ffff1b1b7812 */ /* 0x000fe200078ec0ff */
[----:B------:R-:W-:Y:S02]  /*d7e0*/  IMAD.MOV.U32 R24, RZ, RZ, R26 ;  /* 0x000000ffff187224 */ /* 0x000fe400078e001a */
[----:B------:R-:W-:Y:S01]  /*d7f0*/  IMAD.MOV.U32 R29, RZ, RZ, R25 ;  /* 0x000000ffff1d7224 */ /* 0x000fe200078e0019 */
[----:B------:R-:W-:Y:S01]  /*d800*/  ISETP.GE.U32.AND P0, PT, R27, 0x2, PT ;  /* 0x000000021b00780c */ /* 0x000fe20003f06070 */
[----:B------:R-:W-:-:S12]  /*d810*/  IMAD.MOV.U32 R19, RZ, RZ, R52 ;  /* 0x000000ffff137224 */ /* 0x000fd800078e0034 */
[----:B------:R-:W-:Y:S01]  /*d820*/  @!P0 LOP3.LUT R54, R54, 0xffff, RZ, 0xc0, !PT ;  /* 0x0000ffff36368812 */ /* 0x000fe200078ec0ff */
[----:B------:R-:W-:Y:S01]  /*d830*/  @!P0 IMAD.MOV.U32 R22, RZ, RZ, R48 ;  /* 0x000000ffff168224 */ /* 0x000fe200078e0030 */
[----:B------:R-:W-:Y:S01]  /*d840*/  @!P0 PRMT R0, RZ, 0x7610, R0 ;  /* 0x00007610ff008816 */ /* 0x000fe20000000000 */
[----:B------:R-:W-:Y:S01]  /*d850*/  @!P0 IMAD.MOV.U32 R23, RZ, RZ, R49 ;  /* 0x000000ffff178224 */ /* 0x000fe200078e0031 */
[----:B-1----:R-:W-:Y:S01]  /*d860*/  @!P0 PRMT R3, R54, 0x8880, RZ ;  /* 0x0000888036038816 */ /* 0x002fe200000000ff */
[----:B------:R-:W-:Y:S02]  /*d870*/  @!P0 IMAD.MOV.U32 R24, RZ, RZ, R26 ;  /* 0x000000ffff188224 */ /* 0x000fe400078e001a */
[----:B------:R-:W-:Y:S01]  /*d880*/  @!P0 IMAD.MOV.U32 R29, RZ, RZ, R25 ;  /* 0x000000ffff1d8224 */ /* 0x000fe200078e0019 */
[----:B------:R-:W-:Y:S01]  /*d890*/  @!P0 IADD3 R30, P1, PT, R3, R30, RZ ;  /* 0x0000001e031e8210 */ /* 0x000fe20007f3e0ff */
[----:B------:R-:W-:-:S03]  /*d8a0*/  @!P0 IMAD.MOV.U32 R19, RZ, RZ, R52 ;  /* 0x000000ffff138224 */ /* 0x000fc600078e0034 */
[----:B------:R-:W-:-:S05]  /*d8b0*/  @!P0 LEA.HI.X.SX32 R31, R3, R43, 0x1, P1 ;  /* 0x0000002b031f8211 */ /* 0x000fca00008f0eff */
[----:B------:R1:W-:Y:S04]  /*d8c0*/  @!P0 STG.E.U8 desc[UR36][R30.64], RZ ;  /* 0x000000ff1e008986 */ /* 0x0003e8000c101124 */
.L_x_79:
[----:B------:R-:W-:Y:S05]  /*d8d0*/  BSYNC.RECONVERGENT B7 ;  /* 0x0000000000077941 */ /* 0x000fea0003800200 */
.L_x_74:
[----:B------:R-:W0:Y:S02]  /*d8e0*/  LDCU.64 UR4, c[0x0][0x3c0] ;  /* 0x00007800ff0477ac */ /* 0x000e240008000a00 */
[----:B01----:R-:W-:-:S04]  /*d8f0*/  IADD3 R4, P0, PT, R45, UR4, RZ ;  /* 0x000000042d047c10 */ /* 0x003fc8000ff1e0ff */
[----:B------:R-:W-:-:S05]  /*d900*/  IADD3.X R5, PT, PT, R46, UR5, RZ, P0, !PT ;  /* 0x000000052e057c10 */ /* 0x000fca00087fe4ff */
[----:B--2---:R-:W2:Y:S02]  /*d910*/  LDG.E.U8 R3, desc[UR36][R4.64] ;  /* 0x0000002404037981 */ /* 0x004ea4000c1e1100 */
[----:B--2---:R-:W-:-:S05]  /*d920*/  VIADD R3, R3, 0xffffffff ;  /* 0xffffffff03037836 */ /* 0x004fca0000000000 */
[----:B------:R0:W-:Y:S01]  /*d930*/  STG.E.U8 desc[UR36][R4.64], R3 ;  /* 0x0000000304007986 */ /* 0x0001e2000c101124 */
[----:B------:R-:W-:Y:S05]  /*d940*/  BRA `(.L_x_5) ;  /* 0x0000008400187947 */ /* 0x000fea0003800000 */
.L_x_721:
[----:B-----5:R-:W-:-:S13]  /*d950*/  ISETP.GT.AND P0, PT, R27, 0x3, PT ;  /* 0x000000031b00780c */ /* 0x020fda0003f04270 */
[----:B------:R-:W-:Y:S05]  /*d960*/  @P0 BRA `(.L_x_128) ;  /* 0x0000000000880947 */ /* 0x000fea0003800000 */
[----:B------:R-:W-:-:S05]  /*d970*/  VIADD R3, R27, 0xffffffff ;  /* 0xffffffff1b037836 */ /* 0x000fca0000000000 */
[----:B------:R-:W-:-:S04]  /*d980*/  LOP3.LUT R3, R3, 0xffff, RZ, 0xc0, !PT ;  /* 0x0000ffff03037812 */ /* 0x000fc800078ec0ff */
[----:B------:R-:W-:-:S13]  /*d990*/  ISETP.GE.U32.AND P0, PT, R3, 0x2, PT ;  /* 0x000000020300780c */ /* 0x000fda0003f06070 */
[----:B------:R-:W-:Y:S05]  /*d9a0*/  @!P0 BRA `(.L_x_129) ;  /* 0x00000000005c8947 */ /* 0x000fea0003800000 */
        /* <DEDUP_REMOVED lines=10> */
[----:B------:R-:W-:Y:S02]  /*da50*/  IMAD.MOV.U32 R23, RZ, RZ, R49 ;  /* 0x000000ffff177224 */ /* 0x000fe400078e0031 */
[----:B------:R-:W-:Y:S02]  /*da60*/  IMAD.MOV.U32 R0, RZ, RZ, 0x3 ;  /* 0x00000003ff007424 */ /* 0x000fe400078e00ff */
[----:B------:R-:W-:Y:S02]  /*da70*/  IMAD.MOV.U32 R24, RZ, RZ, R26 ;  /* 0x000000ffff187224 */ /* 0x000fe400078e001a */
[----:B------:R-:W-:Y:S02]  /*da80*/  IMAD.MOV.U32 R29, RZ, RZ, R25 ;  /* 0x000000ffff1d7224 */ /* 0x000fe400078e0019 */
[----:B------:R-:W-:Y:S01]  /*da90*/  IMAD.MOV.U32 R19, RZ, RZ, R52 ;  /* 0x000000ffff137224 */ /* 0x000fe200078e0034 */
[----:B------:R-:W-:Y:S06]  /*daa0*/  BRA `(.L_x_5) ;  /* 0x0000008000c07947 */ /* 0x000fec0003800000 */
.L_x_130:
[----:B------:R-:W-:Y:S02]  /*dab0*/  IMAD.MOV.U32 R22, RZ, RZ, R48 ;  /* 0x000000ffff167224 */ /* 0x000fe400078e0030 */
[----:B------:R-:W-:Y:S02]  /*dac0*/  IMAD.MOV.U32 R23, RZ, RZ, R49 ;  /* 0x000000ffff177224 */ /* 0x000fe400078e0031 */
[----:B------:R-:W-:Y:S02]  /*dad0*/  IMAD.MOV.U32 R0, RZ, RZ, 0x1 ;  /* 0x00000001ff007424 */ /* 0x000fe400078e00ff */
[----:B------:R-:W-:Y:S02]  /*dae0*/  IMAD.MOV.U32 R24, RZ, RZ, R26 ;  /* 0x000000ffff187224 */ /* 0x000fe400078e001a */
[----:B------:R-:W-:Y:S02]  /*daf0*/  IMAD.MOV.U32 R29, RZ, RZ, R25 ;  /* 0x000000ffff1d7224 */ /* 0x000fe400078e0019 */
[----:B------:R-:W-:Y:S01]  /*db00*/  IMAD.MOV.U32 R19, RZ, RZ, R52 ;  /* 0x000000ffff137224 */ /* 0x000fe200078e0034 */
[----:B------:R-:W-:Y:S06]  /*db10*/  BRA `(.L_x_5) ;  /* 0x0000008000a47947 */ /* 0x000fec0003800000 */
.L_x_129:
[----:B------:R-:W-:Y:S02]  /*db20*/  IMAD.MOV.U32 R22, RZ, RZ, R48 ;  /* 0x000000ffff167224 */ /* 0x000fe400078e0030 */
[----:B------:R-:W-:Y:S02]  /*db30*/  IMAD.MOV.U32 R23, RZ, RZ, R49 ;  /* 0x000000ffff177224 */ /* 0x000fe400078e0031 */
[----:B------:R-:W-:Y:S02]  /*db40*/  IMAD.MOV.U32 R0, RZ, RZ, 0x2 ;  /* 0x00000002ff007424 */ /* 0x000fe400078e00ff */
[----:B------:R-:W-:Y:S02]  /*db50*/  IMAD.MOV.U32 R24, RZ, RZ, R26 ;  /* 0x000000ffff187224 */ /* 0x000fe400078e001a */
[----:B------:R-:W-:Y:S02]  /*db60*/  IMAD.MOV.U32 R29, RZ, RZ, R25 ;  /* 0x000000ffff1d7224 */ /* 0x000fe400078e0019 */
[----:B------:R-:W-:Y:S01]  /*db70*/  IMAD.MOV.U32 R19, RZ, RZ, R52 ;  /* 0x000000ffff137224 */ /* 0x000fe200078e0034 */
[----:B------:R-:W-:Y:S06]  /*db80*/  BRA `(.L_x_5) ;  /* 0x0000008000887947 */ /* 0x000fec0003800000 */
.L_x_128:
[----:B------:R-:W-:-:S05]  /*db90*/  VIADD R3, R27, 0xfffffffc ;  /* 0xfffffffc1b037836 */ /* 0x000fca0000000000 */
[----:B------:R-:W-:-:S04]  /*dba0*/  LOP3.LUT R3, R3, 0xffff, RZ, 0xc0, !PT ;  /* 0x0000ffff03037812 */ /* 0x000fc800078ec0ff */
[----:B------:R-:W-:-:S13]  /*dbb0*/  ISETP.GE.U32.AND P0, PT, R3, 0x2, PT ;  /* 0x000000020300780c */ /* 0x000fda0003f06070 */
[----:B------:R-:W-:Y:S05]  /*dbc0*/  @!P0 BRA `(.L_x_131) ;  /* 0x0000000000488947 */ /* 0x000fea0003800000 */
        /* <DEDUP_REMOVED lines=8> */
[----:B------:R-:W-:Y:S05]  /*dc50*/  @P0 BRA `(.L_x_5) ;  /* 0x0000008000540947 */ /* 0x000fea0003800000 */
[----:B------:R-:W-:Y:S01]  /*dc60*/  IMAD.MOV.U32 R22, RZ, RZ, R48 ;  /* 0x000000ffff167224 */ /* 0x000fe200078e0030 */
[----:B------:R-:W-:Y:S01]  /*dc70*/  PRMT R2, R54, 0x7610, R2 ;  /* 0x0000761036027816 */ /* 0x000fe20000000002 */
[----:B------:R-:W-:Y:S02]  /*dc80*/  IMAD.MOV.U32 R23, RZ, RZ, R49 ;  /* 0x000000ffff177224 */ /* 0x000fe400078e0031 */
[----:B------:R-:W-:Y:S02]  /*dc90*/  IMAD.MOV.U32 R24, RZ, RZ, R26 ;  /* 0x000000ffff187224 */ /* 0x000fe400078e001a */
[----:B------:R-:W-:Y:S02]  /*dca0*/  IMAD.MOV.U32 R29, RZ, RZ, R25 ;  /* 0x000000ffff1d7224 */ /* 0x000fe400078e0019 */
[----:B------:R-:W-:Y:S02]  /*dcb0*/  IMAD.MOV.U32 R0, RZ, RZ, 0x3 ;  /* 0x00000003ff007424 */ /* 0x000fe400078e00ff */
[----:B------:R-:W-:-:S02]  /*dcc0*/  IMAD.MOV.U32 R19, RZ, RZ, R52 ;  /* 0x000000ffff137224 */ /* 0x000fc400078e0034 */
[----:B------:R-:W-:Y:S01]  /*dcd0*/  IMAD.MOV.U32 R18, RZ, RZ, 0x42c80000 ;  /* 0x42c80000ff127424 */ /* 0x000fe200078e00ff */
[----:B------:R-:W-:Y:S06]  /*dce0*/  BRA `(.L_x_5) ;  /* 0x0000008000307947 */ /* 0x000fec0003800000 */
.L_x_131:
[----:B------:R-:W-:Y:S02]  /*dcf0*/  IMAD.MOV.U32 R22, RZ, RZ, R48 ;  /* 0x000000ffff167224 */ /* 0x000fe400078e0030 */
[----:B------:R-:W-:Y:S02]  /*dd00*/  IMAD.MOV.U32 R23, RZ, RZ, R49 ;  /* 0x000000ffff177224 */ /* 0x000fe400078e0031 */
[----:B------:R-:W-:Y:S02]  /*dd10*/  IMAD.MOV.U32 R0, RZ, RZ, 0x4 ;  /* 0x00000004ff007424 */ /* 0x000fe400078e00ff */
[----:B------:R-:W-:Y:S02]  /*dd20*/  IMAD.MOV.U32 R24, RZ, RZ, R26 ;  /* 0x000000ffff187224 */ /* 0x000fe400078e001a */
[----:B------:R-:W-:Y:S02]  /*dd30*/  IMAD.MOV.U32 R29, RZ, RZ, R25 ;  /* 0x000000ffff1d7224 */ /* 0x000fe400078e0019 */
[----:B------:R-:W-:Y:S01]  /*dd40*/  IMAD.MOV.U32 R19, RZ, RZ, R52 ;  /* 0x000000ffff137224 */ /* 0x000fe200078e0034 */
[----:B------:R-:W-:Y:S06]  /*dd50*/  BRA `(.L_x_5) ;  /* 0x0000008000147947 */ /* 0x000fec0003800000 */
.L_x_722:
[----:B-----5:R-:W-:Y:S01]  /*dd60*/  LOP3.LUT R60, R54, 0xff, RZ, 0xc0, !PT ;  /* 0x000000ff363c7812 */ /* 0x020fe200078ec0ff */
[----:B------:R-:W-:Y:S03]  /*dd70*/  BSSY.RECONVERGENT B7, `(.L_x_132) ;  /* 0x0000013000077945 */ /* 0x000fe60003800200 */
[----:B------:R-:W-:-:S13]  /*dd80*/  ISETP.NE.AND P0, PT, R60, R27, PT ;  /* 0x0000001b3c00720c */ /* 0x000fda0003f05270 */
[----:B------:R-:W-:Y:S05]  /*dd90*/  @P0 BRA `(.L_x_133) ;  /* 0x0000000000400947 */ /* 0x000fea0003800000 */
        /* <DEDUP_REMOVED lines=9> */
[----:B------:R-:W-:Y:S01]  /*de30*/  IMAD.U32 R5, RZ, RZ, UR5 ;  /* 0x00000005ff057e24 */ /* 0x000fe2000f8e00ff */
[----:B----4-:R-:W-:Y:S01]  /*de40*/  MOV R6, UR6 ;  /* 0x0000000600067c02 */ /* 0x010fe20008000f00 */
[----:B------:R-:W-:Y:S02]  /*de50*/  IMAD.U32 R7, RZ, RZ, UR7 ;  /* 0x00000007ff077e24 */ /* 0x000fe4000f8e00ff */
[----:B-----5:R-:W-:Y:S02]  /*de60*/  IMAD.U32 R10, RZ, RZ, UR8 ;  /* 0x00000008ff0a7e24 */ /* 0x020fe4000f8e00ff */
[----:B--2---:R-:W-:-:S07]  /*de70*/  IMAD.U32 R11, RZ, RZ, UR9 ;  /* 0x00000009ff0b7e24 */ /* 0x004fce000f8e00ff */
[----:B------:R-:W-:-:S07]  /*de80*/  LEPC R20, `(.L_x_133) ;  /* 0x000000001014794e */ /* 0x000fce0000000000 */
[----:B0--3--:R-:W-:Y:S05]  /*de90*/  CALL.ABS.NOINC R14 ;  /* 0x000000000e007343 */ /* 0x009fea0003c00000 */
.L_x_133:
[----:B------:R-:W-:Y:S05]  /*dea0*/  BSYNC.RECONVERGENT B7 ;  /* 0x0000000000077941 */ /* 0x000fea0003800200 */
.L_x_132:
[----:B------:R-:W-:Y:S02]  /*deb0*/  IMAD.MOV.U32 R12, RZ, RZ, R16 ;  /* 0x000000ffff0c7224 */ /* 0x000fe400078e0010 */
[----:B------:R-:W-:Y:S01]  /*dec0*/  IMAD.MOV.U32 R13, RZ, RZ, R39 ;  /* 0x000000ffff0d7224 */ /* 0x000fe200078e0027 */
[----:B------:R-:W2:Y:S04]  /*ded0*/  LDG.E.U8 R14, desc[UR36][R42.64] ;  /* 0x000000242a0e7981 */ /* 0x000ea8000c1e1100 */
[----:B------:R-:W3:Y:S04]  /*dee0*/  LDG.E.U8 R19, desc[UR36][R12.64] ;  /* 0x000000240c137981 */ /* 0x000ee8000c1e1100 */
[----:B------:R-:W4:Y:S04]  /*def0*/  LDG.E.U8 R15, desc[UR36][R12.64+0x1] ;  /* 0x000001240c0f7981 */ /* 0x000f28000c1e1100 */
[----:B------:R-:W2:Y:S04]  /*df00*/  LDG.E.S8 R21, desc[UR36][R12.64+0x2] ;  /* 0x000002240c157981 */ /* 0x000ea8000c1e1300 */
[----:B------:R-:W2:Y:S04]  /*df10*/  LDG.E.S8 R53, desc[UR36][R12.64+0x3] ;  /* 0x000003240c357981 */ /* 0x000ea8000c1e1300 */
[----:B------:R-:W2:Y:S04]  /*df20*/  LDG.E.S8 R55, desc[UR36][R12.64+0x4] ;  /* 0x000004240c377981 */ /* 0x000ea8000c1e1300 */
[----:B------:R-:W2:Y:S04]  /*df30*/  LDG.E.U8 R24, desc[UR36][R42.64+0x2] ;  /* 0x000002242a187981 */ /* 0x000ea8000c1e1100 */
[----:B------:R-:W2:Y:S01]  /*df40*/  LDG.E.U8 R29, desc[UR36][R42.64+0x3] ;  /* 0x000003242a1d7981 */ /* 0x000ea2000c1e1100 */
[----:B---3--:R-:W-:-:S02]  /*df50*/  PRMT R57, R19, 0x8880, RZ ;  /* 0x0000888013397816 */ /* 0x008fc400000000ff */
[----:B----4-:R-:W-:-:S04]  /*df60*/  PRMT R58, R15, 0x8880, RZ ;  /* 0x000088800f3a7816 */ /* 0x010fc800000000ff */
[----:B------:R-:W-:-:S04]  /*df70*/  ISETP.GT.AND P0, PT, R58, R57, PT ;  /* 0x000000393a00720c */ /* 0x000fc80003f04270 */
[----:B------:R-:W-:-:S04]  /*df80*/  SEL R3, RZ, 0x1, !P0 ;  /* 0x00000001ff037807 */ /* 0x000fc80004000000 */
[----:B------:R-:W-:-:S05]  /*df90*/  IADD3 R4, P0, PT, R3, R16, RZ ;  /* 0x0000001003047210 */ /* 0x000fca0007f1e0ff */
[----:B------:R-:W-:-:S05]  /*dfa0*/  IMAD.X R5, RZ, RZ, R39, P0 ;  /* 0x000000ffff057224 */ /* 0x000fca00000e0627 */
[----:B------:R-:W2:Y:S01]  /*dfb0*/  LDG.E.S8 R4, desc[UR36][R4.64] ;  /* 0x0000002404047981 */ /* 0x000ea2000c1e1300 */
[----:B------:R-:W-:-:S04]  /*dfc0*/  ISETP.GE.AND P0, PT, R58, R57, PT ;  /* 0x000000393a00720c */ /* 0x000fc80003f06270 */
[----:B------:R-:W-:-:S04]  /*dfd0*/  SEL R11, RZ, 0x1, P0 ;  /* 0x00000001ff0b7807 */ /* 0x000fc80000000000 */
[----:B------:R-:W-:-:S05]  /*dfe0*/  IADD3 R8, P0, PT, R11, R16, RZ ;  /* 0x000000100b087210 */ /* 0x000fca0007f1e0ff */
[----:B------:R-:W-:-:S05]  /*dff0*/  IMAD.X R9, RZ, RZ, R39, P0 ;  /* 0x000000ffff097224 */ /* 0x000fca00000e0627 */
[----:B------:R-:W3:Y:S01]  /*e000*/  LDG.E.S8 R8, desc[UR36][R8.64] ;  /* 0x0000002408087981 */ /* 0x000ee2000c1e1300 */
[----:B--2---:R-:W-:-:S04]  /*e010*/  ISETP.GT.AND P0, PT, R21, R4, PT ;  /* 0x000000041500720c */ /* 0x004fc80003f04270 */
[----:B------:R-:W-:-:S04]  /*e020*/  SEL R3, R3, 0x2, !P0 ;  /* 0x0000000203037807 */ /* 0x000fc80004000000 */
[----:B------:R-:W-:-:S05]  /*e030*/  IADD3 R6, P0, PT, R3, R16, RZ ;  /* 0x0000001003067210 */ /* 0x000fca0007f1e0ff */
[----:B------:R-:W-:-:S05]  /*e040*/  IMAD.X R7, RZ, RZ, R39, P0 ;  /* 0x000000ffff077224 */ /* 0x000fca00000e0627 */
[----:B------:R-:W2:Y:S01]  /*e050*/  LDG.E.S8 R6, desc[UR36][R6.64] ;  /* 0x0000002406067981 */ /* 0x000ea2000c1e1300 */
[----:B---3--:R-:W-:-:S04]  /*e060*/  ISETP.GE.AND P0, PT, R21, R8, PT ;  /* 0x000000081500720c */ /* 0x008fc80003f06270 */
[----:B------:R-:W-:-:S04]  /*e070*/  SEL R23, R11, 0x2, P0 ;  /* 0x000000020b177807 */ /* 0x000fc80000000000 */
        /* <DEDUP_REMOVED lines=17> */
[----:B------:R-:W2:Y:S01]  /*e190*/  LDG.E.U8 R20, desc[UR36][R6.64] ;  /* 0x0000002406147981 */ /* 0x000ea2000c1e1100 */
[----:B---3--:R-:W-:-:S04]  /*e1a0*/  ISETP.GE.AND P0, PT, R55, R8, PT ;  /* 0x000000083700720c */ /* 0x008fc80003f06270 */
[----:B------:R-:W-:Y:S02]  /*e1b0*/  SEL R5, R23, 0x4, P0 ;  /* 0x0000000417057807 */ /* 0x000fe40000000000 */
[----:B------:R-:W-:Y:S01]  /*e1c0*/  PRMT R0, R19, 0x8880, RZ ;  /* 0x0000888013007816 */ /* 0x000fe200000000ff */
[----:B------:R-:W-:Y:S01]  /*e1d0*/  IMAD.MOV.U32 R8, RZ, RZ, 0x1 ;  /* 0x00000001ff087424 */ /* 0x000fe200078e00ff */
[----:B------:R-:W-:Y:S01]  /*e1e0*/  IADD3 R4, P0, PT, R5, R16, RZ ;  /* 0x0000001005047210 */ /* 0x000fe20007f1e0ff */
[----:B------:R-:W-:Y:S01]  /*e1f0*/  IMAD.MOV.U32 R9, RZ, RZ, 0x1 ;  /* 0x00000001ff097424 */ /* 0x000fe200078e00ff */
[----:B------:R-:W-:Y:S03]  /*e200*/  STL.U8 [R1+0x48], RZ ;  /* 0x000048ff01007387 */ /* 0x000fe60000100000 */
[----:B------:R-:W-:Y:S01]  /*e210*/  IMAD.X R5, RZ, RZ, R39, P0 ;  /* 0x000000ffff057224 */ /* 0x000fe200000e0627 */
[----:B------:R-:W-:Y:S04]  /*e220*/  STL.U8 [R1+0x49], RZ ;  /* 0x000049ff01007387 */ /* 0x000fe80000100000 */
[----:B------:R1:W3:Y:S01]  /*e230*/  LDG.E.U8 R22, desc[UR36][R4.64] ;  /* 0x0000002404167981 */ /* 0x0002e2000c1e1100 */
[----:B------:R-:W-:-:S03]  /*e240*/  PRMT R0, R0, 0x7710, RZ ;  /* 0x0000771000007816 */ /* 0x000fc600000000ff */
[----:B------:R-:W-:Y:S01]  /*e250*/  STL.U8 [R1+0x4a], RZ ;  /* 0x00004aff01007387 */ /* 0x000fe20000100000 */
[----:B------:R-:W-:-:S03]  /*e260*/  LOP3.LUT R3, R0, 0xff, RZ, 0xc0, !PT ;  /* 0x000000ff00037812 */ /* 0x000fc600078ec0ff */
[----:B------:R-:W-:Y:S01]  /*e270*/  STL.U8 [R1+0x4b], RZ ;  /* 0x00004bff01007387 */ /* 0x000fe20000100000 */
[----:B-1----:R-:W-:-:S03]  /*e280*/  LOP3.LUT R5, R21, 0xff, RZ, 0xc0, !PT ;  /* 0x000000ff15057812 */ /* 0x002fc600078ec0ff */
[----:B------:R-:W-:Y:S04]  /*e290*/  STL.U8 [R1+0x4c], RZ ;  /* 0x00004cff01007387 */ /* 0x000fe80000100000 */
[----:B------:R-:W-:Y:S04]  /*e2a0*/  STL.64 [R1], RZ ;  /* 0x000000ff01007387 */ /* 0x000fe80000100a00 */
[----:B------:R-:W-:Y:S04]  /*e2b0*/  STL.64 [R1+0x8], RZ ;  /* 0x000008ff01007387 */ /* 0x000fe80000100a00 */
[----:B------:R-:W-:Y:S04]  /*e2c0*/  STL.64 [R1+0x10], RZ ;  /* 0x000010ff01007387 */ /* 0x000fe80000100a00 */
[----:B------:R-:W-:Y:S04]  /*e2d0*/  STL.64 [R1+0x18], RZ ;  /* 0x000018ff01007387 */ /* 0x000fe80000100a00 */
[----:B------:R-:W-:Y:S04]  /*e2e0*/  STL.64 [R1+0x20], RZ ;  /* 0x000020ff01007387 */ /* 0x000fe80000100a00 */
[----:B------:R-:W-:Y:S04]  /*e2f0*/  STL.64 [R1+0x28], RZ ;  /* 0x000028ff01007387 */ /* 0x000fe80000100a00 */
[----:B------:R-:W-:Y:S04]  /*e300*/  STL.U16 [R1+0x30], RZ ;  /* 0x000030ff01007387 */ /* 0x000fe80000100400 */
[----:B------:R-:W-:Y:S04]  /*e310*/  STL.U8 [R1+0x4d], RZ ;  /* 0x00004dff01007387 */ /* 0x000fe80000100000 */
[----:B------:R-:W-:Y:S04]  /*e320*/  STL.U8 [R1+0x4e], RZ ;  /* 0x00004eff01007387 */ /* 0x000fe80000100000 */
[----:B------:R-:W-:Y:S04]  /*e330*/  STL.U8 [R1+0x4f], RZ ;  /* 0x00004fff01007387 */ /* 0x000fe80000100000 */
[----:B------:R-:W-:Y:S04]  /*e340*/  STL.U8 [R1+0x50], RZ ;  /* 0x000050ff01007387 */ /* 0x000fe80000100000 */
[----:B------:R-:W-:Y:S01]  /*e350*/  STL.U8 [R1+0x51], RZ ;  /* 0x000051ff01007387 */ /* 0x000fe20000100000 */
[----:B------:R-:W-:Y:S01]  /*e360*/  IMAD.MOV.U32 R10, RZ, RZ, 0x2 ;  /* 0x00000002ff0a7424 */ /* 0x000fe200078e00ff */
[----:B------:R-:W-:Y:S01]  /*e370*/  LOP3.LUT R6, R53, 0xff, RZ, 0xc0, !PT ;  /* 0x000000ff35067812 */ /* 0x000fe200078ec0ff */
[----:B------:R-:W-:Y:S01]  /*e380*/  IMAD.SHL.U32 R33, R48, 0x10, RZ ;  /* 0x0000001030217824 */ /* 0x000fe200078e00ff */
[----:B------:R-:W4:Y:S01]  /*e390*/  LDG.E.U8 R23, desc[UR36][R42.64+0x1] ;  /* 0x000001242a177981 */ /* 0x000f22000c1e1100 */
[----:B--2---:R-:W-:-:S02]  /*e3a0*/  ISETP.NE.AND P1, PT, R15, R20, PT ;  /* 0x000000140f00720c */ /* 0x004fc40003f25270 */
[-C--:B------:R-:W-:Y:S02]  /*e3b0*/  ISETP.NE.AND P3, PT, R5, R20.reuse, PT ;  /* 0x000000140500720c */ /* 0x080fe40003f65270 */
[----:B------:R-:W-:-:S09]  /*e3c0*/  ISETP.NE.AND P0, PT, R19, R20, PT ;  /* 0x000000141300720c */ /* 0x000fd20003f05270 */
[----:B------:R-:W-:-:S04]  /*e3d0*/  @!P1 ISETP.NE.AND P2, PT, R3, R20, PT ;  /* 0x000000140300920c */ /* 0x000fc80003f45270 */
[----:B------:R-:W-:-:S05]  /*e3e0*/  @!P1 SEL R4, RZ, 0x1, P2 ;  /* 0x00000001ff049807 */ /* 0x000fca0001000000 */
[C---:B------:R-:W-:Y:S01]  /*e3f0*/  @!P1 IMAD.IADD R7, R1.reuse, 0x1, R4 ;  /* 0x0000000101079824 */ /* 0x040fe200078e0204 */
[----:B------:R-:W-:Y:S02]  /*e400*/  SEL R4, RZ, 0x1, P0 ;  /* 0x00000001ff047807 */ /* 0x000fe40000000000 */
[----:B------:R-:W-:Y:S02]  /*e410*/  @!P1 SEL R4, R8, 0x2, P2 ;  /* 0x0000000208049807 */ /* 0x000fe40001000000 */
[----:B------:R1:W-:Y:S01]  /*e420*/  @!P1 STL.U8 [R7+0x4d], R9 ;  /* 0x00004d0907009387 */ /* 0x0003e20000100000 */
[----:B------:R-:W-:Y:S02]  /*e430*/  ISETP.NE.AND P0, PT, R6, R20, PT ;  /* 0x000000140600720c */ /* 0x000fe40003f05270 */
[----:B-1----:R-:W-:Y:S01]  /*e440*/  SHF.R.U32.HI R7, RZ, 0x2, R28 ;  /* 0x00000002ff077819 */ /* 0x002fe2000001161c */
[----:B------:R-:W-:-:S03]  /*e450*/  @!P3 IMAD.IADD R9, R1, 0x1, R4 ;  /* 0x000000010109b824 */ /* 0x000fc600078e0204 */
[----:B------:R-:W-:Y:S02]  /*e460*/  LOP3.LUT R56, R7, R28, RZ, 0x3c, !PT ;  /* 0x0000001c07387212 */ /* 0x000fe400078e3cff */
[----:B------:R1:W-:Y:S01]  /*e470*/  @!P3 STL.U8 [R9+0x4d], R10 ;  /* 0x00004d0a0900b387 */ /* 0x0003e20000100000 */
[----:B------:R-:W-:Y:S01]  /*e480*/  LOP3.LUT R7, R55, 0xff, RZ, 0xc0, !PT ;  /* 0x000000ff37077812 */ /* 0x000fe200078ec0ff */
[----:B------:R-:W-:Y:S02]  /*e490*/  @!P3 VIADD R4, R4, 0x1 ;  /* 0x000000010404b836 */ /* 0x000fe40000000000 */
[----:B-1----:R-:W-:Y:S01]  /*e4a0*/  IMAD.SHL.U32 R9, R56, 0x2, RZ ;  /* 0x0000000238097824 */ /* 0x002fe200078e00ff */
[----:B------:R-:W-:-:S04]  /*e4b0*/  ISETP.NE.AND P1, PT, R7, R20, PT ;  /* 0x000000140700720c */ /* 0x000fc80003f25270 */
[----:B------:R-:W-:Y:S01]  /*e4c0*/  LOP3.LUT R9, R48, R33, R9, 0x96, !PT ;  /* 0x0000002130097212 */ /* 0x000fe200078e9609 */
[----:B------:R-:W-:-:S03]  /*e4d0*/  IMAD.MOV.U32 R19, RZ, RZ, 0x3 ;  /* 0x00000003ff137424 */ /* 0x000fc600078e00ff */
[----:B------:R-:W-:Y:S01]  /*e4e0*/  LOP3.LUT R56, R9, R56, RZ, 0x3c, !PT ;  /* 0x0000003809387212 */ /* 0x000fe200078e3cff */
[----:B------:R-:W-:-:S03]  /*e4f0*/  @!P0 IMAD.IADD R11, R1, 0x1, R4 ;  /* 0x00000001010b8824 */ /* 0x000fc600078e0204 */
[----:B------:R-:W-:Y:S01]  /*e500*/  IADD3 R9, PT, PT, R52, 0x587c5, R56 ;  /* 0x000587c534097810 */ /* 0x000fe20007ffe038 */
[----:B------:R-:W-:Y:S01]  /*e510*/  @!P0 VIADD R4, R4, 0x1 ;  /* 0x0000000104048836 */ /* 0x000fe20000000000 */
[----:B------:R1:W-:Y:S02]  /*e520*/  @!P0 STL.U8 [R11+0x4d], R19 ;  /* 0x00004d130b008387 */ /* 0x0003e40000100000 */
[----:B------:R-:W-:Y:S01]  /*e530*/  I2FP.F32.U32 R10, R9 ;  /* 0x00000009000a7245 */ /* 0x000fe20000201000 */
[----:B-1----:R-:W-:Y:S02]  /*e540*/  IMAD.MOV.U32 R11, RZ, RZ, 0x2f800000 ;  /* 0x2f800000ff0b7424 */ /* 0x002fe400078e00ff */
[----:B------:R-:W-:Y:S02]  /*e550*/  @!P1 IMAD.IADD R19, R1, 0x1, R4 ;  /* 0x0000000101139824 */ /* 0x000fe400078e0204 */
[----:B------:R-:W-:Y:S02]  /*e560*/  @!P1 VIADD R4, R4, 0x1 ;  /* 0x0000000104049836 */ /* 0x000fe40000000000 */
[----:B------:R-:W-:-:S03]  /*e570*/  FFMA R10, R10, R11, 1.1641532182693481445e-10 ;  /* 0x2f0000000a0a7423 */ /* 0x000fc6000000000b */
[----:B------:R-:W-:Y:S01]  /*e580*/  I2FP.F32.U32 R9, R4 ;  /* 0x0000000400097245 */ /* 0x000fe20000201000 */
[----:B------:R-:W-:Y:S01]  /*e590*/  FADD R4, -R10, 1 ;  /* 0x3f8000000a047421 */ /* 0x000fe20000000100 */
[----:B------:R-:W-:-:S03]  /*e5a0*/  PRMT R15, R15, 0x8880, RZ ;  /* 0x000088800f0f7816 */ /* 0x000fc600000000ff */
[----:B------:R-:W-:Y:S01]  /*e5b0*/  FFMA R4, R4, R9, RZ ;  /* 0x0000000904047223 */ /* 0x000fe200000000ff */
[----:B------:R-:W-:Y:S01]  /*e5c0*/  PRMT R15, R15, 0x7710, RZ ;  /* 0x000077100f0f7816 */ /* 0x000fe200000000ff */
[----:B------:R-:W-:Y:S01]  /*e5d0*/  IMAD.MOV.U32 R20, RZ, RZ, 0x4 ;  /* 0x00000004ff147424 */ /* 0x000fe200078e00ff */
[----:B---3--:R-:W-:-:S03]  /*e5e0*/  ISETP.NE.AND P0, PT, R3, R22, PT ;  /* 0x000000160300720c */ /* 0x008fc60003f05270 */
[----:B------:R-:W1:Y:S01]  /*e5f0*/  F2I.TRUNC.NTZ R4, R4 ;  /* 0x0000000400047305 */ /* 0x000e62000020f100 */
[----:B------:R-:W-:Y:S01]  /*e600*/  LOP3.LUT R3, R15, 0xff, RZ, 0xc0, !PT ;  /* 0x000000ff0f037812 */ /* 0x000fe200078ec0ff */
[----:B------:R2:W-:Y:S01]  /*e610*/  @!P1 STL.U8 [R19+0x4d], R20 ;  /* 0x00004d1413009387 */ /* 0x0005e20000100000 */
[-C--:B------:R-:W-:Y:S02]  /*e620*/  ISETP.NE.AND P3, PT, R6, R22.reuse, PT ;  /* 0x000000160600720c */ /* 0x080fe40003f65270 */
[----:B------:R-:W-:Y:S02]  /*e630*/  SHF.R.U32.HI R6, RZ, 0x2, R25 ;  /* 0x00000002ff067819 */ /* 0x000fe40000011619 */
[-C--:B------:R-:W-:Y:S02]  /*e640*/  ISETP.NE.AND P1, PT, R3, R22.reuse, PT ;  /* 0x000000160300720c */ /* 0x080fe40003f25270 */
[----:B------:R-:W-:Y:S02]  /*e650*/  LOP3.LUT R9, R6, R25, RZ, 0x3c, !PT ;  /* 0x0000001906097212 */ /* 0x000fe400078e3cff */
[----:B------:R-:W-:Y:S01]  /*e660*/  ISETP.NE.AND P2, PT, R5, R22, PT ;  /* 0x000000160500720c */ /* 0x000fe20003f45270 */
[----:B------:R-:W-:-:S02]  /*e670*/  IMAD.SHL.U32 R3, R56, 0x10, RZ ;  /* 0x0000001038037824 */ /* 0x000fc400078e00ff */
[----:B------:R-:W-:Y:S02]  /*e680*/  IMAD.SHL.U32 R10, R9, 0x2, RZ ;  /* 0x00000002090a7824 */ /* 0x000fe400078e00ff */
[----:B-1----:R-:W-:Y:S01]  /*e690*/  IMAD.IADD R5, R1, 0x1, R4 ;  /* 0x0000000101057824 */ /* 0x002fe200078e0204 */
[----:B------:R-:W-:Y:S02]  /*e6a0*/  SEL R4, RZ, 0x1, P0 ;  /* 0x00000001ff047807 */ /* 0x000fe40000000000 */
[----:B------:R-:W-:Y:S02]  /*e6b0*/  LOP3.LUT R3, R9, R10, R3, 0x96, !PT ;  /* 0x0000000a09037212 */ /* 0x000fe400078e9603 */
[----:B------:R-:W-:Y:S01]  /*e6c0*/  ISETP.NE.AND P4, PT, R7, R22, PT ;  /* 0x000000160700720c */ /* 0x000fe20003f85270 */
[----:B------:R-:W-:Y:S01]  /*e6d0*/  @!P1 IMAD.IADD R6, R1, 0x1, R4 ;  /* 0x0000000101069824 */ /* 0x000fe200078e0204 */
[----:B------:R-:W-:Y:S01]  /*e6e0*/  @!P1 SEL R4, R8, 0x2, P0 ;  /* 0x0000000208049807 */ /* 0x000fe20000000000 */
[----:B------:R-:W-:Y:S01]  /*e6f0*/  IMAD.MOV.U32 R7, RZ, RZ, 0x1 ;  /* 0x00000001ff077424 */ /* 0x000fe200078e00ff */
[----:B------:R-:W-:Y:S01]  /*e700*/  LOP3.LUT R32, R3, R56, RZ, 0x3c, !PT ;  /* 0x0000003803207212 */ /* 0x000fe200078e3cff */
[----:B------:R1:W5:Y:S01]  /*e710*/  LDL.U8 R59, [R5+0x4d] ;  /* 0x00004d00053b7983 */ /* 0x0003620000100000 */
[----:B--2---:R-:W-:-:S03]  /*e720*/  VIADD R19, R51, 0x700053 ;  /* 0x0070005333137836 */ /* 0x004fc60000000000 */
[----:B------:R-:W-:Y:S01]  /*e730*/  STL.U8 [R1+0x52], RZ ;  /* 0x000052ff01007387 */ /* 0x000fe20000100000 */
[----:B------:R-:W-:Y:S02]  /*e740*/  IMAD.IADD R3, R19, 0x1, R32 ;  /* 0x0000000113037824 */ /* 0x000fe400078e0220 */
[C---:B-1----:R-:W-:Y:S02]  /*e750*/  @!P2 IMAD.IADD R5, R1.reuse, 0x1, R4 ;  /* 0x000000010105a824 */ /* 0x042fe400078e0204 */
[----:B------:R-:W-:Y:S01]  /*e760*/  @!P2 VIADD R4, R4, 0x1 ;  /* 0x000000010404a836 */ /* 0x000fe20000000000 */
[----:B------:R-:W-:Y:S04]  /*e770*/  STL.U8 [R1+0x53], RZ ;  /* 0x000053ff01007387 */ /* 0x000fe80000100000 */
[----:B------:R-:W-:Y:S04]  /*e780*/  STL.U8 [R1+0x54], RZ ;  /* 0x000054ff01007387 */ /* 0x000fe80000100000 */
[----:B------:R-:W-:Y:S04]  /*e790*/  STL.U8 [R1+0x55], RZ ;  /* 0x000055ff01007387 */ /* 0x000fe80000100000 */
[----:B------:R-:W-:Y:S04]  /*e7a0*/  STL.U8 [R1+0x56], RZ ;  /* 0x000056ff01007387 */ /* 0x000fe80000100000 */
[----:B------:R1:W-:Y:S02]  /*e7b0*/  @!P1 STL.U8 [R6+0x52], R7 ;  /* 0x0000520706009387 */ /* 0x0003e40000100000 */
[----:B-1----:R-:W-:-:S02]  /*e7c0*/  @!P3 IMAD.IADD R7, R1, 0x1, R4 ;  /* 0x000000010107b824 */ /* 0x002fc400078e0204 */
[----:B------:R-:W-:Y:S01]  /*e7d0*/  @!P3 VIADD R4, R4, 0x1 ;  /* 0x000000010404b836 */ /* 0x000fe20000000000 */
[----:B------:R-:W-:-:S03]  /*e7e0*/  I2FP.F32.U32 R6, R3 ;  /* 0x0000000300067245 */ /* 0x000fc60000201000 */
[----:B------:R-:W-:Y:S02]  /*e7f0*/  @!P4 IMAD.IADD R9, R1, 0x1, R4 ;  /* 0x000000010109c824 */ /* 0x000fe400078e0204 */
[----:B------:R-:W-:Y:S02]  /*e800*/  @!P4 VIADD R4, R4, 0x1 ;  /* 0x000000010404c836 */ /* 0x000fe40000000000 */
[----:B------:R-:W-:-:S03]  /*e810*/  FFMA R3, R6, R11, 1.1641532182693481445e-10 ;  /* 0x2f00000006037423 */ /* 0x000fc6000000000b */
[----:B------:R-:W-:Y:S01]  /*e820*/  I2FP.F32.U32 R4, R4 ;  /* 0x0000000400047245 */ /* 0x000fe20000201000 */
[----:B------:R-:W-:-:S04]  /*e830*/  FADD R3, -R3, 1 ;  /* 0x3f80000003037421 */ /* 0x000fc80000000100 */
[----:B------:R-:W-:-:S06]  /*e840*/  FFMA R4, R3, R4, RZ ;  /* 0x0000000403047223 */ /* 0x000fcc00000000ff */
[----:B------:R-:W1:Y:S01]  /*e850*/  F2I.TRUNC.NTZ R4, R4 ;  /* 0x0000000400047305 */ /* 0x000e62000020f100 */
[----:B------:R-:W-:Y:S02]  /*e860*/  IMAD.MOV.U32 R3, RZ, RZ, 0x2 ;  /* 0x00000002ff037424 */ /* 0x000fe400078e00ff */
[----:B------:R-:W-:Y:S02]  /*e870*/  IMAD.MOV.U32 R6, RZ, RZ, 0x3 ;  /* 0x00000003ff067424 */ /* 0x000fe400078e00ff */
[----:B------:R-:W-:Y:S01]  /*e880*/  IMAD.MOV.U32 R22, RZ, RZ, 0x4 ;  /* 0x00000004ff167424 */ /* 0x000fe200078e00ff */
[----:B------:R1:W-:Y:S04]  /*e890*/  @!P2 STL.U8 [R5+0x52], R3 ;  /* 0x000052030500a387 */ /* 0x0003e80000100000 */
[----:B------:R2:W-:Y:S01]  /*e8a0*/  @!P3 STL.U8 [R7+0x52], R6 ;  /* 0x000052060700b387 */ /* 0x0005e20000100000 */
[----:B-1----:R-:W-:-:S03]  /*e8b0*/  IMAD.IADD R5, R1, 0x1, R4 ;  /* 0x0000000101057824 */ /* 0x002fc600078e0204 */
[----:B------:R-:W-:Y:S04]  /*e8c0*/  @!P4 STL.U8 [R9+0x52], R22 ;  /* 0x000052160900c387 */ /* 0x000fe80000100000 */
[----:B------:R1:W5:Y:S04]  /*e8d0*/  LDL.U8 R20, [R5+0x52] ;  /* 0x0000520005147983 */ /* 0x0003680000100000 */
[----:B------:R-:W3:Y:S01]  /*e8e0*/  LDG.E.U8 R5, desc[UR36][R42.64+0x4] ;  /* 0x000004242a057981 */ /* 0x000ee2000c1e1100 */
[----:B----4-:R-:W-:Y:S02]  /*e8f0*/  ISETP.NE.AND P0, PT, R23, RZ, PT ;  /* 0x000000ff1700720c */ /* 0x010fe40003f05270 */
[----:B------:R-:W-:-:S02]  /*e900*/  ISETP.NE.AND P3, PT, R14, RZ, PT ;  /* 0x000000ff0e00720c */ /* 0x000fc40003f65270 */
[----:B------:R-:W-:Y:S02]  /*e910*/  ISETP.NE.AND P2, PT, R24, RZ, PT ;  /* 0x000000ff1800720c */ /* 0x000fe40003f45270 */
[----:B------:R-:W-:-:S07]  /*e920*/  SEL R3, RZ, 0x1, !P3 ;  /* 0x00000001ff037807 */ /* 0x000fce0005800000 */
[----:B------:R-:W-:-:S04]  /*e930*/  @P0 PRMT R10, R14, 0x9910, RZ ;  /* 0x000099100e0a0816 */ /* 0x000fc800000000ff */
[----:B------:R-:W-:Y:S01]  /*e940*/  @P0 ISETP.NE.AND P1, PT, R10, RZ, PT ;  /* 0x000000ff0a00020c */ /* 0x000fe20003f25270 */
[----:B------:R-:W-:Y:S01]  /*e950*/  VIADD R50, R1, 0x34 ;  /* 0x0000003401327836 */ /* 0x000fe20000000000 */
[----:B------:R-:W-:Y:S02]  /*e960*/  ISETP.NE.AND P3, PT, R29, RZ, PT ;  /* 0x000000ff1d00720c */ /* 0x000fe40003f65270 */
[----:B------:R-:W-:Y:S01]  /*e970*/  @P0 SEL R33, R8, 0x2, !P1 ;  /* 0x0000000208210807 */ /* 0x000fe20004800000 */
[----:B------:R-:W-:Y:S02]  /*e980*/  @!P0 IMAD.MOV.U32 R33, RZ, RZ, R3 ;  /* 0x000000ffff218224 */ /* 0x000fe400078e0003 */
[--C-:B------:R-:W-:Y:S02]  /*e990*/  @P0 IMAD R3, R3, 0x4, R50.reuse ;  /* 0x0000000403030824 */ /* 0x100fe400078e0232 */
[C---:B------:R-:W-:Y:S02]  /*e9a0*/  @P2 IMAD R4, R33.reuse, 0x4, R50 ;  /* 0x0000000421042824 */ /* 0x040fe400078e0232 */
[----:B--2---:R-:W-:Y:S01]  /*e9b0*/  @P2 IMAD.MOV.U32 R7, RZ, RZ, 0x2 ;  /* 0x00000002ff072424 */ /* 0x004fe200078e00ff */
[----:B------:R-:W-:Y:S01]  /*e9c0*/  STL [R1+0x34], RZ ;  /* 0x000034ff01007387 */ /* 0x000fe20000100800 */
[----:B------:R-:W-:-:S03]  /*e9d0*/  @P2 VIADD R33, R33, 0x1 ;  /* 0x0000000121212836 */ /* 0x000fc60000000000 */
[----:B------:R-:W-:Y:S04]  /*e9e0*/  STL.64 [R1+0x38], RZ ;  /* 0x000038ff01007387 */ /* 0x000fe80000100a00 */
[----:B------:R-:W-:Y:S04]  /*e9f0*/  STL.64 [R1+0x40], RZ ;  /* 0x000040ff01007387 */ /* 0x000fe80000100a00 */
[----:B------:R-:W-:Y:S04]  /*ea00*/  STL [R1+0x5c], RZ ;  /* 0x00005cff01007387 */ /* 0x000fe80000100800 */
[----:B------:R-:W-:Y:S04]  /*ea10*/  STL.64 [R1+0x60], RZ ;  /* 0x000060ff01007387 */ /* 0x000fe80000100a00 */
[----:B------:R-:W-:Y:S04]  /*ea20*/  STL [R1+0x68], RZ ;  /* 0x000068ff01007387 */ /* 0x000fe80000100800 */
[----:B------:R-:W-:Y:S04]  /*ea30*/  @P0 STL [R3], R8 ;  /* 0x0000000803000387 */ /* 0x000fe80000100800 */
[----:B------:R2:W-:Y:S01]  /*ea40*/  @P2 STL [R4], R7 ;  /* 0x0000000704002387 */ /* 0x0005e20000100800 */
[----:B------:R-:W-:-:S02]  /*ea50*/  @P3 IMAD R6, R33, 0x4, R50 ;  /* 0x0000000421063824 */ /* 0x000fc400078e0232 */
[----:B------:R-:W-:Y:S01]  /*ea60*/  @P3 VIADD R33, R33, 0x1 ;  /* 0x0000000121213836 */ /* 0x000fe20000000000 */
[----:B--2---:R-:W-:Y:S01]  /*ea70*/  @!P0 PRMT R4, R14, 0x9910, RZ ;  /* 0x000099100e048816 */ /* 0x004fe200000000ff */
[----:B------:R-:W-:-:S04]  /*ea80*/  @P3 IMAD.MOV.U32 R9, RZ, RZ, 0x3 ;  /* 0x00000003ff093424 */ /* 0x000fc800078e00ff */
[----:B------:R-:W-:Y:S02]  /*ea90*/  @!P0 IMAD.MOV.U32 R10, RZ, RZ, R4 ;  /* 0x000000ffff0a8224 */ /* 0x000fe400078e0004 */
[----:B------:R-:W-:Y:S02]  /*eaa0*/  @P0 IMAD.MOV.U32 R4, RZ, RZ, RZ ;  /* 0x000000ffff040224 */ /* 0x000fe400078e00ff */
[----:B------:R-:W-:Y:S02]  /*eab0*/  @!P0 IMAD.MOV.U32 R4, RZ, RZ, 0x1 ;  /* 0x00000001ff048424 */ /* 0x000fe400078e00ff */
[----:B------:R-:W-:Y:S02]  /*eac0*/  @!P2 IMAD.MOV.U32 R4, RZ, RZ, 0x2 ;  /* 0x00000002ff04a424 */ /* 0x000fe400078e00ff */
[----:B------:R-:W-:Y:S01]  /*ead0*/  @!P3 IMAD.MOV.U32 R4, RZ, RZ, 0x3 ;  /* 0x00000003ff04b424 */ /* 0x000fe200078e00ff */
[----:B------:R-:W-:Y:S01]  /*eae0*/  @P3 STL [R6], R9 ;  /* 0x0000000906003387 */ /* 0x000fe20000100800 */
[----:B------:R-:W-:-:S02]  /*eaf0*/  @P0 SEL R44, RZ, 0x1, P1 ;  /* 0x00000001ff2c0807 */ /* 0x000fc40000800000 */
[----:B------:R-:W-:Y:S02]  /*eb00*/  @!P0 ISETP.NE.AND P1, PT, R10, RZ, PT ;  /* 0x000000ff0a00820c */ /* 0x000fe40003f25270 */
[----:B------:R-:W-:Y:S02]  /*eb10*/  ISETP.GT.AND P5, PT, R27, 0xe, PT ;  /* 0x0000000e1b00780c */ /* 0x000fe40003fa4270 */
[----:B------:R-:W-:-:S05]  /*eb20*/  @!P0 SEL R44, R8, 0x2, P1 ;  /* 0x00000002082c8807 */ /* 0x000fca0000800000 */
[----:B------:R-:W-:Y:S01]  /*eb30*/  @!P2 VIADD R44, R44, 0x1 ;  /* 0x000000012c2ca836 */ /* 0x000fe20000000000 */
[----:B------:R-:W-:Y:S03]  /*eb40*/  BSSY.RECONVERGENT B7, `(.L_x_134) ;  /* 0x000070e000077945 */ /* 0x000fe60003800200 */
[----:B------:R-:W-:Y:S02]  /*eb50*/  @!P3 VIADD R44, R44, 0x1 ;  /* 0x000000012c2cb836 */ /* 0x000fe40000000000 */
[C---:B------:R-:W-:Y:S02]  /*eb60*/  VIADD R25, R1.reuse, 0x2 ;  /* 0x0000000201197836 */ /* 0x040fe40000000000 */
[----:B------:R-:W-:Y:S01]  /*eb70*/  VIADD R47, R1, 0x58 ;  /* 0x00000058012f7836 */ /* 0x000fe20000000000 */
[----:B---3--:R-:W-:-:S13]  /*eb80*/  ISETP.NE.AND P4, PT, R5, RZ, PT ;  /* 0x000000ff0500720c */ /* 0x008fda0003f85270 */
[----:B------:R-:W-:Y:S01]  /*eb90*/  @P4 IMAD.MOV.U32 R22, RZ, RZ, 0x4 ;  /* 0x00000004ff164424 */ /* 0x000fe200078e00ff */
[----:B------:R-:W-:Y:S01]  /*eba0*/  @!P4 MOV R4, 0x4 ;  /* 0x000000040004c802 */ /* 0x000fe20000000f00 */
[----:B------:R-:W-:-:S05]  /*ebb0*/  @P4 IMAD R3, R33, 0x4, R50 ;  /* 0x0000000421034824 */ /* 0x000fca00078e0232 */
[----:B------:R2:W-:Y:S04]  /*ebc0*/  @P4 STL [R3], R22 ;  /* 0x0000001603004387 */ /* 0x0005e80000100800 */
[----:B------:R1:W-:Y:S01]  /*ebd0*/  STL [R1+0x58], R4 ;  /* 0x0000580401007387 */ /* 0x0003e20000100800 */
[----:B------:R-:W-:Y:S02]  /*ebe0*/  @!P4 VIADD R44, R44, 0x1 ;  /* 0x000000012c2cc836 */ /* 0x000fe40000000000 */
[----:B------:R-:W-:Y:S02]  /*ebf0*/  @P4 VIADD R33, R33, 0x1 ;  /* 0x0000000121214836 */ /* 0x000fe40000000000 */
[----:B--2---:R-:W-:Y:S01]  /*ec00*/  VIADD R3, R1, 0x8 ;  /* 0x0000000801037836 */ /* 0x004fe20000000000 */
[----:B------:R-:W-:Y:S06]  /*ec10*/  @P5 BRA `(.L_x_135) ;  /* 0x00000004000c5947 */ /* 0x000fec0003800000 */
[----:B------:R-:W-:Y:S01]  /*ec20*/  ISETP.GE.U32.AND P0, PT, R27, 0x5, PT ;  /* 0x000000051b00780c */ /* 0x000fe20003f06070 */
[----:B------:R-:W-:-:S12]  /*ec30*/  BSSY.RECONVERGENT B0, `(.L_x_136) ;  /* 0x0000040000007945 */ /* 0x000fd80003800200 */
[----:B------:R-:W-:Y:S05]  /*ec40*/  @!P0 BRA `(.L_x_137) ;  /* 0x0000000000b48947 */ /* 0x000fea0003800000 */
[----:B------:R-:W-:-:S05]  /*ec50*/  VIADD R0, R27, 0xfffffff6 ;  /* 0xfffffff61b007836 */ /* 0x000fca0000000000 */
[----:B------:R-:W-:-:S04]  /*ec60*/  LOP3.LUT R0, R0, 0xffff, RZ, 0xc0, !PT ;  /* 0x0000ffff00007812 */ /* 0x000fc800078ec0ff */
[----:B------:R-:W-:-:S13]  /*ec70*/  ISETP.GE.U32.AND P0, PT, R0, 0x5, PT ;  /* 0x000000050000780c */ /* 0x000fda0003f06070 */
        /* <DEDUP_REMOVED lines=8> */
[----:B-----5:R-:W-:-:S04]  /*ed00*/  PRMT R3, R59, 0x8880, RZ ;  /* 0x000088803b037816 */ /* 0x020fc800000000ff */
[----:B-1----:R-:W-:-:S04]  /*ed10*/  IADD3 R4, P0, PT, R3, R16, RZ ;  /* 0x0000001003047210 */ /* 0x002fc80007f1e0ff */
[----:B------:R-:W-:-:S05]  /*ed20*/  LEA.HI.X.SX32 R5, R3, R39, 0x1, P0 ;  /* 0x0000002703057211 */ /* 0x000fca00000f0eff */
[----:B------:R-:W2:Y:S01]  /*ed30*/  LDG.E.U8 R0, desc[UR36][R4.64] ;  /* 0x0000002404007981 */ /* 0x000ea2000c1e1100 */
[----:B------:R-:W-:-:S04]  /*ed40*/  PRMT R3, R20, 0x8880, RZ ;  /* 0x0000888014037816 */ /* 0x000fc800000000ff */
        /* <DEDUP_REMOVED lines=9> */
[----:B------:R-:W-:Y:S01]  /*ede0*/  IMAD.MOV.U32 R28, RZ, RZ, R26 ;  /* 0x000000ffff1c7224 */ /* 0x000fe200078e001a */
[----:B---3--:R2:W-:Y:S04]  /*edf0*/  STG.E.U8 desc[UR36][R4.64], R9 ;  /* 0x0000000904007986 */ /* 0x0085e8000c101124 */
[----:B------:R2:W-:Y:S01]  /*ee00*/  STG.E.U8 desc[UR36][R6.64], R3 ;  /* 0x0000000306007986 */ /* 0x0005e2000c101124 */
[----:B------:R-:W-:Y:S05]  /*ee10*/  BRA `(.L_x_139) ;  /* 0x0000000000847947 */ /* 0x000fea0003800000 */
.L_x_138:
[----:B------:R-:W-:Y:S02]  /*ee20*/  LOP3.LUT R54, R54, 0xffff, RZ, 0xc0, !PT ;  /* 0x0000ffff36367812 */ /* 0x000fe400078ec0ff */
[----:B------:R-:W-:Y:S02]  /*ee30*/  IADD3 R6, P1, PT, R27, R16, RZ ;  /* 0x000000101b067210 */ /* 0x000fe40007f3e0ff */
[----:B------:R-:W-:-:S03]  /*ee40*/  PRMT R3, R54, 0x8880, RZ ;  /* 0x0000888036037816 */ /* 0x000fc600000000ff */
[----:B------:R-:W-:Y:S01]  /*ee50*/  IMAD.X R7, RZ, RZ, R39, P1 ;  /* 0x000000ffff077224 */ /* 0x000fe200008e0627 */
[----:B-1----:R-:W-:-:S04]  /*ee60*/  IADD3 R4, P0, PT, R3, R16, RZ ;  /* 0x0000001003047210 */ /* 0x002fc80007f1e0ff */
[----:B------:R-:W-:Y:S01]  /*ee70*/  LEA.HI.X.SX32 R5, R3, R39, 0x1, P0 ;  /* 0x0000002703057211 */ /* 0x000fe200000f0eff */
[----:B------:R-:W2:Y:S04]  /*ee80*/  LDG.E.U8 R9, desc[UR36][R6.64+-0xa] ;  /* 0xfffff62406097981 */ /* 0x000ea8000c1e1100 */
[----:B------:R-:W3:Y:S01]  /*ee90*/  LDG.E.U8 R3, desc[UR36][R4.64] ;  /* 0x0000002404037981 */ /* 0x000ee2000c1e1100 */
[----:B------:R-:W-:Y:S02]  /*eea0*/  IMAD.MOV.U32 R22, RZ, RZ, R32 ;  /* 0x000000ffff167224 */ /* 0x000fe400078e0020 */
[----:B------:R-:W-:Y:S02]  /*eeb0*/  IMAD.MOV.U32 R23, RZ, RZ, R56 ;  /* 0x000000ffff177224 */ /* 0x000fe400078e0038 */
[----:B------:R-:W-:-:S02]  /*eec0*/  IMAD.MOV.U32 R24, RZ, RZ, R48 ;  /* 0x000000ffff187224 */ /* 0x000fc400078e0030 */
[----:B------:R-:W-:Y:S02]  /*eed0*/  IMAD.MOV.U32 R29, RZ, RZ, R49 ;  /* 0x000000ffff1d7224 */ /* 0x000fe400078e0031 */
[----:B------:R-:W-:Y:S01]  /*eee0*/  IMAD.MOV.U32 R28, RZ, RZ, R26 ;  /* 0x000000ffff1c7224 */ /* 0x000fe200078e001a */
[----:B--2---:R4:W-:Y:S04]  /*eef0*/  STG.E.U8 desc[UR36][R4.64], R9 ;  /* 0x0000000904007986 */ /* 0x0049e8000c101124 */
[----:B---3--:R4:W-:Y:S01]  /*ef00*/  STG.E.U8 desc[UR36][R6.64+-0xa], R3 ;  /* 0xfffff60306007986 */ /* 0x0089e2000c101124 */
[----:B------:R-:W-:Y:S05]  /*ef10*/  BRA `(.L_x_139) ;  /* 0x0000000000447947 */ /* 0x000fea0003800000 */
.L_x_137:
[----:B------:R-:W-:-:S04]  /*ef20*/  LOP3.LUT R54, R54, 0xffff, RZ, 0xc0, !PT ;  /* 0x0000ffff36367812 */ /* 0x000fc800078ec0ff */
[----:B------:R-:W-:-:S04]  /*ef30*/  PRMT R3, R54, 0x8880, RZ ;  /* 0x0000888036037816 */ /* 0x000fc800000000ff */
[----:B-1----:R-:W-:-:S04]  /*ef40*/  IADD3 R4, P0, PT, R3, R16, RZ ;  /* 0x0000001003047210 */ /* 0x002fc80007f1e0ff */
        /* <DEDUP_REMOVED lines=11> */
[----:B------:R-:W-:Y:S01]  /*f000*/  IMAD.MOV.U32 R28, RZ, RZ, R26 ;  /* 0x000000ffff1c7224 */ /* 0x000fe200078e001a */
[----:B--2---:R1:W-:Y:S04]  /*f010*/  STG.E.U8 desc[UR36][R4.64], R9 ;  /* 0x0000000904007986 */ /* 0x0043e8000c101124 */
[----:B------:R1:W-:Y:S02]  /*f020*/  STG.E.U8 desc[UR36][R6.64], R3 ;  /* 0x0000000306007986 */ /* 0x0003e4000c101124 */
.L_x_139:
[----:B------:R-:W-:Y:S05]  /*f030*/  BSYNC.RECONVERGENT B0 ;  /* 0x0000000000007941 */ /* 0x000fea0003800200 */
.L_x_136:
[----:B------:R-:W-:Y:S05]  /*f040*/  BRA `(.L_x_140) ;  /* 0x0000006800f47947 */ /* 0x000fea0003800000 */
.L_x_135:
[----:B------:R-:W-:-:S13]  /*f050*/  ISETP.GT.AND P5, PT, R27, 0x15, PT ;  /* 0x000000151b00780c */ /* 0x000fda0003fa4270 */
[----:B------:R-:W-:Y:S05]  /*f060*/  @P5 BRA `(.L_x_141) ;  /* 0x0000002c00f85947 */ /* 0x000fea0003800000 */
[----:B------:R-:W-:-:S13]  /*f070*/  ISETP.NE.AND P5, PT, R27, 0xf, PT ;  /* 0x0000000f1b00780c */ /* 0x000fda0003fa5270 */
[----:B------:R-:W-:Y:S05]  /*f080*/  @!P5 BRA `(.L_x_142) ;  /* 0x0000002c00b0d947 */ /* 0x000fea0003800000 */
[----:B------:R-:W-:-:S13]  /*f090*/  ISETP.NE.AND P5, PT, R27, 0x14, PT ;  /* 0x000000141b00780c */ /* 0x000fda0003fa5270 */
[----:B------:R-:W-:Y:S05]  /*f0a0*/  @!P5 BRA `(.L_x_143) ;  /* 0x000000200088d947 */ /* 0x000fea0003800000 */
[----:B------:R-:W-:Y:S01]  /*f0b0*/  ISETP.NE.AND P5, PT, R27, 0x15, PT ;  /* 0x000000151b00780c */ /* 0x000fe20003fa5270 */
[----:B------:R-:W-:Y:S01]  /*f0c0*/  BSSY.RECONVERGENT B8, `(.L_x_144) ;  /* 0x000021f000087945 */ /* 0x000fe20003800200 */
[----:B------:R-:W-:Y:S02]  /*f0d0*/  IMAD.MOV.U32 R22, RZ, RZ, R32 ;  /* 0x000000ffff167224 */ /* 0x000fe400078e0020 */
[----:B------:R-:W-:Y:S02]  /*f0e0*/  IMAD.MOV.U32 R23, RZ, RZ, R56 ;  /* 0x000000ffff177224 */ /* 0x000fe400078e0038 */
[----:B------:R-:W-:Y:S02]  /*f0f0*/  IMAD.MOV.U32 R24, RZ, RZ, R48 ;  /* 0x000000ffff187224 */ /* 0x000fe400078e0030 */
[----:B------:R-:W-:Y:S02]  /*f100*/  IMAD.MOV.U32 R29, RZ, RZ, R49 ;  /* 0x000000ffff1d7224 */ /* 0x000fe400078e0031 */
[----:B------:R-:W-:-:S03]  /*f110*/  IMAD.MOV.U32 R28, RZ, RZ, R26 ;  /* 0x000000ffff1c7224 */ /* 0x000fc600078e001a */
[----:B------:R-:W-:Y:S05]  /*f120*/  @P5 BRA `(.L_x_145) ;  /* 0x0000002000605947 */ /* 0x000fea0003800000 */
[----:B------:R-:W-:Y:S01]  /*f130*/  SEL R15, R15, RZ, P0 ;  /* 0x000000ff0f0f7207 */ /* 0x000fe20000000000 */
[----:B------:R-:W-:Y:S01]  /*f140*/  BSSY.RECONVERGENT B0, `(.L_x_146) ;  /* 0x0000038000007945 */ /* 0x000fe20003800200 */
[----:B------:R-:W-:Y:S02]  /*f150*/  ISETP.NE.AND P0, PT, R33, RZ, PT ;  /* 0x000000ff2100720c */ /* 0x000fe40003f05270 */
[----:B------:R-:W-:Y:S02]  /*f160*/  SEL R0, R0, RZ, P1 ;  /* 0x000000ff00007207 */ /* 0x000fe40000800000 */
[----:B------:R-:W-:Y:S02]  /*f170*/  SEL R21, R21, RZ, P2 ;  /* 0x000000ff15157207 */ /* 0x000fe40001000000 */
[----:B------:R-:W-:Y:S02]  /*f180*/  SEL R53, R53, RZ, P3 ;  /* 0x000000ff35357207 */ /* 0x000fe40001800000 */
[----:B------:R-:W-:-:S02]  /*f190*/  SEL R55, R55, RZ, P4 ;  /* 0x000000ff37377207 */ /* 0x000fc40002000000 */
[----:B------:R-:W-:Y:S02]  /*f1a0*/  PRMT R0, R0, 0x9910, RZ ;  /* 0x0000991000007816 */ /* 0x000fe400000000ff */
[----:B------:R-:W-:Y:S02]  /*f1b0*/  PRMT R3, R15, 0x9910, RZ ;  /* 0x000099100f037816 */ /* 0x000fe400000000ff */
[----:B-1----:R-:W-:Y:S02]  /*f1c0*/  PRMT R4, R21, 0x9910, RZ ;  /* 0x0000991015047816 */ /* 0x002fe400000000ff */
[----:B------:R-:W-:Y:S02]  /*f1d0*/  PRMT R53, R53, 0x9910, RZ ;  /* 0x0000991035357816 */ /* 0x000fe400000000ff */
[----:B------:R-:W-:Y:S02]  /*f1e0*/  PRMT R55, R55, 0x9910, RZ ;  /* 0x0000991037377816 */ /* 0x000fe400000000ff */
[----:B------:R-:W-:Y:S01]  /*f1f0*/  IADD3 R0, PT, PT, R4, R0, R3 ;  /* 0x0000000004007210 */ /* 0x000fe20007ffe003 */
[----:B------:R-:W-:-:S02]  /*f200*/  IMAD.MOV.U32 R3, RZ, RZ, R53 ;  /* 0x000000ffff037224 */ /* 0x000fc400078e0035 */
[----:B------:R-:W-:-:S05]  /*f210*/  IMAD.MOV.U32 R4, RZ, RZ, R55 ;  /* 0x000000ffff047224 */ /* 0x000fca00078e0037 */
[----:B------:R-:W-:Y:S01]  /*f220*/  IADD3 R27, PT, PT, R4, R0, R3 ;  /* 0x00000000041b7210 */ /* 0x000fe20007ffe003 */
[----:B------:R-:W-:Y:S06]  /*f230*/  @!P0 BRA `(.L_x_147) ;  /* 0x0000000000a08947 */ /* 0x000fec0003800000 */
        /* <DEDUP_REMOVED lines=26> */
[----:B---3--:R-:W2:Y:S01]  /*f3e0*/  LDL.U8 R0, [R1+0x40] ;  /* 0x0000400001007983 */ /* 0x008ea20000100000 */
[----:B------:R-:W-:Y:S02]  /*f3f0*/  ISETP.NE.AND P0, PT, R33, 0x4, PT ;  /* 0x000000042100780c */ /* 0x000fe40003f05270 */
[----:B--2---:R-:W-:-:S04]  /*f400*/  PRMT R0, R0, 0x7604, R0 ;  /* 0x0000760400007816 */ /* 0x004fc80000000000 */
[C-C-:B------:R-:W-:Y:S01]  /*f410*/  PRMT R4, R0.reuse, 0x5410, R0.reuse ;  /* 0x0000541000047816 */ /* 0x140fe20000000000 */
[----:B------:R4:W-:Y:S01]  /*f420*/  STL.U16 [R1+0x1e], R0 ;  /* 0x00001e0001007387 */ /* 0x0009e20000100400 */
[----:B------:R-:W-:-:S05]  /*f430*/  PRMT R5, R0, 0x5410, R0 ;  /* 0x0000541000057816 */ /* 0x000fca0000000000 */
[----:B------:R4:W-:Y:S01]  /*f440*/  STL.64 [R1+0x20], R4 ;  /* 0x0000200401007387 */ /* 0x0009e20000100a00 */
[----:B------:R-:W-:Y:S05]  /*f450*/  @!P0 BRA `(.L_x_147) ;  /* 0x0000000000188947 */ /* 0x000fea0003800000 */
[----:B----4-:R-:W2:Y:S02]  /*f460*/  LDL.U8 R0, [R1+0x44] ;  /* 0x0000440001007983 */ /* 0x010ea40000100000 */
[----:B--2---:R-:W-:-:S04]  /*f470*/  PRMT R0, R0, 0x7604, R0 ;  /* 0x0000760400007816 */ /* 0x004fc80000000000 */
[C-C-:B------:R-:W-:Y:S01]  /*f480*/  PRMT R4, R0.reuse, 0x5410, R0.reuse ;  /* 0x0000541000047816 */ /* 0x140fe20000000000 */
[----:B------:R1:W-:Y:S01]  /*f490*/  STL.U16 [R1+0x30], R0 ;  /* 0x0000300001007387 */ /* 0x0003e20000100400 */
[----:B------:R-:W-:-:S05]  /*f4a0*/  PRMT R5, R0, 0x5410, R0 ;  /* 0x0000541000057816 */ /* 0x000fca0000000000 */
[----:B------:R1:W-:Y:S02]  /*f4b0*/  STL.64 [R1+0x28], R4 ;  /* 0x0000280401007387 */ /* 0x0003e40000100a00 */
.L_x_147:
[----:B------:R-:W-:Y:S05]  /*f4c0*/  BSYNC.RECONVERGENT B0 ;  /* 0x0000000000007941 */ /* 0x000fea0003800200 */
.L_x_146:
[C---:B------:R-:W-:Y:S01]  /*f4d0*/  ISETP.NE.AND P0, PT, R33.reuse, RZ, PT ;  /* 0x000000ff2100720c */ /* 0x040fe20003f05270 */
[----:B------:R-:W-:Y:S01]  /*f4e0*/  BSSY.RECONVERGENT B0, `(.L_x_148) ;  /* 0x0000098000007945 */ /* 0x000fe20003800200 */
[----:B------:R-:W-:-:S11]  /*f4f0*/  IMAD R33, R33, 0xa, RZ ;  /* 0x0000000a21217824 */ /* 0x000fd600078e02ff */
[----:B------:R-:W-:Y:S05]  /*f500*/  @!P0 BRA `(.L_x_149) ;  /* 0x0000000800548947 */ /* 0x000fea0003800000 */
[----:B------:R-:W-:Y:S01]  /*f510*/  VIMNMX.U32 R21, PT, PT, R33, 0x2, !PT ;  /* 0x0000000221157848 */ /* 0x000fe20007fe0000 */
[----:B------:R-:W-:Y:S01]  /*f520*/  BSSY.RECONVERGENT B1, `(.L_x_150) ;  /* 0x0000063000017945 */ /* 0x000fe20003800200 */
[----:B-1234-:R-:W-:Y:S02]  /*f530*/  IMAD.MOV.U32 R0, RZ, RZ, RZ ;  /* 0x000000ffff007224 */ /* 0x01efe400078e00ff */
[----:B------:R-:W-:Y:S02]  /*f540*/  VIADD R51, R51, 0x8ba72c ;  /* 0x008ba72c33337836 */ /* 0x000fe40000000000 */
[----:B------:R-:W-:-:S05]  /*f550*/  VIADD R3, R21, 0xffffffff ;  /* 0xffffffff15037836 */ /* 0x000fca0000000000 */
[----:B------:R-:W-:-:S07]  /*f560*/  LOP3.LUT R3, R3, 0x7ffffffc, RZ, 0xc0, !PT ;  /* 0x7ffffffc03037812 */ /* 0x000fce00078ec0ff */
.L_x_151:
[----:B-1----:R-:W-:Y:S01]  /*f570*/  SHF.R.U32.HI R5, RZ, 0x2, R26 ;  /* 0x00000002ff057819 */ /* 0x002fe2000001161a */
[--C-:B------:R-:W-:Y:S02]  /*f580*/  IMAD.IADD R6, R33, 0x1, -R0.reuse ;  /* 0x0000000121067824 */ /* 0x100fe400078e0a00 */
[----:B------:R-:W-:Y:S01]  /*f590*/  IMAD.IADD R15, R1, 0x1, R0 ;  /* 0x00000001010f7824 */ /* 0x000fe200078e0200 */
[----:B------:R-:W-:Y:S01]  /*f5a0*/  LOP3.LUT R22, R5, R26, RZ, 0x3c, !PT ;  /* 0x0000001a05167212 */ /* 0x000fe200078e3cff */
[----:B------:R-:W-:Y:S01]  /*f5b0*/  IMAD.SHL.U32 R5, R32, 0x10, RZ ;  /* 0x0000001020057824 */ /* 0x000fe200078e00ff */
[----:B------:R-:W-:-:S03]  /*f5c0*/  I2FP.F32.S32 R6, R6 ;  /* 0x0000000600067245 */ /* 0x000fc60000201400 */
[----:B------:R-:W-:-:S05]  /*f5d0*/  IMAD.SHL.U32 R4, R22, 0x2, RZ ;  /* 0x0000000216047824 */ /* 0x000fca00078e00ff */
        /* <DEDUP_REMOVED lines=9> */
[----:B------:R-:W1:Y:S02]  /*f670*/  F2I.TRUNC.NTZ R4, R4 ;  /* 0x0000000400047305 */ /* 0x000e64000020f100 */
[----:B-1----:R-:W-:-:S05]  /*f680*/  IMAD.IADD R10, R1, 0x1, R4 ;  /* 0x00000001010a7824 */ /* 0x002fca00078e0204 */
        /* <DEDUP_REMOVED lines=16> */
[----:B------:R-:W1:Y:S02]  /*f790*/  F2I.TRUNC.NTZ R4, R4 ;  /* 0x0000000400047305 */ /* 0x000e64000020f100 */
[----:B-1---5:R-:W-:Y:S01]  /*f7a0*/  IMAD.IADD R20, R1, 0x1, R4 ;  /* 0x0000000101147824 */ /* 0x022fe200078e0204 */
[----:B---3--:R1:W-:Y:S04]  /*f7b0*/  STL.U8 [R15], R6 ;  /* 0x000000060f007387 */ /* 0x0083e80000100000 */
[----:B--2---:R2:W-:Y:S04]  /*f7c0*/  STL.U8 [R10], R5 ;  /* 0x000000050a007387 */ /* 0x0045e80000100000 */
[----:B------:R-:W3:Y:S04]  /*f7d0*/  LDL.U8 R8, [R20] ;  /* 0x0000000014087983 */ /* 0x000ee80000100000 */
[----:B------:R-:W4:Y:S01]  /*f7e0*/  LDL.U8 R7, [R15+0x1] ;  /* 0x000001000f077983 */ /* 0x000f220000100000 */
[----:B------:R-:W-:-:S04]  /*f7f0*/  SHF.R.U32.HI R9, RZ, 0x2, R48 ;  /* 0x00000002ff097819 */ /* 0x000fc80000011630 */
[----:B------:R-:W-:Y:S01]  /*f800*/  LOP3.LUT R28, R9, R48, RZ, 0x3c, !PT ;  /* 0x00000030091c7212 */ /* 0x000fe200078e3cff */
[----:B------:R-:W-:-:S04]  /*f810*/  IMAD.SHL.U32 R9, R24, 0x10, RZ ;  /* 0x0000001018097824 */ /* 0x000fc800078e00ff */
[----:B------:R-:W-:-:S05]  /*f820*/  IMAD.SHL.U32 R12, R28, 0x2, RZ ;  /* 0x000000021c0c7824 */ /* 0x000fca00078e00ff */
[----:B------:R-:W-:-:S04]  /*f830*/  LOP3.LUT R9, R24, R9, R12, 0x96, !PT ;  /* 0x0000000918097212 */ /* 0x000fc800078e960c */
[----:B------:R-:W-:Y:S01]  /*f840*/  LOP3.LUT R28, R9, R28, RZ, 0x3c, !PT ;  /* 0x0000001c091c7212 */ /* 0x000fe200078e3cff */
[----:B------:R-:W-:-:S03]  /*f850*/  VIADD R4, R0, 0x2 ;  /* 0x0000000200047836 */ /* 0x000fc60000000000 */
[----:B------:R-:W-:-:S04]  /*f860*/  IADD3 R9, PT, PT, R19, 0x10974f, R28 ;  /* 0x0010974f13097810 */ /* 0x000fc80007ffe01c */
[----:B-1----:R-:W-:Y:S01]  /*f870*/  I2FP.F32.U32 R6, R9 ;  /* 0x0000000900067245 */ /* 0x002fe20000201000 */
[----:B------:R-:W-:Y:S01]  /*f880*/  IMAD.IADD R9, R33, 0x1, -R4 ;  /* 0x0000000121097824 */ /* 0x000fe200078e0a04 */
[----:B--2---:R-:W-:-:S03]  /*f890*/  I2FP.F32.U32 R5, R4 ;  /* 0x0000000400057245 */ /* 0x004fc60000201000 */
[----:B------:R-:W-:Y:S01]  /*f8a0*/  FFMA R6, R6, R11, 1.1641532182693481445e-10 ;  /* 0x2f00000006067423 */ /* 0x000fe2000000000b */
[----:B------:R-:W-:-:S03]  /*f8b0*/  I2FP.F32.S32 R9, R9 ;  /* 0x0000000900097245 */ /* 0x000fc60000201400 */
[----:B------:R-:W-:-:S04]  /*f8c0*/  FADD R6, -R6, 1 ;  /* 0x3f80000006067421 */ /* 0x000fc80000000100 */
[----:B------:R-:W-:-:S06]  /*f8d0*/  FFMA R4, R6, R9, R5 ;  /* 0x0000000906047223 */ /* 0x000fcc0000000005 */
[----:B------:R-:W1:Y:S02]  /*f8e0*/  F2I.TRUNC.NTZ R4, R4 ;  /* 0x0000000400047305 */ /* 0x000e64000020f100 */
[----:B-1----:R-:W-:Y:S01]  /*f8f0*/  IMAD.IADD R12, R1, 0x1, R4 ;  /* 0x00000001010c7824 */ /* 0x002fe200078e0204 */
[----:B---3--:R-:W-:Y:S04]  /*f900*/  STL.U8 [R15+0x1], R8 ;  /* 0x000001080f007387 */ /* 0x008fe80000100000 */
[----:B----4-:R1:W-:Y:S04]  /*f910*/  STL.U8 [R20], R7 ;  /* 0x0000000714007387 */ /* 0x0103e80000100000 */
        /* <DEDUP_REMOVED lines=11> */
[----:B-1----:R-:W-:Y:S01]  /*f9d0*/  IMAD.IADD R7, R32, 0x1, R19 ;  /* 0x0000000120077824 */ /* 0x002fe200078e0213 */
[----:B------:R-:W-:-:S04]  /*f9e0*/  IADD3 R9, PT, PT, R33, -R4, RZ ;  /* 0x8000000421097210 */ /* 0x000fc80007ffe0ff */
[----:B------:R-:W-:Y:S02]  /*f9f0*/  I2FP.F32.U32 R8, R7 ;  /* 0x0000000700087245 */ /* 0x000fe40000201000 */
[----:B------:R-:W-:-:S03]  /*fa00*/  I2FP.F32.U32 R7, R4 ;  /* 0x0000000400077245 */ /* 0x000fc60000201000 */
[----:B------:R-:W-:Y:S01]  /*fa10*/  FFMA R8, R8, R11, 1.1641532182693481445e-10 ;  /* 0x2f00000008087423 */ /* 0x000fe2000000000b */
[----:B------:R-:W-:-:S03]  /*fa20*/  I2FP.F32.S32 R9, R9 ;  /* 0x0000000900097245 */ /* 0x000fc60000201400 */
[----:B------:R-:W-:-:S04]  /*fa30*/  FADD R8, -R8, 1 ;  /* 0x3f80000008087421 */ /* 0x000fc80000000100 */
[----:B------:R-:W-:-:S06]  /*fa40*/  FFMA R4, R8, R9, R7 ;  /* 0x0000000908047223 */ /* 0x000fcc0000000007 */
[----:B------:R-:W1:Y:S02]  /*fa50*/  F2I.TRUNC.NTZ R4, R4 ;  /* 0x0000000400047305 */ /* 0x000e64000020f100 */
[----:B-1----:R-:W-:Y:S01]  /*fa60*/  IMAD.IADD R10, R1, 0x1, R4 ;  /* 0x00000001010a7824 */ /* 0x002fe200078e0204 */
        /* <DEDUP_REMOVED lines=15> */
.L_x_150:
        /* <DEDUP_REMOVED lines=8> */
[----:B------:R-:W-:-:S02]  /*fbe0*/  IMAD.MOV.U32 R48, RZ, RZ, R24 ;  /* 0x000000ffff307224 */ /* 0x000fc400078e0018 */
[----:B------:R-:W-:Y:S02]  /*fbf0*/  IMAD.MOV R7, RZ, RZ, -R5 ;  /* 0x000000ffff077224 */ /* 0x000fe400078e0a05 */
[----:B------:R-:W-:Y:S02]  /*fc00*/  IMAD.MOV.U32 R5, RZ, RZ, R9 ;  /* 0x000000ffff057224 */ /* 0x000fe400078e0009 */
[----:B------:R-:W-:Y:S02]  /*fc10*/  IMAD.MOV.U32 R49, RZ, RZ, R22 ;  /* 0x000000ffff317224 */ /* 0x000fe400078e0016 */
[----:B------:R-:W-:Y:S02]  /*fc20*/  IMAD.IADD R6, R33, 0x1, -R3 ;  /* 0x0000000121067824 */ /* 0x000fe400078e0a03 */
[----:B------:R-:W-:-:S07]  /*fc30*/  IMAD.IADD R15, R1, 0x1, R0 ;  /* 0x00000001010f7824 */ /* 0x000fce00078e0200 */
.L_x_153:
[----:B--2---:R-:W-:Y:S01]  /*fc40*/  SHF.R.U32.HI R9, RZ, 0x2, R4 ;  /* 0x00000002ff097819 */ /* 0x004fe20000011604 */
        /* <DEDUP_REMOVED lines=29> */
[----:B-1----:R-:W-:Y:S01]  /*fe20*/  VIADD R15, R15, 0x1 ;  /* 0x000000010f0f7836 */ /* 0x002fe20000000000 */
[----:B------:R-:W-:Y:S06]  /*fe30*/  @P0 BRA `(.L_x_153) ;  /* 0xfffffffc00800947 */ /* 0x000fec000383ffff */
[----:B------:R-:W-:Y:S05]  /*fe40*/  BSYNC.RECONVERGENT B1 ;  /* 0x0000000000017941 */ /* 0x000fea0003800200 */
.L_x_152:
[----:B------:R-:W-:-:S07]  /*fe50*/  IMAD.MOV.U32 R26, RZ, RZ, R4 ;  /* 0x000000ffff1a7224 */ /* 0x000fce00078e0004 */
.L_x_149:
[----:B------:R-:W-:Y:S05]  /*fe60*/  BSYNC.RECONVERGENT B0 ;  /* 0x0000000000007941 */ /* 0x000fea0003800200 */
.L_x_148:
[----:B------:R-:W-:Y:S01]  /*fe70*/  ISETP.GT.AND P0, PT, R27, R33, PT ;  /* 0x000000211b00720c */ /* 0x000fe20003f04270 */
[----:B------:R-:W-:Y:S01]  /*fe80*/  BSSY.RECONVERGENT B9, `(.L_x_154) ;  /* 0x0000018000097945 */ /* 0x000fe20003800200 */
[----:B------:R-:W-:Y:S02]  /*fe90*/  IMAD.MOV.U32 R28, RZ, RZ, R26 ;  /* 0x000000ffff1c7224 */ /* 0x000fe400078e001a */
[----:B------:R-:W-:Y:S02]  /*fea0*/  IMAD.MOV.U32 R29, RZ, RZ, R49 ;  /* 0x000000ffff1d7224 */ /* 0x000fe400078e0031 */
[----:B------:R-:W-:Y:S02]  /*feb0*/  IMAD.MOV.U32 R24, RZ, RZ, R48 ;  /* 0x000000ffff187224 */ /* 0x000fe400078e0030 */
[----:B------:R-:W-:Y:S02]  /*fec0*/  IMAD.MOV.U32 R23, RZ, RZ, R56 ;  /* 0x000000ffff177224 */ /* 0x000fe400078e0038 */
[----:B------:R-:W-:-:S03]  /*fed0*/  IMAD.MOV.U32 R22, RZ, RZ, R32 ;  /* 0x000000ffff167224 */ /* 0x000fc600078e0020 */
[----:B------:R-:W-:Y:S05]  /*fee0*/  @!P0 BRA `(.L_x_155) ;  /* 0x0000000000448947 */ /* 0x000fea0003800000 */
[----:B-1234-:R-:W-:Y:S01]  /*fef0*/  MOV R0, 0x0 ;  /* 0x0000000000007802 */ /* 0x01efe20000000f00 */
[----:B------:R-:W1:Y:S01]  /*ff00*/  LDCU.64 UR4, c[0x4][0x68] ;  /* 0x01000d00ff0477ac */ /* 0x000e620008000a00 */
[----:B------:R-:W-:Y:S02]  /*ff10*/  IMAD.MOV.U32 R13, RZ, RZ, RZ ;  /* 0x000000ffff0d7224 */ /* 0x000fe400078e00ff */
[----:B------:R2:W3:Y:S01]  /*ff20*/  LDC.64 R14, c[0x4][R0] ;  /* 0x01000000000e7b82 */ /* 0x0004e20000000a00 */
[----:B------:R-:W4:Y:S01]  /*ff30*/  LDCU.64 UR6, c[0x4][0x60] ;  /* 0x01000c00ff0677ac */ /* 0x000f220008000a00 */
[----:B------:R-:W-:Y:S02]  /*ff40*/  IMAD.MOV.U32 R8, RZ, RZ, 0x275 ;  /* 0x00000275ff087424 */ /* 0x000fe400078e00ff */
[----:B------:R-:W-:Y:S01]  /*ff50*/  IMAD.MOV.U32 R12, RZ, RZ, 0x1 ;  /* 0x00000001ff0c7424 */ /* 0x000fe200078e00ff */
[----:B------:R-:W0:Y:S01]  /*ff60*/  LDCU.64 UR8, c[0x4][0x48] ;  /* 0x01000900ff0877ac */ /* 0x000e220008000a00 */
[----:B-1----:R-:W-:-:S02]  /*ff70*/  IMAD.U32 R4, RZ, RZ, UR4 ;  /* 0x00000004ff047e24 */ /* 0x002fc4000f8e00ff */
[----:B------:R-:W-:Y:S02]  /*ff80*/  IMAD.U32 R5, RZ, RZ, UR5 ;  /* 0x00000005ff057e24 */ /* 0x000fe4000f8e00ff */
[----:B----4-:R-:W-:Y:S02]  /*ff90*/  IMAD.U32 R6, RZ, RZ, UR6 ;  /* 0x00000006ff067e24 */ /* 0x010fe4000f8e00ff */
[----:B------:R-:W-:Y:S02]  /*ffa0*/  IMAD.U32 R7, RZ, RZ, UR7 ;  /* 0x00000007ff077e24 */ /* 0x000fe4000f8e00ff */
[----:B0-----:R-:W-:Y:S02]  /*ffb0*/  IMAD.U32 R10, RZ, RZ, UR8 ;  /* 0x00000008ff0a7e24 */ /* 0x001fe4000f8e00ff */
[----:B--2---:R-:W-:-:S07]  /*ffc0*/  IMAD.U32 R11, RZ, RZ, UR9 ;  /* 0x00000009ff0b7e24 */ /* 0x004fce000f8e00ff */
[----:B-----5:R-:W-:-:S07]  /*ffd0*/  LEPC R20, `(.L_x_156) ;  /* 0x000000001014794e */ /* 0x020fce0000000000 */
[----:B---3--:R-:W-:Y:S05]  /*ffe0*/  CALL.ABS.NOINC R14 ;  /* 0x000000000e007343 */ /* 0x008fea0003c00000 */
.L_x_156:
[----:B------:R0:W5:Y:S02]  /*fff0*/  LDG.E.U8 R14, desc[UR36][R42.64] ;  /* 0x000000242a0e7981 */ /* 0x000164000c1e1100 */
.L_x_155:
[----:B------:R-:W-:Y:S05]  /*10000*/  BSYNC.RECONVERGENT B9 ;  /* 0x0000000000097941 */ /* 0x000fea0003800200 */
.L_x_154:
[----:B-12345:R-:W-:-:S04]  /*10010*/  PRMT R0, R14, 0x9910, RZ ;  /* 0x000099100e007816 */ /* 0x03efc800000000ff */
[----:B------:R-:W-:-:S13]  /*10020*/  ISETP.NE.AND P0, PT, R0, RZ, PT ;  /* 0x000000ff0000720c */ /* 0x000fda0003f05270 */
[----:B------:R-:W-:Y:S02]  /*10030*/  @P0 IMAD.MOV.U32 R4, RZ, RZ, R16 ;  /* 0x000000ffff040224 */ /* 0x000fe400078e0010 */
[----:B------:R-:W-:-:S05]  /*10040*/  @P0 IMAD.MOV.U32 R5, RZ, RZ, R39 ;  /* 0x000000ffff050224 */ /* 0x000fca00078e0027 */
[----:B------:R1:W-:Y:S04]  /*10050*/  @P0 STG.E.U8 desc[UR36][R4.64], RZ ;  /* 0x000000ff04000986 */ /* 0x0003e8000c101124 */
[----:B------:R-:W2:Y:S02]  /*10060*/  LDG.E.U8 R0, desc[UR36][R42.64+0x1] ;  /* 0x000001242a007981 */ /* 0x000ea4000c1e1100 */
[----:B--2---:R-:W-:-:S13]  /*10070*/  ISETP.NE.AND P0, PT, R0, RZ, PT ;  /* 0x000000ff0000720c */ /* 0x004fda0003f05270 */
[----:B-1----:R-:W-:Y:S02]  /*10080*/  @P0 IMAD.MOV.U32 R4, RZ, RZ, R16 ;  /* 0x000000ffff040224 */ /* 0x002fe400078e0010 */
        /* <DEDUP_REMOVED lines=16> */
[----:B------:R2:W-:Y:S01]  /*10190*/  @P0 STG.E.U8 desc[UR36][R4.64+0x4], RZ ;  /* 0x000004ff04000986 */ /* 0x0005e2000c101124 */
[----:B------:R-:W-:-:S13]  /*101a0*/  ISETP.GT.AND P0, PT, R27, RZ, PT ;  /* 0x000000ff1b00720c */ /* 0x000fda0003f04270 */
[----:B--2---:R-:W-:Y:S05]  /*101b0*/  @!P0 BRA `(.L_x_145) ;  /* 0x00000010003c8947 */ /* 0x004fea0003800000 */
        /* <DEDUP_REMOVED lines=16> */
.L_x_163:
[----:B--2---:R-:W2:Y:S04]  /*102c0*/  LDL.U16 R6, [R25+-0x2] ;  /* 0xfffffe0019067983 */ /* 0x004ea80000100400 */
        /* <DEDUP_REMOVED lines=21> */
[----:B-1----:R-:W-:Y:S02]  /*10420*/  PRMT R5, R12, 0x8880, RZ ;  /* 0x000088800c057816 */ /* 0x002fe400000000ff */
[----:B------:R-:W2:Y:S02]  /*10430*/  LDL.U16 R12, [R25+0x2] ;  /* 0x00000200190c7983 */ /* 0x000ea40000100400 */
[----:B------:R-:W-:-:S04]  /*10440*/  IADD3 R4, P1, PT, R5, R16, RZ ;  /* 0x0000001005047210 */ /* 0x000fc80007f3e0ff */
[----:B------:R-:W-:Y:S02]  /*10450*/  LEA.HI.X.SX32 R5, R5, R39, 0x1, P1 ;  /* 0x0000002705057211 */ /* 0x000fe400008f0eff */
[----:B---3--:R-:W-:-:S05]  /*10460*/  IADD3 R11, PT, PT, R10, 0x1, RZ ;  /* 0x000000010a0b7810 */ /* 0x008fca0007ffe0ff */
[----:B------:R1:W-:Y:S04]  /*10470*/  STG.E.U8 desc[UR36][R8.64], R11 ;  /* 0x0000000b08007986 */ /* 0x0003e8000c101124 */
[----:B------:R-:W3:Y:S01]  /*10480*/  LDG.E.U8 R10, desc[UR36][R4.64] ;  /* 0x00000024040a7981 */ /* 0x000ee2000c1e1100 */
[----:B--2---:R-:W-:-:S04]  /*10490*/  PRMT R6, R12, 0x7770, RZ ;  /* 0x000077700c067816 */ /* 0x004fc800000000ff */
[----:B------:R-:W-:-:S04]  /*104a0*/  PRMT R7, R6, 0x8880, RZ ;  /* 0x0000888006077816 */ /* 0x000fc800000000ff */
[----:B------:R-:W-:-:S04]  /*104b0*/  IADD3 R6, P1, PT, R7, R16, RZ ;  /* 0x0000001007067210 */ /* 0x000fc80007f3e0ff */
[----:B------:R-:W-:Y:S01]  /*104c0*/  LEA.HI.X.SX32 R7, R7, R39, 0x1, P1 ;  /* 0x0000002707077211 */ /* 0x000fe200008f0eff */
[----:B---3--:R-:W-:-:S05]  /*104d0*/  VIADD R13, R10, 0x1 ;  /* 0x000000010a0d7836 */ /* 0x008fca0000000000 */
[----:B------:R2:W-:Y:S04]  /*104e0*/  STG.E.U8 desc[UR36][R4.64], R13 ;  /* 0x0000000d04007986 */ /* 0x0005e8000c101124 */
[----:B------:R-:W3:Y:S01]  /*104f0*/  LDG.E.U8 R10, desc[UR36][R6.64] ;  /* 0x00000024060a7981 */ /* 0x000ee2000c1e1100 */
[----:B------:R-:W-:-:S04]  /*10500*/  PRMT R12, R12, 0x7771, RZ ;  /* 0x000077710c0c7816 */ /* 0x000fc800000000ff */
[----:B-1----:R-:W-:Y:S02]  /*10510*/  PRMT R9, R12, 0x8880, RZ ;  /* 0x000088800c097816 */ /* 0x002fe400000000ff */
[----:B------:R-:W2:Y:S02]  /*10520*/  LDL.U16 R12, [R25+0x4] ;  /* 0x00000400190c7983 */ /* 0x000ea40000100400 */
[----:B------:R-:W-:-:S04]  /*10530*/  IADD3 R8, P1, PT, R9, R16, RZ ;  /* 0x0000001009087210 */ /* 0x000fc80007f3e0ff */
[----:B------:R-:W-:Y:S01]  /*10540*/  LEA.HI.X.SX32 R9, R9, R39, 0x1, P1 ;  /* 0x0000002709097211 */ /* 0x000fe200008f0eff */
[----:B---3--:R-:W-:-:S05]  /*10550*/  VIADD R11, R10, 0x1 ;  /* 0x000000010a0b7836 */ /* 0x008fca0000000000 */
        /* <DEDUP_REMOVED lines=70> */
[----:B-1----:R-:W-:-:S04]  /*109c0*/  PRMT R5, R12, 0x8880, RZ ;  /* 0x000088800c057816 */ /* 0x002fc800000000ff */
[----:B------:R-:W-:-:S04]  /*109d0*/  IADD3 R4, P1, PT, R5, R16, RZ ;  /* 0x0000001005047210 */ /* 0x000fc80007f3e0ff */
[----:B------:R-:W-:Y:S01]  /*109e0*/  LEA.HI.X.SX32 R5, R5, R39, 0x1, P1 ;  /* 0x0000002705057211 */ /* 0x000fe200008f0eff */
[----:B---3--:R-:W-:-:S05]  /*109f0*/  VIADD R11, R10, 0x1 ;  /* 0x000000010a0b7836 */ /* 0x008fca0000000000 */
[----:B------:R2:W-:Y:S04]  /*10a00*/  STG.E.U8 desc[UR36][R8.64], R11 ;  /* 0x0000000b08007986 */ /* 0x0005e8000c101124 */
[----:B------:R-:W3:Y:S01]  /*10a10*/  LDG.E.U8 R10, desc[UR36][R4.64] ;  /* 0x00000024040a7981 */ /* 0x000ee2000c1e1100 */
[----:B------:R-:W-:-:S05]  /*10a20*/  VIADD R3, R3, 0x10 ;  /* 0x0000001003037836 */ /* 0x000fca0000000000 */
[----:B------:R-:W-:Y:S01]  /*10a30*/  ISETP.GE.AND P1, PT, R3, -0xc, PT ;  /* 0xfffffff40300780c */ /* 0x000fe20003f26270 */
[----:B------:R-:W-:Y:S02]  /*10a40*/  VIADD R25, R25, 0x10 ;  /* 0x0000001019197836 */ /* 0x000fe40000000000 */
[----:B---3--:R-:W-:-:S05]  /*10a50*/  VIADD R15, R10, 0x1 ;  /* 0x000000010a0f7836 */ /* 0x008fca0000000000 */
[----:B------:R2:W-:Y:S05]  /*10a60*/  STG.E.U8 desc[UR36][R4.64], R15 ;  /* 0x0000000f04007986 */ /* 0x0005ea000c101124 */
[----:B------:R-:W-:Y:S05]  /*10a70*/  @!P1 BRA `(.L_x_163) ;  /* 0xfffffff800109947 */ /* 0x000fea000383ffff */
.L_x_162:
[----:B------:R-:W-:Y:S05]  /*10a80*/  BSYNC.RECONVERGENT B2 ;  /* 0x0000000000027941 */ /* 0x000fea0003800200 */
.L_x_161:
[----:B--2---:R-:W-:Y:S01]  /*10a90*/  IMAD.MOV R4, RZ, RZ, -R3 ;  /* 0x000000ffff047224 */ /* 0x004fe200078e0a03 */
        /* <DEDUP_REMOVED lines=61> */
[----:B------:R-:W-:Y:S01]  /*10e70*/  PLOP3.LUT P0, PT, PT, PT, PT, 0x8, 0x80 ;  /* 0x000000000080781c */ /* 0x000fe20003f0e170 */
[----:B------:R-:W-:Y:S02]  /*10e80*/  VIADD R3, R3, 0x8 ;  /* 0x0000000803037836 */ /* 0x000fe40000000000 */
[----:B------:R-:W-:Y:S02]  /*10e90*/  VIADD R25, R25, 0x8 ;  /* 0x0000000819197836 */ /* 0x000fe40000000000 */
[----:B---3--:R-:W-:-:S05]  /*10ea0*/  VIADD R15, R10, 0x1 ;  /* 0x000000010a0f7836 */ /* 0x008fca0000000000 */
[----:B------:R2:W-:Y:S03]  /*10eb0*/  STG.E.U8 desc[UR36][R6.64], R15 ;  /* 0x0000000f06007986 */ /* 0x0005e6000c101124 */
.L_x_165:
[----:B------:R-:W-:Y:S05]  /*10ec0*/  BSYNC.RECONVERGENT B2 ;  /* 0x0000000000027941 */ /* 0x000fea0003800200 */
.L_x_164:
[----:B------:R-:W-:-:S13]  /*10ed0*/  ISETP.EQ.AND P1, PT, R3, RZ, PT ;  /* 0x000000ff0300720c */ /* 0x000fda0003f22270 */
[----:B------:R-:W-:Y:S05]  /*10ee0*/  @!P0 BREAK.RELIABLE P1, B1 ;  /* 0x0000000000018942 */ /* 0x000fea0000800100 */
[----:B------:R-:W-:Y:S05]  /*10ef0*/  @!P0 BRA P1, `(.L_x_158) ;  /* 0x00000000008c8947 */ /* 0x000fea0000800000 */
.L_x_160:
[----:B------:R-:W-:Y:S05]  /*10f00*/  BSYNC.RELIABLE B1 ;  /* 0x0000000000017941 */ /* 0x000fea0003800100 */
.L_x_159:
[----:B--23--:R-:W2:Y:S04]  /*10f10*/  LDL.U16 R6, [R25+-0x2] ;  /* 0xfffffe0019067983 */ /* 0x00cea80000100400 */
        /* <DEDUP_REMOVED lines=21> */
[----:B-1----:R-:W-:-:S04]  /*11070*/  PRMT R5, R10, 0x8880, RZ ;  /* 0x000088800a057816 */ /* 0x002fc800000000ff */
[----:B------:R-:W-:-:S04]  /*11080*/  IADD3 R4, P0, PT, R5, R16, RZ ;  /* 0x0000001005047210 */ /* 0x000fc80007f1e0ff */
[----:B------:R-:W-:Y:S01]  /*11090*/  LEA.HI.X.SX32 R5, R5, R39, 0x1, P0 ;  /* 0x0000002705057211 */ /* 0x000fe200000f0eff */
[----:B--2---:R-:W-:-:S05]  /*110a0*/  VIADD R11, R12, 0x1 ;  /* 0x000000010c0b7836 */ /* 0x004fca0000000000 */
[----:B------:R3:W-:Y:S04]  /*110b0*/  STG.E.U8 desc[UR36][R8.64], R11 ;  /* 0x0000000b08007986 */ /* 0x0007e8000c101124 */
[----:B------:R-:W2:Y:S01]  /*110c0*/  LDG.E.U8 R10, desc[UR36][R4.64] ;  /* 0x00000024040a7981 */ /* 0x000ea2000c1e1100 */
[----:B------:R-:W-:-:S05]  /*110d0*/  VIADD R3, R3, 0x4 ;  /* 0x0000000403037836 */ /* 0x000fca0000000000 */
[----:B------:R-:W-:Y:S01]  /*110e0*/  ISETP.NE.AND P0, PT, R3, RZ, PT ;  /* 0x000000ff0300720c */ /* 0x000fe20003f05270 */
[----:B------:R-:W-:Y:S02]  /*110f0*/  VIADD R25, R25, 0x4 ;  /* 0x0000000419197836 */ /* 0x000fe40000000000 */
[----:B--2---:R-:W-:-:S05]  /*11100*/  VIADD R15, R10, 0x1 ;  /* 0x000000010a0f7836 */ /* 0x004fca0000000000 */
[----:B------:R3:W-:Y:S05]  /*11110*/  STG.E.U8 desc[UR36][R4.64], R15 ;  /* 0x0000000f04007986 */ /* 0x0007ea000c101124 */
[----:B------:R-:W-:Y:S05]  /*11120*/  @P0 BRA `(.L_x_159) ;  /* 0xfffffffc00780947 */ /* 0x000fea000383ffff */
.L_x_158:
[----:B------:R-:W-:Y:S05]  /*11130*/  BSYNC.RECONVERGENT B0 ;  /* 0x0000000000007941 */ /* 0x000fea0003800200 */
.L_x_157:
[----:B------:R-:W-:-:S13]  /*11140*/  ISETP.NE.AND P0, PT, R20, RZ, PT ;  /* 0x000000ff1400720c */ /* 0x000fda0003f05270 */
[----:B------:R-:W-:Y:S05]  /*11150*/  @!P0 BRA `(.L_x_145) ;  /* 0x0000000000548947 */ /* 0x000fea0003800000 */
[----:B--23--:R-:W-:-:S05]  /*11160*/  IMAD.IADD R6, R1, 0x1, R0 ;  /* 0x0000000101067824 */ /* 0x00cfca00078e0200 */
[----:B------:R-:W2:Y:S02]  /*11170*/  LDL.S8 R3, [R6] ;  /* 0x0000000006037983 */ /* 0x000ea40000100200 */
[----:B--2---:R-:W-:-:S04]  /*11180*/  IADD3 R4, P0, PT, R3, R16, RZ ;  /* 0x0000001003047210 */ /* 0x004fc80007f1e0ff */
[----:B------:R-:W-:-:S05]  /*11190*/  LEA.HI.X.SX32 R5, R3, R39, 0x1, P0 ;  /* 0x0000002703057211 */ /* 0x000fca00000f0eff */
[----:B------:R-:W2:Y:S02]  /*111a0*/  LDG.E.U8 R0, desc[UR36][R4.64] ;  /* 0x0000002404007981 */ /* 0x000ea4000c1e1100 */
[----:B--2---:R-:W-:Y:S01]  /*111b0*/  VIADD R3, R0, 0x1 ;  /* 0x0000000100037836 */ /* 0x004fe20000000000 */
[----:B------:R-:W-:-:S04]  /*111c0*/  IADD3 R0, PT, PT, -R20, 0x1, RZ ;  /* 0x0000000114007810 */ /* 0x000fc80007ffe1ff */
[----:B------:R4:W-:Y:S01]  /*111d0*/  STG.E.U8 desc[UR36][R4.64], R3 ;  /* 0x0000000304007986 */ /* 0x0009e2000c101124 */
[----:B------:R-:W-:-:S13]  /*111e0*/  ISETP.NE.AND P0, PT, R0, RZ, PT ;  /* 0x000000ff0000720c */ /* 0x000fda0003f05270 */
[----:B----4-:R-:W-:Y:S05]  /*111f0*/  @!P0 BRA `(.L_x_145) ;  /* 0x00000000002c8947 */ /* 0x010fea0003800000 */
[----:B------:R-:W-:-:S07]  /*11200*/  VIADD R6, R6, 0x1 ;  /* 0x0000000106067836 */ /* 0x000fce0000000000 */
.L_x_166:
[----:B----4-:R-:W2:Y:S02]  /*11210*/  LDL.S8 R3, [R6] ;  /* 0x0000000006037983 */ /* 0x010ea40000100200 */
        /* <DEDUP_REMOVED lines=9> */
.L_x_145:
[----:B------:R-:W-:Y:S05]  /*112b0*/  BSYNC.RECONVERGENT B8 ;  /* 0x0000000000087941 */ /* 0x000fea0003800200 */
.L_x_144:
[----:B------:R-:W-:Y:S05]  /*112c0*/  BRA `(.L_x_140) ;  /* 0x0000004800547947 */ /* 0x000fea0003800000 */
.L_x_143:
[----:B------:R-:W-:Y:S01]  /*112d0*/  ISETP.NE.AND P0, PT, R33, RZ, PT ;  /* 0x000000ff2100720c */ /* 0x000fe20003f05270 */
[----:B------:R-:W-:Y:S01]  /*112e0*/  BSSY.RECONVERGENT B0, `(.L_x_167) ;  /* 0x0000015000007945 */ /* 0x000fe20003800200 */
[----:B------:R-:W-:-:S11]  /*112f0*/  PRMT R0, RZ, 0x7610, R0 ;  /* 0x00007610ff007816 */ /* 0x000fd60000000000 */
[----:B------:R-:W-:Y:S05]  /*11300*/  @!P0 BRA `(.L_x_168) ;  /* 0x0000000000488947 */ /* 0x000fea0003800000 */
[----:B------:R-:W2:Y:S01]  /*11310*/  LDL.U8 R0, [R1+0x34] ;  /* 0x0000340001007983 */ /* 0x000ea20000100000 */
[----:B------:R-:W-:-:S03]  /*11320*/  ISETP.NE.AND P1, PT, R33, 0x1, PT ;  /* 0x000000012100780c */ /* 0x000fc60003f25270 */
[----:B--2---:R2:W-:Y:S10]  /*11330*/  STL.U8 [R1+0x48], R0 ;  /* 0x0000480001007387 */ /* 0x0045f40000100000 */
[----:B------:R-:W-:Y:S05]  /*11340*/  @!P1 BRA `(.L_x_168) ;  /* 0x0000000000389947 */ /* 0x000fea0003800000 */
[----:B-1----:R-:W3:Y:S01]  /*11350*/  LDL R4, [R1+0x38] ;  /* 0x0000380001047983 */ /* 0x002ee20000100800 */
[----:B------:R-:W-:-:S03]  /*11360*/  ISETP.NE.AND P1, PT, R33, 0x2, PT ;  /* 0x000000022100780c */ /* 0x000fc60003f25270 */
[----:B---3--:R3:W-:Y:S10]  /*11370*/  STL.U8 [R1+0x49], R4 ;  /* 0x0000490401007387 */ /* 0x0087f40000100000 */
[----:B------:R-:W-:Y:S05]  /*11380*/  @!P1 BRA `(.L_x_168) ;  /* 0x0000000000289947 */ /* 0x000fea0003800000 */
[----:B---3--:R-:W3:Y:S01]  /*11390*/  LDL R4, [R1+0x3c] ;  /* 0x00003c0001047983 */ /* 0x008ee20000100800 */
[----:B------:R-:W-:-:S03]  /*113a0*/  ISETP.NE.AND P1, PT, R33, 0x3, PT ;  /* 0x000000032100780c */ /* 0x000fc60003f25270 */
[----:B---3--:R4:W-:Y:S10]  /*113b0*/  STL.U8 [R1+0x4a], R4 ;  /* 0x00004a0401007387 */ /* 0x0089f40000100000 */
[----:B------:R-:W-:Y:S05]  /*113c0*/  @!P1 BRA `(.L_x_168) ;  /* 0x0000000000189947 */ /* 0x000fea0003800000 */
[----:B----4-:R-:W3:Y:S01]  /*113d0*/  LDL R4, [R1+0x40] ;  /* 0x0000400001047983 */ /* 0x010ee20000100800 */
[----:B------:R-:W-:-:S03]  /*113e0*/  ISETP.NE.AND P1, PT, R33, 0x4, PT ;  /* 0x000000042100780c */ /* 0x000fc60003f25270 */
[----:B---3--:R1:W-:Y:S10]  /*113f0*/  STL.U8 [R1+0x4b], R4 ;  /* 0x00004b0401007387 */ /* 0x0083f40000100000 */
[----:B------:R-:W-:Y:S05]  /*11400*/  @!P1 BRA `(.L_x_168) ;  /* 0x0000000000089947 */ /* 0x000fea0003800000 */
[----:B-1----:R-:W3:Y:S04]  /*11410*/  LDL R4, [R1+0x44] ;  /* 0x0000440001047983 */ /* 0x002ee80000100800 */
[----:B---3--:R1:W-:Y:S02]  /*11420*/  STL.U8 [R1+0x4c], R4 ;  /* 0x00004c0401007387 */ /* 0x0083e40000100000 */
.L_x_168:
[----:B------:R-:W-:Y:S05]  /*11430*/  BSYNC.RECONVERGENT B0 ;  /* 0x0000000000007941 */ /* 0x000fea0003800200 */
.L_x_167:
[----:B------:R-:W-:Y:S01]  /*11440*/  ISETP.GT.U32.AND P1, PT, R33, 0x1, PT ;  /* 0x000000012100780c */ /* 0x000fe20003f24070 */
[----:B------:R-:W-:Y:S01]  /*11450*/  BSSY.RECONVERGENT B0, `(.L_x_169) ;  /* 0x000006c000007945 */ /* 0x000fe20003800200 */
[----:B------:R-:W-:Y:S02]  /*11460*/  IMAD.MOV.U32 R22, RZ, RZ, R32 ;  /* 0x000000ffff167224 */ /* 0x000fe400078e0020 */
[----:B------:R-:W-:Y:S02]  /*11470*/  IMAD.MOV.U32 R23, RZ, RZ, R56 ;  /* 0x000000ffff177224 */ /* 0x000fe400078e0038 */
[----:B------:R-:W-:Y:S02]  /*11480*/  IMAD.MOV.U32 R24, RZ, RZ, R48 ;  /* 0x000000ffff187224 */ /* 0x000fe400078e0030 */
[----:B------:R-:W-:-:S05]  /*11490*/  IMAD.MOV.U32 R29, RZ, RZ, R49 ;  /* 0x000000ffff1d7224 */ /* 0x000fca00078e0031 */
[----:B------:R-:W-:Y:S05]  /*114a0*/  @!P1 BRA `(.L_x_170) ;  /* 0x0000000400989947 */ /* 0x000fea0003800000 */
[----:B------:R-:W-:Y:S01]  /*114b0*/  SHF.R.U32.HI R3, RZ, 0x2, R26 ;  /* 0x00000002ff037819 */ /* 0x000fe2000001161a */
[----:B------:R-:W-:-:S03]  /*114c0*/  VIADD R19, R51, 0x758818 ;  /* 0x0075881833137836 */ /* 0x000fc60000000000 */
[----:B-1-34-:R-:W-:Y:S01]  /*114d0*/  LOP3.LUT R4, R3, R26, RZ, 0x3c, !PT ;  /* 0x0000001a03047212 */ /* 0x01afe200078e3cff */
[----:B------:R-:W-:-:S04]  /*114e0*/  IMAD.SHL.U32 R3, R32, 0x10, RZ ;  /* 0x0000001020037824 */ /* 0x000fc800078e00ff */
[----:B------:R-:W-:-:S05]  /*114f0*/  IMAD.SHL.U32 R5, R4, 0x2, RZ ;  /* 0x0000000204057824 */ /* 0x000fca00078e00ff */
[----:B------:R-:W-:-:S04]  /*11500*/  LOP3.LUT R3, R32, R3, R5, 0x96, !PT ;  /* 0x0000000320037212 */ /* 0x000fc800078e9605 */
[----:B------:R-:W-:-:S05]  /*11510*/  LOP3.LUT R9, R3, R4, RZ, 0x3c, !PT ;  /* 0x0000000403097212 */ /* 0x000fca00078e3cff */
[----:B------:R-:W-:-:S05]  /*11520*/  IMAD.IADD R3, R19, 0x1, R9 ;  /* 0x0000000113037824 */ /* 0x000fca00078e0209 */
[----:B------:R-:W-:-:S05]  /*11530*/  I2FP.F32.U32 R4, R3 ;  /* 0x0000000300047245 */ /* 0x000fca0000201000 */
[----:B------:R-:W-:Y:S01]  /*11540*/  FFMA R3, R4, R11, 1.1641532182693481445e-10 ;  /* 0x2f00000004037423 */ /* 0x000fe2000000000b */
[----:B------:R-:W-:-:S03]  /*11550*/  I2FP.F32.U32 R4, R33 ;  /* 0x0000002100047245 */ /* 0x000fc60000201000 */
[----:B------:R-:W-:-:S04]  /*11560*/  FADD R3, -R3, 1 ;  /* 0x3f80000003037421 */ /* 0x000fc80000000100 */
[----:B------:R-:W-:-:S04]  /*11570*/  FFMA R5, R3, R4, RZ ;  /* 0x0000000403057223 */ /* 0x000fc800000000ff */
[----:B------:R-:W1:Y:S02]  /*11580*/  F2I.TRUNC.NTZ R4, R5 ;  /* 0x0000000500047305 */ /* 0x000e64000020f100 */
[----:B-1----:R-:W-:-:S05]  /*11590*/  IMAD.IADD R7, R1, 0x1, R4 ;  /* 0x0000000101077824 */ /* 0x002fca00078e0204 */
[----:B------:R-:W3:Y:S01]  /*115a0*/  LDL.U8 R4, [R7+0x48] ;  /* 0x0000480007047983 */ /* 0x000ee20000100000 */
[----:B------:R-:W-:Y:S02]  /*115b0*/  VIADD R3, R33, 0xffffffff ;  /* 0xffffffff21037836 */ /* 0x000fe40000000000 */
[----:B------:R-:W-:Y:S02]  /*115c0*/  IMAD.MOV.U32 R23, RZ, RZ, R32 ;  /* 0x000000ffff177224 */ /* 0x000fe400078e0020 */
[----:B------:R-:W-:Y:S01]  /*115d0*/  IMAD.MOV.U32 R24, RZ, RZ, R56 ;  /* 0x000000ffff187224 */ /* 0x000fe200078e0038 */
[----:B------:R-:W-:Y:S01]  /*115e0*/  ISETP.NE.AND P1, PT, R3, 0x1, PT ;  /* 0x000000010300780c */ /* 0x000fe20003f25270 */
[----:B------:R-:W-:Y:S02]  /*115f0*/  IMAD.MOV.U32 R29, RZ, RZ, R48 ;  /* 0x000000ffff1d7224 */ /* 0x000fe400078e0030 */
[----:B------:R-:W-:Y:S02]  /*11600*/  IMAD.MOV.U32 R26, RZ, RZ, R49 ;  /* 0x000000ffff1a7224 */ /* 0x000fe400078e0031 */
[----:B------:R-:W-:Y:S01]  /*11610*/  IMAD.MOV.U32 R22, RZ, RZ, R9 ;  /* 0x000000ffff167224 */ /* 0x000fe200078e0009 */
[----:B---3--:R1:W-:Y:S04]  /*11620*/  STL.U8 [R1+0x48], R4 ;  /* 0x0000480401007387 */ /* 0x0083e80000100000 */
[----:B------:R1:W-:Y:S03]  /*11630*/  STL.U8 [R7+0x48], R0 ;  /* 0x0000480007007387 */ /* 0x0003e60000100000 */
[----:B------:R-:W-:Y:S05]  /*11640*/  @!P1 BRA `(.L_x_170) ;  /* 0x0000000400309947 */ /* 0x000fea0003800000 */
[----:B-12---:R-:W-:Y:S01]  /*11650*/  SHF.R.U32.HI R0, RZ, 0x2, R49 ;  /* 0x00000002ff007819 */ /* 0x006fe20000011631 */
[----:B------:R-:W-:-:S03]  /*11660*/  VIADD R19, R51, 0x7b0fdd ;  /* 0x007b0fdd33137836 */ /* 0x000fc60000000000 */
        /* <DEDUP_REMOVED lines=25> */
[----:B------:R-:W-:Y:S01]  /*11800*/  VIADD R19, R51, 0x8097a2 ;  /* 0x008097a233137836 */ /* 0x000fe20000000000 */
[----:B-1----:R-:W-:Y:S01]  /*11810*/  SHF.L.U32 R0, R10, 0x4, RZ ;  /* 0x000000040a007819 */ /* 0x002fe200000006ff */
        /* <DEDUP_REMOVED lines=24> */
[----:B------:R-:W-:-:S05]  /*119a0*/  @P1 IMAD.IADD R3, R22, 0x1, R19 ;  /* 0x0000000116031824 */ /* 0x000fca00078e0213 */
[----:B------:R-:W-:Y:S01]  /*119b0*/  @P1 I2FP.F32.U32 R4, R3 ;  /* 0x0000000300041245 */ /* 0x000fe20000201000 */
[----:B------:R-:W-:-:S04]  /*119c0*/  @P1 VIADD R3, R33, 0xfffffffd ;  /* 0xfffffffd21031836 */ /* 0x000fc80000000000 */
[----:B------:R-:W-:Y:S01]  /*119d0*/  @P1 FFMA R4, R4, R11, 1.1641532182693481445e-10 ;  /* 0x2f00000004041423 */ /* 0x000fe2000000000b */
[----:B------:R-:W-:-:S03]  /*119e0*/  @P1 I2FP.F32.U32 R3, R3 ;  /* 0x0000000300031245 */ /* 0x000fc60000201000 */
        /* <DEDUP_REMOVED lines=18> */
.L_x_170:
[----:B------:R-:W-:Y:S05]  /*11b10*/  BSYNC.RECONVERGENT B0 ;  /* 0x0000000000007941 */ /* 0x000fea0003800200 */
.L_x_169:
[----:B------:R-:W-:Y:S01]  /*11b20*/  BSSY.RECONVERGENT B0, `(.L_x_171) ;  /* 0x0000026000007945 */ /* 0x000fe20003800200 */
[----:B-12---:R-:W-:Y:S01]  /*11b30*/  PRMT R0, RZ, 0x7610, R0 ;  /* 0x00007610ff007816 */ /* 0x006fe20000000000 */
[----:B------:R-:W-:Y:S01]  /*11b40*/  IMAD.MOV.U32 R28, RZ, RZ, R26 ;  /* 0x000000ffff1c7224 */ /* 0x000fe200078e001a */
[----:B------:R-:W-:Y:S02]  /*11b50*/  PRMT R3, RZ, 0x7610, R3 ;  /* 0x00007610ff037816 */ /* 0x000fe40000000003 */
[----:B---34-:R-:W-:Y:S02]  /*11b60*/  PRMT R4, RZ, 0x7610, R4 ;  /* 0x00007610ff047816 */ /* 0x018fe40000000004 */
[----:B------:R-:W-:Y:S02]  /*11b70*/  PRMT R5, RZ, 0x7610, R5 ;  /* 0x00007610ff057816 */ /* 0x000fe40000000005 */
[----:B------:R-:W-:Y:S01]  /*11b80*/  PRMT R6, RZ, 0x7610, R6 ;  /* 0x00007610ff067816 */ /* 0x000fe20000000006 */
[----:B------:R-:W-:Y:S06]  /*11b90*/  @!P0 BRA `(.L_x_172) ;  /* 0x0000000000788947 */ /* 0x000fec0003800000 */
        /* <DEDUP_REMOVED lines=25> */
[----:B------:R-:W-:Y:S02]  /*11d30*/  LEA.HI.X.SX32 R9, R7, R39, 0x1, P1 ;  /* 0x0000002707097211 */ /* 0x000fe400008f0eff */
[----:B---3--:R-:W-:-:S04]  /*11d40*/  @P3 IADD3 R10, P2, PT, R3, R16, RZ ;  /* 0x00000010030a3210 */ /* 0x008fc80007f5e0ff */
[----:B------:R-:W-:Y:S02]  /*11d50*/  @P3 LEA.HI.X.SX32 R11, R3, R39, 0x1, P2 ;  /* 0x00000027030b3211 */ /* 0x000fe400010f0eff */
[----:B------:R1:W5:Y:S04]  /*11d60*/  LDG.E.U8 R3, desc[UR36][R8.64] ;  /* 0x0000002408037981 */ /* 0x000368000c1e1100 */
[----:B------:R1:W5:Y:S03]  /*11d70*/  @P3 LDG.E.U8 R0, desc[UR36][R10.64] ;  /* 0x000000240a003981 */ /* 0x000366000c1e1100 */
.L_x_172:
[----:B------:R-:W-:Y:S05]  /*11d80*/  BSYNC.RECONVERGENT B0 ;  /* 0x0000000000007941 */ /* 0x000fea0003800200 */
.L_x_171:
[----:B------:R-:W-:Y:S05]  /*11d90*/  @!P0 BRA `(.L_x_140) ;  /* 0x0000003c00a08947 */ /* 0x000fea0003800000 */
[----:B------:R-:W1:Y:S02]  /*11da0*/  LDL R7, [R1+0x34] ;  /* 0x0000340001077983 */ /* 0x000e640000100800 */
[----:B-1----:R-:W-:-:S04]  /*11db0*/  IADD3 R8, P0, PT, R7, R16, RZ ;  /* 0x0000001007087210 */ /* 0x002fc80007f1e0ff */
[----:B------:R-:W-:Y:S02]  /*11dc0*/  LEA.HI.X.SX32 R9, R7, R39, 0x1, P0 ;  /* 0x0000002707097211 */ /* 0x000fe400000f0eff */
[----:B------:R-:W-:-:S03]  /*11dd0*/  ISETP.NE.AND P0, PT, R33, 0x1, PT ;  /* 0x000000012100780c */ /* 0x000fc60003f05270 */
[----:B-----5:R1:W-:Y:S10]  /*11de0*/  STG.E.U8 desc[UR36][R8.64], R6 ;  /* 0x0000000608007986 */ /* 0x0203f4000c101124 */
[----:B------:R-:W-:Y:S05]  /*11df0*/  @!P0 BRA `(.L_x_140) ;  /* 0x0000003c00888947 */ /* 0x000fea0003800000 */
[----:B-1----:R-:W2:Y:S02]  /*11e00*/  LDL.64 R8, [R1+0x38] ;  /* 0x0000380001087983 */ /* 0x002ea40000100a00 */
[----:B--2---:R-:W-:-:S04]  /*11e10*/  IADD3 R6, P0, PT, R8, R16, RZ ;  /* 0x0000001008067210 */ /* 0x004fc80007f1e0ff */
[----:B------:R-:W-:Y:S02]  /*11e20*/  LEA.HI.X.SX32 R7, R8, R39, 0x1, P0 ;  /* 0x0000002708077211 */ /* 0x000fe400000f0eff */
[----:B------:R-:W-:-:S03]  /*11e30*/  ISETP.NE.AND P0, PT, R33, 0x2, PT ;  /* 0x000000022100780c */ /* 0x000fc60003f05270 */
[----:B------:R1:W-:Y:S10]  /*11e40*/  STG.E.U8 desc[UR36][R6.64], R5 ;  /* 0x0000000506007986 */ /* 0x0003f4000c101124 */
[----:B------:R-:W-:Y:S05]  /*11e50*/  @!P0 BRA `(.L_x_140) ;  /* 0x0000003c00708947 */ /* 0x000fea0003800000 */
[----:B-1----:R-:W-:-:S04]  /*11e60*/  IADD3 R6, P0, PT, R16, R9, RZ ;  /* 0x0000000910067210 */ /* 0x002fc80007f1e0ff */
[----:B------:R-:W-:Y:S02]  /*11e70*/  LEA.HI.X.SX32 R7, R9, R39, 0x1, P0 ;  /* 0x0000002709077211 */ /* 0x000fe400000f0eff */
[----:B------:R-:W-:-:S03]  /*11e80*/  ISETP.NE.AND P0, PT, R33, 0x3, PT ;  /* 0x000000032100780c */ /* 0x000fc60003f05270 */
[----:B------:R1:W-:Y:S10]  /*11e90*/  STG.E.U8 desc[UR36][R6.64], R4 ;  /* 0x0000000406007986 */ /* 0x0003f4000c101124 */
        /* <DEDUP_REMOVED lines=8> */
[----:B------:R-:W-:-:S05]  /*11f20*/  LEA.HI.X.SX32 R5, R7, R39, 0x1, P0 ;  /* 0x0000002707057211 */ /* 0x000fca00000f0eff */
[----:B------:R1:W-:Y:S01]  /*11f30*/  STG.E.U8 desc[UR36][R4.64], R0 ;  /* 0x0000000004007986 */ /* 0x0003e2000c101124 */
[----:B------:R-:W-:Y:S05]  /*11f40*/  BRA `(.L_x_140) ;  /* 0x0000003c00347947 */ /* 0x000fea0003800000 */
.L_x_142:
[----:B-----5:R-:W-:Y:S02]  /*11f50*/  PRMT R7, R20, 0x8880, RZ ;  /* 0x0000888014077816 */ /* 0x020fe400000000ff */
[----:B------:R-:W-:Y:S02]  /*11f60*/  PRMT R3, R59, 0x8880, RZ ;  /* 0x000088803b037816 */ /* 0x000fe400000000ff */
[-C--:B------:R-:W-:Y:S02]  /*11f70*/  IADD3 R6, P1, PT, R7, R16.reuse, RZ ;  /* 0x0000001007067210 */ /* 0x080fe40007f3e0ff */
[----:B-1----:R-:W-:Y:S02]  /*11f80*/  IADD3 R4, P0, PT, R3, R16, RZ ;  /* 0x0000001003047210 */ /* 0x002fe40007f1e0ff */
[-C--:B------:R-:W-:Y:S02]  /*11f90*/  LEA.HI.X.SX32 R7, R7, R39.reuse, 0x1, P1 ;  /* 0x0000002707077211 */ /* 0x080fe400008f0eff */
[----:B------:R-:W-:-:S03]  /*11fa0*/  LEA.HI.X.SX32 R5, R3, R39, 0x1, P0 ;  /* 0x0000002703057211 */ /* 0x000fc600000f0eff */
[----:B------:R-:W2:Y:S04]  /*11fb0*/  LDG.E.U8 R9, desc[UR36][R6.64] ;  /* 0x0000002406097981 */ /* 0x000ea8000c1e1100 */
[----:B------:R-:W3:Y:S01]  /*11fc0*/  LDG.E.U8 R3, desc[UR36][R4.64] ;  /* 0x0000002404037981 */ /* 0x000ee2000c1e1100 */
[----:B------:R-:W-:Y:S02]  /*11fd0*/  IMAD.MOV.U32 R22, RZ, RZ, R32 ;  /* 0x000000ffff167224 */ /* 0x000fe400078e0020 */
[----:B------:R-:W-:Y:S02]  /*11fe0*/  IMAD.MOV.U32 R23, RZ, RZ, R56 ;  /* 0x000000ffff177224 */ /* 0x000fe400078e0038 */
[----:B------:R-:W-:Y:S02]  /*11ff0*/  IMAD.MOV.U32 R24, RZ, RZ, R48 ;  /* 0x000000ffff187224 */ /* 0x000fe400078e0030 */
[----:B------:R-:W-:-:S02]  /*12000*/  IMAD.MOV.U32 R29, RZ, RZ, R49 ;  /* 0x000000ffff1d7224 */ /* 0x000fc400078e0031 */
[----:B------:R-:W-:Y:S01]  /*12010*/  IMAD.MOV.U32 R28, RZ, RZ, R26 ;  /* 0x000000ffff1c7224 */ /* 0x000fe200078e001a */
[----:B--2---:R1:W-:Y:S04]  /*12020*/  STG.E.U8 desc[UR36][R4.64], R9 ;  /* 0x0000000904007986 */ /* 0x0043e8000c101124 */
[----:B---3--:R1:W-:Y:S01]  /*12030*/  STG.E.U8 desc[UR36][R6.64], R3 ;  /* 0x0000000306007986 */ /* 0x0083e2000c101124 */
[----:B------:R-:W-:Y:S05]  /*12040*/  BRA `(.L_x_140) ;  /* 0x0000003800f47947 */ /* 0x000fea0003800000 */
.L_x_141:
        /* <DEDUP_REMOVED lines=11> */
[----:B------:R3:W-:Y:S01]  /*12100*/  STG.E.U8 desc[UR36][R12.64], R15 ;  /* 0x0000000f0c007986 */ /* 0x0007e2000c101124 */
[----:B------:R-:W-:Y:S02]  /*12110*/  IMAD.MOV.U32 R22, RZ, RZ, R32 ;  /* 0x000000ffff167224 */ /* 0x000fe400078e0020 */
[----:B------:R-:W-:Y:S01]  /*12120*/  IMAD.MOV.U32 R23, RZ, RZ, R56 ;  /* 0x000000ffff177224 */ /* 0x000fe200078e0038 */
[----:B------:R3:W-:Y:S01]  /*12130*/  STG.E.U8 desc[UR36][R12.64+0x1], R21 ;  /* 0x000001150c007986 */ /* 0x0007e2000c101124 */
[----:B------:R-:W-:Y:S02]  /*12140*/  IMAD.MOV.U32 R24, RZ, RZ, R48 ;  /* 0x000000ffff187224 */ /* 0x000fe400078e0030 */
[----:B------:R-:W-:Y:S01]  /*12150*/  IMAD.MOV.U32 R29, RZ, RZ, R49 ;  /* 0x000000ffff1d7224 */ /* 0x000fe200078e0031 */
[----:B------:R3:W-:Y:S01]  /*12160*/  STG.E.U8 desc[UR36][R12.64+0x2], R53 ;  /* 0x000002350c007986 */ /* 0x0007e2000c101124 */
[----:B------:R-:W-:-:S03]  /*12170*/  IMAD.MOV.U32 R28, RZ, RZ, R26 ;  /* 0x000000ffff1c7224 */ /* 0x000fc600078e001a */
[----:B------:R3:W-:Y:S04]  /*12180*/  STG.E.U8 desc[UR36][R12.64+0x3], R55 ;  /* 0x000003370c007986 */ /* 0x0007e8000c101124 */
[----:B------:R3:W-:Y:S01]  /*12190*/  STG.E.U8 desc[UR36][R12.64+0x4], R0 ;  /* 0x000004000c007986 */ /* 0x0007e2000c101124 */
[----:B------:R-:W-:Y:S05]  /*121a0*/  BRA `(.L_x_140) ;  /* 0x00000038009c7947 */ /* 0x000fea0003800000 */
.L_x_174:
        /* <DEDUP_REMOVED lines=11> */
.L_x_173:
        /* <DEDUP_REMOVED lines=9> */
[----:B------:R-:W-:Y:S01]  /*122f0*/  ISETP.NE.AND P0, PT, R44, RZ, PT ;  /* 0x000000ff2c00720c */ /* 0x000fe20003f05270 */
[----:B------:R-:W-:-:S12]  /*12300*/  BSSY.RECONVERGENT B8, `(.L_x_176) ;  /* 0x0000012000087945 */ /* 0x000fd80003800200 */
        /* <DEDUP_REMOVED lines=17> */
.L_x_177:
[----:B------:R-:W-:Y:S05]  /*12420*/  BSYNC.RECONVERGENT B8 ;  /* 0x0000000000087941 */ /* 0x000fea0003800200 */
.L_x_176:
[----:B------:R-:W-:Y:S01]  /*12430*/  ISETP.NE.AND P0, PT, R33, RZ, PT ;  /* 0x000000ff2100720c */ /* 0x000fe20003f05270 */
[----:B------:R-:W-:-:S12]  /*12440*/  BSSY.RECONVERGENT B8, `(.L_x_178) ;  /* 0x0000012000087945 */ /* 0x000fd80003800200 */
[----:B------:R-:W-:Y:S05]  /*12450*/  @P0 BRA `(.L_x_179) ;  /* 0x0000000000400947 */ /* 0x000fea0003800000 */
[----:B------:R-:W-:Y:S01]  /*12460*/  MOV R0, 0x0 ;  /* 0x0000000000007802 */ /* 0x000fe20000000f00 */
[----:B------:R-:W1:Y:S01]  /*12470*/  LDCU.64 UR4, c[0x4][0x78] ;  /* 0x01000f00ff0477ac */ /* 0x000e620008000a00 */
[----:B------:R-:W-:Y:S02]  /*12480*/  HFMA2 R12, -RZ, RZ, 0, 5.9604644775390625e-08 ;  /* 0x00000001ff0c7431 */ /* 0x000fe400000001ff */
[----:B------:R-:W-:Y:S01]  /*12490*/  IMAD.MOV.U32 R13, RZ, RZ, RZ ;  /* 0x000000ffff0d7224 */ /* 0x000fe200078e00ff */
[----:B------:R2:W3:Y:S01]  /*124a0*/  LDC.64 R14, c[0x4][R0] ;  /* 0x01000000000e7b82 */ /* 0x0004e20000000a00 */
[----:B------:R-:W4:Y:S01]  /*124b0*/  LDCU.64 UR6, c[0x4][0x60] ;  /* 0x01000c00ff0677ac */ /* 0x000f220008000a00 */
[----:B------:R-:W-:Y:S01]  /*124c0*/  IMAD.MOV.U32 R8, RZ, RZ, 0x2aa ;  /* 0x000002aaff087424 */ /* 0x000fe200078e00ff */
[----:B------:R-:W0:Y:S01]  /*124d0*/  LDCU.64 UR8, c[0x4][0x48] ;  /* 0x01000900ff0877ac */ /* 0x000e220008000a00 */
[----:B-1----:R-:W-:Y:S02]  /*124e0*/  IMAD.U32 R4, RZ, RZ, UR4 ;  /* 0x00000004ff047e24 */ /* 0x002fe4000f8e00ff */
[----:B------:R-:W-:-:S02]  /*124f0*/  IMAD.U32 R5, RZ, RZ, UR5 ;  /* 0x00000005ff057e24 */ /* 0x000fc4000f8e00ff */
[----:B----4-:R-:W-:Y:S02]  /*12500*/  IMAD.U32 R6, RZ, RZ, UR6 ;  /* 0x00000006ff067e24 */ /* 0x010fe4000f8e00ff */
[----:B------:R-:W-:Y:S02]  /*12510*/  IMAD.U32 R7, RZ, RZ, UR7 ;  /* 0x00000007ff077e24 */ /* 0x000fe4000f8e00ff */
[----:B0-----:R-:W-:Y:S02]  /*12520*/  IMAD.U32 R10, RZ, RZ, UR8 ;  /* 0x00000008ff0a7e24 */ /* 0x001fe4000f8e00ff */
[----:B--2---:R-:W-:-:S07]  /*12530*/  IMAD.U32 R11, RZ, RZ, UR9 ;  /* 0x00000009ff0b7e24 */ /* 0x004fce000f8e00ff */
[----:B-----5:R-:W-:-:S07]  /*12540*/  LEPC R20, `(.L_x_179) ;  /* 0x000000001014794e */ /* 0x020fce0000000000 */
[----:B---3--:R-:W-:Y:S05]  /*12550*/  CALL.ABS.NOINC R14 ;  /* 0x000000000e007343 */ /* 0x008fea0003c00000 */
.L_x_179:
[----:B------:R-:W-:Y:S05]  /*12560*/  BSYNC.RECONVERGENT B8 ;  /* 0x0000000000087941 */ /* 0x000fea0003800200 */
.L_x_178:
[----:B------:R-:W-:Y:S01]  /*12570*/  SHF.R.U32.HI R3, RZ, 0x2, R26 ;  /* 0x00000002ff037819 */ /* 0x000fe2000001161a */
[----:B------:R-:W-:Y:S01]  /*12580*/  IMAD.SHL.U32 R0, R32, 0x10, RZ ;  /* 0x0000001020007824 */ /* 0x000fe200078e00ff */
[----:B-1----:R-:W-:Y:S01]  /*12590*/  SHF.R.U32.HI R4, RZ, 0x2, R49 ;  /* 0x00000002ff047819 */ /* 0x002fe20000011631 */
[----:B------:R-:W-:Y:S01]  /*125a0*/  VIADD R19, R51, 0x7b0fdd ;  /* 0x007b0fdd33137836 */ /* 0x000fe20000000000 */
[----:B------:R-:W-:Y:S01]  /*125b0*/  LOP3.LUT R3, R3, R26, RZ, 0x3c, !PT ;  /* 0x0000001a03037212 */ /* 0x000fe200078e3cff */
[----:B------:R-:W-:Y:S01]  /*125c0*/  IMAD.MOV.U32 R5, RZ, RZ, 0x2f800000 ;  /* 0x2f800000ff057424 */ /* 0x000fe200078e00ff */
[----:B------:R-:W-:-:S03]  /*125d0*/  I2FP.F32.U32 R33, R33 ;  /* 0x0000002100217245 */ /* 0x000fc60000201000 */
[----:B------:R-:W-:-:S05]  /*125e0*/  IMAD.SHL.U32 R23, R3, 0x2, RZ ;  /* 0x0000000203177824 */ /* 0x000fca00078e00ff */
[----:B------:R-:W-:Y:S02]  /*125f0*/  LOP3.LUT R23, R3, R23, R0, 0x96, !PT ;  /* 0x0000001703177212 */ /* 0x000fe400078e9600 */
[----:B------:R-:W-:Y:S02]  /*12600*/  LOP3.LUT R3, R4, R49, RZ, 0x3c, !PT ;  /* 0x0000003104037212 */ /* 0x000fe400078e3cff */
[----:B------:R-:W-:-:S03]  /*12610*/  LOP3.LUT R23, R23, R32, RZ, 0x3c, !PT ;  /* 0x0000002017177212 */ /* 0x000fc600078e3cff */
[----:B------:R-:W-:Y:S01]  /*12620*/  IMAD.SHL.U32 R4, R3, 0x2, RZ ;  /* 0x0000000203047824 */ /* 0x000fe200078e00ff */
[----:B------:R-:W-:Y:S01]  /*12630*/  IADD3 R52, PT, PT, R52, 0x10974f, R23 ;  /* 0x0010974f34347810 */ /* 0x000fe20007ffe017 */
[----:B------:R-:W-:-:S03]  /*12640*/  IMAD.SHL.U32 R0, R23, 0x10, RZ ;  /* 0x0000001017007824 */ /* 0x000fc600078e00ff */
[----:B------:R-:W-:Y:S02]  /*12650*/  I2FP.F32.U32 R52, R52 ;  /* 0x0000003400347245 */ /* 0x000fe40000201000 */
[----:B------:R-:W-:Y:S02]  /*12660*/  LOP3.LUT R0, R3, R4, R0, 0x96, !PT ;  /* 0x0000000403007212 */ /* 0x000fe400078e9600 */
[----:B------:R-:W-:Y:S02]  /*12670*/  I2FP.F32.U32 R3, R44 ;  /* 0x0000002c00037245 */ /* 0x000fe40000201000 */
[----:B------:R-:W-:Y:S01]  /*12680*/  LOP3.LUT R22, R0, R23, RZ, 0x3c, !PT ;  /* 0x0000001700167212 */ /* 0x000fe200078e3cff */
[----:B------:R-:W-:-:S04]  /*12690*/  FFMA R0, R52, R5, 1.1641532182693481445e-10 ;  /* 0x2f00000034007423 */ /* 0x000fc80000000005 */
[----:B------:R-:W-:Y:S02]  /*126a0*/  IMAD.IADD R4, R19, 0x1, R22 ;  /* 0x0000000113047824 */ /* 0x000fe400078e0216 */
[----:B------:R-:W-:-:S03]  /*126b0*/  FADD R0, -R0, 1 ;  /* 0x3f80000000007421 */ /* 0x000fc60000000100 */
[----:B------:R-:W-:Y:S01]  /*126c0*/  I2FP.F32.U32 R4, R4 ;  /* 0x0000000400047245 */ /* 0x000fe20000201000 */
[----:B------:R-:W-:-:S04]  /*126d0*/  FFMA R3, R0, R3, RZ ;  /* 0x0000000300037223 */ /* 0x000fc800000000ff */
[----:B------:R-:W-:Y:S02]  /*126e0*/  FFMA R0, R4, R5, 1.1641532182693481445e-10 ;  /* 0x2f00000004007423 */ /* 0x000fe40000000005 */
[----:B------:R-:W1:Y:S02]  /*126f0*/  F2I.TRUNC.NTZ R4, R3 ;  /* 0x0000000300047305 */ /* 0x000e64000020f100 */
[----:B------:R-:W-:-:S04]  /*12700*/  FADD R0, -R0, 1 ;  /* 0x3f80000000007421 */ /* 0x000fc80000000100 */
[----:B------:R-:W-:-:S04]  /*12710*/  FFMA R0, R0, R33, RZ ;  /* 0x0000002100007223 */ /* 0x000fc800000000ff */
[----:B------:R-:W2:Y:S01]  /*12720*/  F2I.TRUNC.NTZ R5, R0 ;  /* 0x0000000000057305 */ /* 0x000ea2000020f100 */
[----:B-1----:R-:W-:-:S06]  /*12730*/  IMAD R47, R4, 0x4, R47 ;  /* 0x00000004042f7824 */ /* 0x002fcc00078e022f */
[----:B------:R-:W3:Y:S01]  /*12740*/  LDL R47, [R47] ;  /* 0x000000002f2f7983 */ /* 0x000ee20000100800 */
[----:B--2---:R-:W-:-:S05]  /*12750*/  IMAD R50, R5, 0x4, R50 ;  /* 0x0000000405327824 */ /* 0x004fca00078e0232 */
[----:B------:R-:W2:Y:S01]  /*12760*/  LDL R7, [R50] ;  /* 0x0000000032077983 */ /* 0x000ea20000100800 */
[----:B------:R-:W-:-:S05]  /*12770*/  IMAD.MOV.U32 R6, RZ, RZ, 0x1 ;  /* 0x00000001ff067424 */ /* 0x000fca00078e00ff */
[----:B------:R-:W-:Y:S01]  /*12780*/  PRMT R3, R6, 0x7610, R3 ;  /* 0x0000761006037816 */ /* 0x000fe20000000003 */
[----:B------:R-:W-:Y:S02]  /*12790*/  IMAD.MOV.U32 R24, RZ, RZ, R32 ;  /* 0x000000ffff187224 */ /* 0x000fe400078e0020 */
[----:B------:R-:W-:Y:S02]  /*127a0*/  IMAD.MOV.U32 R29, RZ, RZ, R56 ;  /* 0x000000ffff1d7224 */ /* 0x000fe400078e0038 */
[----:B------:R-:W-:Y:S01]  /*127b0*/  IMAD.MOV.U32 R28, RZ, RZ, R48 ;  /* 0x000000ffff1c7224 */ /* 0x000fe200078e0030 */
[----:B---3--:R-:W-:-:S04]  /*127c0*/  IADD3 R4, P0, PT, R47, R30, RZ ;  /* 0x0000001e2f047210 */ /* 0x008fc80007f1e0ff */
[----:B------:R-:W-:Y:S02]  /*127d0*/  LEA.HI.X.SX32 R5, R47, R43, 0x1, P0 ;  /* 0x0000002b2f057211 */ /* 0x000fe400000f0eff */
[----:B--2---:R-:W-:-:S04]  /*127e0*/  IADD3 R30, P1, PT, R7, R30, RZ ;  /* 0x0000001e071e7210 */ /* 0x004fc80007f3e0ff */
[----:B------:R-:W-:Y:S01]  /*127f0*/  LEA.HI.X.SX32 R31, R7, R43, 0x1, P1 ;  /* 0x0000002b071f7211 */ /* 0x000fe200008f0eff */
[----:B------:R4:W-:Y:S04]  /*12800*/  STG.E.U8 desc[UR36][R4.64], R3 ;  /* 0x0000000304007986 */ /* 0x0009e8000c101124 */
[----:B------:R4:W-:Y:S01]  /*12810*/  STG.E.U8 desc[UR36][R30.64], RZ ;  /* 0x000000ff1e007986 */ /* 0x0009e2000c101124 */
[----:B------:R-:W-:Y:S05]  /*12820*/  BRA `(.L_x_140) ;  /* 0x0000003000fc7947 */ /* 0x000fea0003800000 */
.L_x_175:
[----:B------:R-:W-:Y:S01]  /*12830*/  ISETP.NE.AND P0, PT, R60, 0x5, PT ;  /* 0x000000053c00780c */ /* 0x000fe20003f05270 */
[----:B------:R-:W-:Y:S01]  /*12840*/  BSSY.RECONVERGENT B0, `(.L_x_180) ;  /* 0x0000043000007945 */ /* 0x000fe20003800200 */
[----:B------:R-:W-:Y:S02]  /*12850*/  IMAD.MOV.U32 R0, RZ, RZ, RZ ;  /* 0x000000ffff007224 */ /* 0x000fe400078e00ff */
[----:B-----5:R-:W-:-:S04]  /*12860*/  SEL R54, R59, R54, !P0 ;  /* 0x000000363b367207 */ /* 0x020fc80004000000 */
[----:B------:R-:W-:-:S04]  /*12870*/  LOP3.LUT P0, R9, R54, 0xff, RZ, 0xc0, !PT ;  /* 0x000000ff36097812 */ /* 0x000fc8000780c0ff */
[----:B------:R-:W-:-:S04]  /*12880*/  ISETP.EQ.OR P0, PT, R10, RZ, !P0 ;  /* 0x000000ff0a00720c */ /* 0x000fc80004702670 */
[----:B------:R-:W-:-:S13]  /*12890*/  ISETP.GT.OR P0, PT, R57, 0x9, P0 ;  /* 0x000000093900780c */ /* 0x000fda0000704670 */
[----:B------:R-:W-:Y:S05]  /*128a0*/  @P0 BRA `(.L_x_181) ;  /* 0x0000000000f00947 */ /* 0x000fea0003800000 */
[C---:B------:R-:W-:Y:S01]  /*128b0*/  ISETP.GT.AND P0, PT, R57.reuse, -0x6, PT ;  /* 0xfffffffa3900780c */ /* 0x040fe20003f04270 */
[----:B------:R-:W-:Y:S01]  /*128c0*/  BSSY.RECONVERGENT B1, `(.L_x_182) ;  /* 0x0000012000017945 */ /* 0x000fe20003800200 */
[----:B-1----:R-:W-:Y:S01]  /*128d0*/  IADD3 R4, PT, PT, -R57, 0xa, RZ ;  /* 0x0000000a39047810 */ /* 0x002fe20007ffe1ff */
[----:B------:R-:W-:-:S03]  /*128e0*/  IMAD.MOV.U32 R0, RZ, RZ, RZ ;  /* 0x000000ffff007224 */ /* 0x000fc600078e00ff */
[----:B------:R-:W-:-:S04]  /*128f0*/  LOP3.LUT R7, R4, 0xf, RZ, 0xc0, !PT ;  /* 0x0000000f04077812 */ /* 0x000fc800078ec0ff */
[----:B------:R-:W-:-:S03]  /*12900*/  ISETP.NE.AND P1, PT, R7, RZ, PT ;  /* 0x000000ff0700720c */ /* 0x000fc60003f25270 */
[----:B------:R-:W-:Y:S10]  /*12910*/  @P0 BRA `(.L_x_183) ;  /* 0x0000000000300947 */ /* 0x000ff40003800000 */
[----:B------:R-:W-:-:S04]  /*12920*/  LOP3.LUT R0, R4, 0xffff, RZ, 0xc0, !PT ;  /* 0x0000ffff04007812 */ /* 0x000fc800078ec0ff */
[----:B------:R-:W-:-:S05]  /*12930*/  SHF.R.U32.HI R0, RZ, 0x4, R0 ;  /* 0x00000004ff007819 */ /* 0x000fca0000011600 */
[----:B------:R-:W-:-:S05]  /*12940*/  IMAD.SHL.U32 R0, R0, 0x10, RZ ;  /* 0x0000001000007824 */ /* 0x000fca00078e00ff */
[----:B------:R-:W-:Y:S02]  /*12950*/  LOP3.LUT R6, R0, 0xf0, RZ, 0xe2, !PT ;  /* 0x000000f000067812 */ /* 0x000fe400078ee2ff */
[----:B------:R-:W-:-:S03]  /*12960*/  LOP3.LUT R0, R4, 0xf0, RZ, 0xc0, !PT ;  /* 0x000000f004007812 */ /* 0x000fc600078ec0ff */
[----:B------:R-:W-:-:S07]  /*12970*/  IMAD.MOV R6, RZ, RZ, -R6 ;  /* 0x000000ffff067224 */ /* 0x000fce00078e0a06 */
.L_x_184:
[----:B------:R-:W-:Y:S01]  /*12980*/  VIADD R6, R6, 0x10 ;  /* 0x0000001006067836 */ /* 0x000fe20000000000 */
[----:B------:R-:W-:Y:S04]  /*12990*/  STL.64 [R3+-0x8], RZ ;  /* 0xfffff8ff03007387 */ /* 0x000fe80000100a00 */
[----:B------:R-:W-:Y:S01]  /*129a0*/  ISETP.NE.AND P0, PT, R6, RZ, PT ;  /* 0x000000ff0600720c */ /* 0x000fe20003f05270 */
[----:B------:R1:W-:Y:S02]  /*129b0*/  STL.64 [R3], RZ ;  /* 0x000000ff03007387 */ /* 0x0003e40000100a00 */
[----:B-1----:R-:W-:-:S10]  /*129c0*/  VIADD R3, R3, 0x10 ;  /* 0x0000001003037836 */ /* 0x002fd40000000000 */
[----:B------:R-:W-:Y:S05]  /*129d0*/  @P0 BRA `(.L_x_184) ;  /* 0xfffffffc00e80947 */ /* 0x000fea000383ffff */
.L_x_183:
[----:B------:R-:W-:Y:S05]  /*129e0*/  BSYNC.RECONVERGENT B1 ;  /* 0x0000000000017941 */ /* 0x000fea0003800200 */
.L_x_182:
[----:B------:R-:W-:Y:S05]  /*129f0*/  @!P1 BRA `(.L_x_181) ;  /* 0x00000000009c9947 */ /* 0x000fea0003800000 */
[----:B------:R-:W-:Y:S01]  /*12a00*/  ISETP.GE.U32.AND P0, PT, R7, 0x8, PT ;  /* 0x000000080700780c */ /* 0x000fe20003f06070 */
[----:B------:R-:W-:Y:S01]  /*12a10*/  BSSY.RECONVERGENT B1, `(.L_x_185) ;  /* 0x000000e000017945 */ /* 0x000fe20003800200 */
[----:B------:R-:W-:-:S04]  /*12a20*/  LOP3.LUT R6, R4, 0x7, RZ, 0xc0, !PT ;  /* 0x0000000704067812 */ /* 0x000fc800078ec0ff */
[----:B------:R-:W-:-:S07]  /*12a30*/  ISETP.NE.AND P1, PT, R6, RZ, PT ;  /* 0x000000ff0600720c */ /* 0x000fce0003f25270 */
[----:B------:R-:W-:Y:S06]  /*12a40*/  @!P0 BRA `(.L_x_186) ;  /* 0x0000000000288947 */ /* 0x000fec0003800000 */
[----:B------:R-:W-:Y:S02]  /*12a50*/  IMAD.IADD R3, R1, 0x1, R0 ;  /* 0x0000000101037824 */ /* 0x000fe400078e0200 */
[----:B------:R-:W-:-:S03]  /*12a60*/  VIADD R0, R0, 0x8 ;  /* 0x0000000800007836 */ /* 0x000fc60000000000 */
[----:B------:R1:W-:Y:S04]  /*12a70*/  STL.U8 [R3], RZ ;  /* 0x000000ff03007387 */ /* 0x0003e80000100000 */
[----:B------:R1:W-:Y:S04]  /*12a80*/  STL.U8 [R3+0x1], RZ ;  /* 0x000001ff03007387 */ /* 0x0003e80000100000 */
[----:B------:R1:W-:Y:S04]  /*12a90*/  STL.U8 [R3+0x2], RZ ;  /* 0x000002ff03007387 */ /* 0x0003e80000100000 */
[----:B------:R1:W-:Y:S04]  /*12aa0*/  STL.U8 [R3+0x3], RZ ;  /* 0x000003ff03007387 */ /* 0x0003e80000100000 */
[----:B------:R1:W-:Y:S04]  /*12ab0*/  STL.U8 [R3+0x4], RZ ;  /* 0x000004ff03007387 */ /* 0x0003e80000100000 */
[----:B------:R1:W-:Y:S04]  /*12ac0*/  STL.U8 [R3+0x5], RZ ;  /* 0x000005ff03007387 */ /* 0x0003e80000100000 */
[----:B------:R1:W-:Y:S04]  /*12ad0*/  STL.U8 [R3+0x6], RZ ;  /* 0x000006ff03007387 */ /* 0x0003e80000100000 */
[----:B------:R1:W-:Y:S02]  /*12ae0*/  STL.U8 [R3+0x7], RZ ;  /* 0x000007ff03007387 */ /* 0x0003e40000100000 */
.L_x_186:
[----:B------:R-:W-:Y:S05]  /*12af0*/  BSYNC.RECONVERGENT B1 ;  /* 0x0000000000017941 */ /* 0x000fea0003800200 */
.L_x_185:
[----:B------:R-:W-:Y:S05]  /*12b00*/  @!P1 BRA `(.L_x_181) ;  /* 0x0000000000589947 */ /* 0x000fea0003800000 */
[----:B------:R-:W-:Y:S02]  /*12b10*/  ISETP.GE.U32.AND P0, PT, R6, 0x4, PT ;  /* 0x000000040600780c */ /* 0x000fe40003f06070 */
[----:B-1----:R-:W-:Y:S01]  /*12b20*/  LOP3.LUT R3, R4, 0x3, RZ, 0xc0, !PT ;  /* 0x0000000304037812 */ /* 0x002fe200078ec0ff */
[----:B------:R-:W-:-:S03]  /*12b30*/  IMAD.MOV.U32 R4, RZ, RZ, R0 ;  /* 0x000000ffff047224 */ /* 0x000fc600078e0000 */
[----:B------:R-:W-:-:S07]  /*12b40*/  ISETP.NE.AND P1, PT, R3, RZ, PT ;  /* 0x000000ff0300720c */ /* 0x000fce0003f25270 */
[----:B------:R-:W-:Y:S02]  /*12b50*/  @P0 IMAD.IADD R6, R1, 0x1, R0 ;  /* 0x0000000101060824 */ /* 0x000fe400078e0200 */
[----:B------:R-:W-:-:S03]  /*12b60*/  @P0 VIADD R0, R0, 0x4 ;  /* 0x0000000400000836 */ /* 0x000fc60000000000 */
[----:B------:R2:W-:Y:S01]  /*12b70*/  @P0 STL.U8 [R6], RZ ;  /* 0x000000ff06000387 */ /* 0x0005e20000100000 */
[----:B------:R-:W-:-:S03]  /*12b80*/  @P0 IMAD.MOV.U32 R4, RZ, RZ, R0 ;  /* 0x000000ffff040224 */ /* 0x000fc600078e0000 */
[----:B------:R2:W-:Y:S04]  /*12b90*/  @P0 STL.U8 [R6+0x1], RZ ;  /* 0x000001ff06000387 */ /* 0x0005e80000100000 */
[----:B------:R2:W-:Y:S04]  /*12ba0*/  @P0 STL.U8 [R6+0x2], RZ ;  /* 0x000002ff06000387 */ /* 0x0005e80000100000 */
[----:B------:R2:W-:Y:S01]  /*12bb0*/  @P0 STL.U8 [R6+0x3], RZ ;  /* 0x000003ff06000387 */ /* 0x0005e20000100000 */
[----:B------:R-:W-:Y:S05]  /*12bc0*/  @!P1 BRA `(.L_x_181) ;  /* 0x0000000000289947 */ /* 0x000fea0003800000 */
[----:B--2---:R-:W-:Y:S01]  /*12bd0*/  IMAD.IADD R6, R1, 0x1, R4 ;  /* 0x0000000101067824 */ /* 0x004fe200078e0204 */
[----:B------:R-:W-:Y:S01]  /*12be0*/  ISETP.NE.AND P0, PT, R3, 0x1, PT ;  /* 0x000000010300780c */ /* 0x000fe20003f05270 */
[----:B------:R-:W-:-:S03]  /*12bf0*/  VIADD R0, R4, 0x1 ;  /* 0x0000000104007836 */ /* 0x000fc60000000000 */
[----:B------:R3:W-:Y:S09]  /*12c00*/  STL.U8 [R6], RZ ;  /* 0x000000ff06007387 */ /* 0x0007f20000100000 */
[----:B---3--:R-:W-:Y:S05]  /*12c10*/  @!P0 BRA `(.L_x_181) ;  /* 0x0000000000148947 */ /* 0x008fea0003800000 */
[----:B------:R-:W-:Y:S01]  /*12c20*/  ISETP.NE.AND P0, PT, R3, 0x2, PT ;  /* 0x000000020300780c */ /* 0x000fe20003f05270 */
[----:B------:R3:W-:Y:S01]  /*12c30*/  STL.U8 [R6+0x1], RZ ;  /* 0x000001ff06007387 */ /* 0x0007e20000100000 */
[----:B------:R-:W-:-:S11]  /*12c40*/  VIADD R0, R4, 0x2 ;  /* 0x0000000204007836 */ /* 0x000fd60000000000 */
[----:B------:R3:W-:Y:S01]  /*12c50*/  @P0 STL.U8 [R6+0x2], RZ ;  /* 0x000002ff06000387 */ /* 0x0007e20000100000 */
[----:B------:R-:W-:-:S07]  /*12c60*/  @P0 VIADD R0, R4, 0x3 ;  /* 0x0000000304000836 */ /* 0x000fce0000000000 */
.L_x_181:
[----:B------:R-:W-:Y:S05]  /*12c70*/  BSYNC.RECONVERGENT B0 ;  /* 0x0000000000007941 */ /* 0x000fea0003800200 */
.L_x_180:
[----:B------:R-:W-:Y:S01]  /*12c80*/  ISETP.NE.AND P0, PT, R9, 0x1, PT ;  /* 0x000000010900780c */ /* 0x000fe20003f05270 */
[----:B------:R-:W-:Y:S03]  /*12c90*/  BSSY.RECONVERGENT B0, `(.L_x_187) ;  /* 0x0000051000007945 */ /* 0x000fe60003800200 */
[----:B------:R-:W-:-:S04]  /*12ca0*/  ISETP.EQ.OR P0, PT, R23, RZ, !P0 ;  /* 0x000000ff1700720c */ /* 0x000fc80004702670 */
[----:B------:R-:W-:-:S13]  /*12cb0*/  ISETP.GT.OR P0, PT, R58, 0x9, P0 ;  /* 0x000000093a00780c */ /* 0x000fda0000704670 */
[----:B------:R-:W-:Y:S05]  /*12cc0*/  @P0 BRA `(.L_x_188) ;  /* 0x0000000400340947 */ /* 0x000fea0003800000 */
[C---:B------:R-:W-:Y:S01]  /*12cd0*/  ISETP.GT.AND P0, PT, R58.reuse, -0x6, PT ;  /* 0xfffffffa3a00780c */ /* 0x040fe20003f04270 */
[----:B------:R-:W-:Y:S01]  /*12ce0*/  BSSY.RECONVERGENT B1, `(.L_x_189) ;  /* 0x0000020000017945 */ /* 0x000fe20003800200 */
[----:B-1----:R-:W-:-:S04]  /*12cf0*/  IADD3 R3, PT, PT, -R58, 0xa, RZ ;  /* 0x0000000a3a037810 */ /* 0x002fc80007ffe1ff */
[----:B------:R-:W-:-:S04]  /*12d00*/  LOP3.LUT R8, R3, 0xf, RZ, 0xc0, !PT ;  /* 0x0000000f03087812 */ /* 0x000fc800078ec0ff */
[----:B------:R-:W-:-:S03]  /*12d10*/  ISETP.NE.AND P1, PT, R8, RZ, PT ;  /* 0x000000ff0800720c */ /* 0x000fc60003f25270 */
[----:B------:R-:W-:Y:S10]  /*12d20*/  @P0 BRA `(.L_x_190) ;  /* 0x00000000006c0947 */ /* 0x000ff40003800000 */
[----:B------:R-:W-:Y:S01]  /*12d30*/  LOP3.LUT R4, R3, 0xffff, RZ, 0xc0, !PT ;  /* 0x0000ffff03047812 */ /* 0x000fe200078ec0ff */
[----:B------:R-:W-:-:S03]  /*12d40*/  IMAD.MOV.U32 R7, RZ, RZ, 0x1 ;  /* 0x00000001ff077424 */ /* 0x000fc600078e00ff */
[----:B------:R-:W-:-:S05]  /*12d50*/  SHF.R.U32.HI R4, RZ, 0x4, R4 ;  /* 0x00000004ff047819 */ /* 0x000fca0000011604 */
[----:B------:R-:W-:-:S05]  /*12d60*/  IMAD.SHL.U32 R4, R4, 0x10, RZ ;  /* 0x0000001004047824 */ /* 0x000fca00078e00ff */
[----:B------:R-:W-:-:S05]  /*12d70*/  LOP3.LUT R4, R4, 0xf0, RZ, 0xe2, !PT ;  /* 0x000000f004047812 */ /* 0x000fca00078ee2ff */
[----:B------:R-:W-:-:S07]  /*12d80*/  IMAD.MOV R4, RZ, RZ, -R4 ;  /* 0x000000ffff047224 */ /* 0x000fce00078e0a04 */
.L_x_191:
[----:B-123--:R-:W-:Y:S02]  /*12d90*/  IMAD.IADD R6, R1, 0x1, R0 ;  /* 0x0000000101067824 */ /* 0x00efe400078e0200 */
[----:B------:R-:W-:Y:S02]  /*12da0*/  VIADD R4, R4, 0x10 ;  /* 0x0000001004047836 */ /* 0x000fe40000000000 */
[----:B------:R-:W-:Y:S01]  /*12db0*/  VIADD R0, R0, 0x10 ;  /* 0x0000001000007836 */ /* 0x000fe20000000000 */
[----:B------:R1:W-:Y:S02]  /*12dc0*/  STL.U8 [R6], R7 ;  /* 0x0000000706007387 */ /* 0x0003e40000100000 */
[----:B------:R-:W-:Y:S02]  /*12dd0*/  ISETP.NE.AND P0, PT, R4, RZ, PT ;  /* 0x000000ff0400720c */ /* 0x000fe40003f05270 */
[----:B------:R1:W-:Y:S04]  /*12de0*/  STL.U8 [R6+0x1], R7 ;  /* 0x0000010706007387 */ /* 0x0003e80000100000 */
        /* <DEDUP_REMOVED lines=13> */
[----:B------:R1:W-:Y:S01]  /*12ec0*/  STL.U8 [R6+0xf], R7 ;  /* 0x00000f0706007387 */ /* 0x0003e20000100000 */
[----:B------:R-:W-:Y:S05]  /*12ed0*/  @P0 BRA `(.L_x_191) ;  /* 0xfffffffc00ac0947 */ /* 0x000fea000383ffff */
.L_x_190:
[----:B------:R-:W-:Y:S05]  /*12ee0*/  BSYNC.RECONVERGENT B1 ;  /* 0x0000000000017941 */ /* 0x000fea0003800200 */
.L_x_189:
[----:B------:R-:W-:Y:S05]  /*12ef0*/  @!P1 BRA `(.L_x_188) ;  /* 0x0000000000a89947 */ /* 0x000fea0003800000 */
[----:B------:R-:W-:Y:S01]  /*12f00*/  ISETP.GE.U32.AND P0, PT, R8, 0x8, PT ;  /* 0x000000080800780c */ /* 0x000fe20003f06070 */
[----:B------:R-:W-:Y:S01]  /*12f10*/  BSSY.RECONVERGENT B1, `(.L_x_192) ;  /* 0x000000f000017945 */ /* 0x000fe20003800200 */
[----:B-1----:R-:W-:-:S04]  /*12f20*/  LOP3.LUT R7, R3, 0x7, RZ, 0xc0, !PT ;  /* 0x0000000703077812 */ /* 0x002fc800078ec0ff */
[----:B------:R-:W-:-:S07]  /*12f30*/  ISETP.NE.AND P1, PT, R7, RZ, PT ;  /* 0x000000ff0700720c */ /* 0x000fce0003f25270 */
[----:B------:R-:W-:Y:S06]  /*12f40*/  @!P0 BRA `(.L_x_193) ;  /* 0x00000000002c8947 */ /* 0x000fec0003800000 */
[----:B--23--:R-:W-:Y:S02]  /*12f50*/  IMAD.MOV.U32 R6, RZ, RZ, 0x1 ;  /* 0x00000001ff067424 */ /* 0x00cfe400078e00ff */
[----:B------:R-:W-:Y:S02]  /*12f60*/  IMAD.IADD R4, R1, 0x1, R0 ;  /* 0x0000000101047824 */ /* 0x000fe400078e0200 */
[----:B------:R-:W-:-:S03]  /*12f70*/  VIADD R0, R0, 0x8 ;  /* 0x0000000800007836 */ /* 0x000fc60000000000 */
[----:B------:R1:W-:Y:S04]  /*12f80*/  STL.U8 [R4], R6 ;  /* 0x0000000604007387 */ /* 0x0003e80000100000 */
[----:B------:R1:W-:Y:S04]  /*12f90*/  STL.U8 [R4+0x1], R6 ;  /* 0x0000010604007387 */ /* 0x0003e80000100000 */
[----:B------:R1:W-:Y:S04]  /*12fa0*/  STL.U8 [R4+0x2], R6 ;  /* 0x0000020604007387 */ /* 0x0003e80000100000 */
[----:B------:R1:W-:Y:S04]  /*12fb0*/  STL.U8 [R4+0x3], R6 ;  /* 0x0000030604007387 */ /* 0x0003e80000100000 */
[----:B------:R1:W-:Y:S04]  /*12fc0*/  STL.U8 [R4+0x4], R6 ;  /* 0x0000040604007387 */ /* 0x0003e80000100000 */
[----:B------:R1:W-:Y:S04]  /*12fd0*/  STL.U8 [R4+0x5], R6 ;  /* 0x0000050604007387 */ /* 0x0003e80000100000 */
[----:B------:R1:W-:Y:S04]  /*12fe0*/  STL.U8 [R4+0x6], R6 ;  /* 0x0000060604007387 */ /* 0x0003e80000100000 */
[----:B------:R1:W-:Y:S02]  /*12ff0*/  STL.U8 [R4+0x7], R6 ;  /* 0x0000070604007387 */ /* 0x0003e40000100000 */
.L_x_193:
[----:B------:R-:W-:Y:S05]  /*13000*/  BSYNC.RECONVERGENT B1 ;  /* 0x0000000000017941 */ /* 0x000fea0003800200 */
.L_x_192:
[----:B------:R-:W-:Y:S05]  /*13010*/  @!P1 BRA `(.L_x_188) ;  /* 0x0000000000609947 */ /* 0x000fea0003800000 */
[----:B------:R-:W-:Y:S01]  /*13020*/  ISETP.GE.U32.AND P0, PT, R7, 0x4, PT ;  /* 0x000000040700780c */ /* 0x000fe20003f06070 */
[----:B------:R-:W-:Y:S01]  /*13030*/  IMAD.MOV.U32 R7, RZ, RZ, 0x1 ;  /* 0x00000001ff077424 */ /* 0x000fe200078e00ff */
[----:B------:R-:W-:Y:S01]  /*13040*/  LOP3.LUT R3, R3, 0x3, RZ, 0xc0, !PT ;  /* 0x0000000303037812 */ /* 0x000fe200078ec0ff */
[----:B-1----:R-:W-:-:S03]  /*13050*/  IMAD.MOV.U32 R4, RZ, RZ, R0 ;  /* 0x000000ffff047224 */ /* 0x002fc600078e0000 */
[----:B------:R-:W-:-:S07]  /*13060*/  ISETP.NE.AND P1, PT, R3, RZ, PT ;  /* 0x000000ff0300720c */ /* 0x000fce0003f25270 */
[----:B--23--:R-:W-:Y:S02]  /*13070*/  @P0 IMAD.IADD R6, R1, 0x1, R0 ;  /* 0x0000000101060824 */ /* 0x00cfe400078e0200 */
[----:B------:R-:W-:-:S03]  /*13080*/  @P0 VIADD R0, R0, 0x4 ;  /* 0x0000000400000836 */ /* 0x000fc60000000000 */
[----:B------:R4:W-:Y:S01]  /*13090*/  @P0 STL.U8 [R6], R7 ;  /* 0x0000000706000387 */ /* 0x0009e20000100000 */
[----:B------:R-:W-:-:S03]  /*130a0*/  @P0 IMAD.MOV.U32 R4, RZ, RZ, R0 ;  /* 0x000000ffff040224 */ /* 0x000fc600078e0000 */
[----:B------:R4:W-:Y:S04]  /*130b0*/  @P0 STL.U8 [R6+0x1], R7 ;  /* 0x0000010706000387 */ /* 0x0009e80000100000 */
[----:B------:R4:W-:Y:S04]  /*130c0*/  @P0 STL.U8 [R6+0x2], R7 ;  /* 0x0000020706000387 */ /* 0x0009e80000100000 */
[----:B------:R4:W-:Y:S01]  /*130d0*/  @P0 STL.U8 [R6+0x3], R7 ;  /* 0x0000030706000387 */ /* 0x0009e20000100000 */
[----:B------:R-:W-:Y:S05]  /*130e0*/  @!P1 BRA `(.L_x_188) ;  /* 0x00000000002c9947 */ /* 0x000fea0003800000 */
[----:B----4-:R-:W-:Y:S01]  /*130f0*/  IMAD.MOV.U32 R7, RZ, RZ, 0x1 ;  /* 0x00000001ff077424 */ /* 0x010fe200078e00ff */
[----:B------:R-:W-:Y:S01]  /*13100*/  ISETP.NE.AND P0, PT, R3, 0x1, PT ;  /* 0x000000010300780c */ /* 0x000fe20003f05270 */
[----:B------:R-:W-:Y:S02]  /*13110*/  IMAD.IADD R6, R1, 0x1, R4 ;  /* 0x0000000101067824 */ /* 0x000fe400078e0204 */
[----:B------:R-:W-:-:S03]  /*13120*/  VIADD R0, R4, 0x1 ;  /* 0x0000000104007836 */ /* 0x000fc60000000000 */
[----:B------:R1:W-:Y:S07]  /*13130*/  STL.U8 [R6], R7 ;  /* 0x0000000706007387 */ /* 0x0003ee0000100000 */
[----:B------:R-:W-:Y:S05]  /*13140*/  @!P0 BRA `(.L_x_188) ;  /* 0x0000000000148947 */ /* 0x000fea0003800000 */
[----:B------:R-:W-:Y:S01]  /*13150*/  ISETP.NE.AND P0, PT, R3, 0x2, PT ;  /* 0x000000020300780c */ /* 0x000fe20003f05270 */
[----:B------:R2:W-:Y:S01]  /*13160*/  STL.U8 [R6+0x1], R7 ;  /* 0x0000010706007387 */ /* 0x0005e20000100000 */
[----:B------:R-:W-:-:S11]  /*13170*/  VIADD R0, R4, 0x2 ;  /* 0x0000000204007836 */ /* 0x000fd60000000000 */
[----:B------:R2:W-:Y:S01]  /*13180*/  @P0 STL.U8 [R6+0x2], R7 ;  /* 0x0000020706000387 */ /* 0x0005e20000100000 */
[----:B------:R-:W-:-:S07]  /*13190*/  @P0 VIADD R0, R4, 0x3 ;  /* 0x0000000304000836 */ /* 0x000fce0000000000 */
.L_x_188:
[----:B------:R-:W-:Y:S05]  /*131a0*/  BSYNC.RECONVERGENT B0 ;  /* 0x0000000000007941 */ /* 0x000fea0003800200 */
.L_x_187:
        /* <DEDUP_REMOVED lines=12> */
[----:B--2-4-:R-:W-:-:S03]  /*13270*/  IMAD.MOV.U32 R7, RZ, RZ, 0x2 ;  /* 0x00000002ff077424 */ /* 0x014fc600078e00ff */
[----:B------:R-:W-:-:S05]  /*13280*/  SHF.R.U32.HI R4, RZ, 0x4, R4 ;  /* 0x00000004ff047819 */ /* 0x000fca0000011604 */
[----:B------:R-:W-:-:S05]  /*13290*/  IMAD.SHL.U32 R4, R4, 0x10, RZ ;  /* 0x0000001004047824 */ /* 0x000fca00078e00ff */
[----:B------:R-:W-:-:S05]  /*132a0*/  LOP3.LUT R4, R4, 0xf0, RZ, 0xe2, !PT ;  /* 0x000000f004047812 */ /* 0x000fca00078ee2ff */
[----:B------:R-:W-:-:S07]  /*132b0*/  IMAD.MOV R4, RZ, RZ, -R4 ;  /* 0x000000ffff047224 */ /* 0x000fce00078e0a04 */
.L_x_198:
[----:B-1-3--:R-:W-:Y:S02]  /*132c0*/  IMAD.IADD R6, R1, 0x1, R0 ;  /* 0x0000000101067824 */ /* 0x00afe400078e0200 */
        /* <DEDUP_REMOVED lines=20> */
.L_x_197:
[----:B------:R-:W-:Y:S05]  /*13410*/  BSYNC.RECONVERGENT B1 ;  /* 0x0000000000017941 */ /* 0x000fea0003800200 */
.L_x_196:
[----:B------:R-:W-:Y:S05]  /*13420*/  @!P1 BRA `(.L_x_195) ;  /* 0x0000000000a89947 */ /* 0x000fea0003800000 */
[----:B------:R-:W-:Y:S01]  /*13430*/  ISETP.GE.U32.AND P0, PT, R8, 0x8, PT ;  /* 0x000000080800780c */ /* 0x000fe20003f06070 */
[----:B------:R-:W-:Y:S01]  /*13440*/  BSSY.RECONVERGENT B1, `(.L_x_199) ;  /* 0x000000f000017945 */ /* 0x000fe20003800200 */
[----:B-12-4-:R-:W-:-:S04]  /*13450*/  LOP3.LUT R7, R3, 0x7, RZ, 0xc0, !PT ;  /* 0x0000000703077812 */ /* 0x016fc800078ec0ff */
[----:B------:R-:W-:-:S07]  /*13460*/  ISETP.NE.AND P1, PT, R7, RZ, PT ;  /* 0x000000ff0700720c */ /* 0x000fce0003f25270 */
[----:B------:R-:W-:Y:S06]  /*13470*/  @!P0 BRA `(.L_x_200) ;  /* 0x00000000002c8947 */ /* 0x000fec0003800000 */
[----:B---3--:R-:W-:Y:S02]  /*13480*/  IMAD.MOV.U32 R6, RZ, RZ, 0x2 ;  /* 0x00000002ff067424 */ /* 0x008fe400078e00ff */
        /* <DEDUP_REMOVED lines=10> */
.L_x_200:
[----:B------:R-:W-:Y:S05]  /*13530*/  BSYNC.RECONVERGENT B1 ;  /* 0x0000000000017941 */ /* 0x000fea0003800200 */
.L_x_199:
[----:B------:R-:W-:Y:S05]  /*13540*/  @!P1 BRA `(.L_x_195) ;  /* 0x0000000000609947 */ /* 0x000fea0003800000 */
[----:B------:R-:W-:Y:S01]  /*13550*/  ISETP.GE.U32.AND P0, PT, R7, 0x4, PT ;  /* 0x000000040700780c */ /* 0x000fe20003f06070 */
[----:B------:R-:W-:Y:S01]  /*13560*/  IMAD.MOV.U32 R7, RZ, RZ, 0x2 ;  /* 0x00000002ff077424 */ /* 0x000fe200078e00ff */
[----:B------:R-:W-:Y:S01]  /*13570*/  LOP3.LUT R3, R3, 0x3, RZ, 0xc0, !PT ;  /* 0x0000000303037812 */ /* 0x000fe200078ec0ff */
[----:B-1----:R-:W-:-:S03]  /*13580*/  IMAD.MOV.U32 R4, RZ, RZ, R0 ;  /* 0x000000ffff047224 */ /* 0x002fc600078e0000 */
[----:B------:R-:W-:-:S07]  /*13590*/  ISETP.NE.AND P1, PT, R3, RZ, PT ;  /* 0x000000ff0300720c */ /* 0x000fce0003f25270 */
[----:B---3--:R-:W-:Y:S02]  /*135a0*/  @P0 IMAD.IADD R6, R1, 0x1, R0 ;  /* 0x0000000101060824 */ /* 0x008fe400078e0200 */
[----:B------:R-:W-:-:S03]  /*135b0*/  @P0 VIADD R0, R0, 0x4 ;  /* 0x0000000400000836 */ /* 0x000fc60000000000 */
[----:B------:R1:W-:Y:S01]  /*135c0*/  @P0 STL.U8 [R6], R7 ;  /* 0x0000000706000387 */ /* 0x0003e20000100000 */
[----:B------:R-:W-:-:S03]  /*135d0*/  @P0 IMAD.MOV.U32 R4, RZ, RZ, R0 ;  /* 0x000000ffff040224 */ /* 0x000fc600078e0000 */
[----:B------:R1:W-:Y:S04]  /*135e0*/  @P0 STL.U8 [R6+0x1], R7 ;  /* 0x0000010706000387 */ /* 0x0003e80000100000 */
[----:B------:R1:W-:Y:S04]  /*135f0*/  @P0 STL.U8 [R6+0x2], R7 ;  /* 0x0000020706000387 */ /* 0x0003e80000100000 */
[----:B------:R1:W-:Y:S01]  /*13600*/  @P0 STL.U8 [R6+0x3], R7 ;  /* 0x0000030706000387 */ /* 0x0003e20000100000 */
[----:B------:R-:W-:Y:S05]  /*13610*/  @!P1 BRA `(.L_x_195) ;  /* 0x00000000002c9947 */ /* 0x000fea0003800000 */
[----:B-1----:R-:W-:Y:S01]  /*13620*/  IMAD.MOV.U32 R7, RZ, RZ, 0x2 ;  /* 0x00000002ff077424 */ /* 0x002fe200078e00ff */
[----:B------:R-:W-:Y:S01]  /*13630*/  IADD3 R6, PT, PT, R1, R4, RZ ;  /* 0x0000000401067210 */ /* 0x000fe20007ffe0ff */
[----:B------:R-:W-:Y:S01]  /*13640*/  VIADD R0, R4, 0x1 ;  /* 0x0000000104007836 */ /* 0x000fe20000000000 */
[----:B------:R-:W-:-:S03]  /*13650*/  ISETP.NE.AND P0, PT, R3, 0x1, PT ;  /* 0x000000010300780c */ /* 0x000fc60003f05270 */
[----:B------:R1:W-:Y:S10]  /*13660*/  STL.U8 [R6], R7 ;  /* 0x0000000706007387 */ /* 0x0003f40000100000 */
[----:B-1----:R-:W-:Y:S05]  /*13670*/  @!P0 BRA `(.L_x_195) ;  /* 0x0000000000148947 */ /* 0x002fea0003800000 */
[----:B------:R-:W-:Y:S01]  /*13680*/  ISETP.NE.AND P0, PT, R3, 0x2, PT ;  /* 0x000000020300780c */ /* 0x000fe20003f05270 */
[----:B------:R1:W-:Y:S01]  /*13690*/  STL.U8 [R6+0x1], R7 ;  /* 0x0000010706007387 */ /* 0x0003e20000100000 */
[----:B------:R-:W-:-:S11]  /*136a0*/  VIADD R0, R4, 0x2 ;  /* 0x0000000204007836 */ /* 0x000fd60000000000 */
[----:B------:R1:W-:Y:S01]  /*136b0*/  @P0 STL.U8 [R6+0x2], R7 ;  /* 0x0000020706000387 */ /* 0x0003e20000100000 */
[----:B------:R-:W-:-:S07]  /*136c0*/  @P0 VIADD R0, R4, 0x3 ;  /* 0x0000000304000836 */ /* 0x000fce0000000000 */
.L_x_195:
[----:B------:R-:W-:Y:S05]  /*136d0*/  BSYNC.RECONVERGENT B0 ;  /* 0x0000000000007941 */ /* 0x000fea0003800200 */
.L_x_194:
        /* <DEDUP_REMOVED lines=17> */
.L_x_205:
        /* <DEDUP_REMOVED lines=21> */
.L_x_204:
[----:B------:R-:W-:Y:S05]  /*13940*/  BSYNC.RECONVERGENT B1 ;  /* 0x0000000000017941 */ /* 0x000fea0003800200 */
.L_x_203:
        /* <DEDUP_REMOVED lines=17> */
.L_x_207:
[----:B------:R-:W-:Y:S05]  /*13a60*/  BSYNC.RECONVERGENT B1 ;  /* 0x0000000000017941 */ /* 0x000fea0003800200 */
.L_x_206:
        /* <DEDUP_REMOVED lines=25> */
.L_x_202:
[----:B------:R-:W-:Y:S05]  /*13c00*/  BSYNC.RECONVERGENT B0 ;  /* 0x0000000000007941 */ /* 0x000fea0003800200 */
.L_x_201:
        /* <DEDUP_REMOVED lines=8> */
[----:B--2-4-:R-:W-:-:S04]  /*13c90*/  LOP3.LUT R7, R3, 0xf, RZ, 0xc0, !PT ;  /* 0x0000000f03077812 */ /* 0x014fc800078ec0ff */
[----:B------:R-:W-:-:S03]  /*13ca0*/  ISETP.NE.AND P1, PT, R7, RZ, PT ;  /* 0x000000ff0700720c */ /* 0x000fc60003f25270 */
[----:B------:R-:W-:Y:S10]  /*13cb0*/  @P0 BRA `(.L_x_211) ;  /* 0x00000000006c0947 */ /* 0x000ff40003800000 */
[----:B------:R-:W-:Y:S01]  /*13cc0*/  LOP3.LUT R4, R3, 0xffff, RZ, 0xc0, !PT ;  /* 0x0000ffff03047812 */ /* 0x000fe200078ec0ff */
[----:B---3--:R-:W-:-:S03]  /*13cd0*/  IMAD.MOV.U32 R6, RZ, RZ, 0x4 ;  /* 0x00000004ff067424 */ /* 0x008fc600078e00ff */
[----:B------:R-:W-:-:S05]  /*13ce0*/  SHF.R.U32.HI R4, RZ, 0x4, R4 ;  /* 0x00000004ff047819 */ /* 0x000fca0000011604 */
[----:B------:R-:W-:-:S05]  /*13cf0*/  IMAD.SHL.U32 R4, R4, 0x10, RZ ;  /* 0x0000001004047824 */ /* 0x000fca00078e00ff */
[----:B------:R-:W-:-:S05]  /*13d00*/  LOP3.LUT R4, R4, 0xf0, RZ, 0xe2, !PT ;  /* 0x000000f004047812 */ /* 0x000fca00078ee2ff */
[----:B------:R-:W-:-:S07]  /*13d10*/  IMAD.MOV R4, RZ, RZ, -R4 ;  /* 0x000000ffff047224 */ /* 0x000fce00078e0a04 */
.L_x_212:
[----:B-1----:R-:W-:Y:S02]  /*13d20*/  IMAD.IADD R5, R1, 0x1, R0 ;  /* 0x0000000101057824 */ /* 0x002fe400078e0200 */
        /* <DEDUP_REMOVED lines=20> */
.L_x_211:
[----:B------:R-:W-:Y:S05]  /*13e70*/  BSYNC.RECONVERGENT B1 ;  /* 0x0000000000017941 */ /* 0x000fea0003800200 */
.L_x_210:
[----:B------:R-:W-:Y:S05]  /*13e80*/  @!P1 BRA `(.L_x_209) ;  /* 0x0000000000a89947 */ /* 0x000fea0003800000 */
[----:B------:R-:W-:Y:S01]  /*13e90*/  ISETP.GE.U32.AND P0, PT, R7, 0x8, PT ;  /* 0x000000080700780c */ /* 0x000fe20003f06070 */
[----:B------:R-:W-:Y:S01]  /*13ea0*/  BSSY.RECONVERGENT B1, `(.L_x_213) ;  /* 0x000000f000017945 */ /* 0x000fe20003800200 */
[----:B-1-3--:R-:W-:-:S04]  /*13eb0*/  LOP3.LUT R6, R3, 0x7, RZ, 0xc0, !PT ;  /* 0x0000000703067812 */ /* 0x00afc800078ec0ff */
[----:B------:R-:W-:-:S07]  /*13ec0*/  ISETP.NE.AND P1, PT, R6, RZ, PT ;  /* 0x000000ff0600720c */ /* 0x000fce0003f25270 */
[----:B------:R-:W-:Y:S06]  /*13ed0*/  @!P0 BRA `(.L_x_214) ;  /* 0x00000000002c8947 */ /* 0x000fec0003800000 */
[----:B------:R-:W-:Y:S02]  /*13ee0*/  IMAD.MOV.U32 R5, RZ, RZ, 0x4 ;  /* 0x00000004ff057424 */ /* 0x000fe400078e00ff */
        /* <DEDUP_REMOVED lines=10> */
.L_x_214:
[----:B------:R-:W-:Y:S05]  /*13f90*/  BSYNC.RECONVERGENT B1 ;  /* 0x0000000000017941 */ /* 0x000fea0003800200 */
.L_x_213:
[----:B------:R-:W-:Y:S05]  /*13fa0*/  @!P1 BRA `(.L_x_209) ;  /* 0x0000000000609947 */ /* 0x000fea0003800000 */
[----:B------:R-:W-:Y:S01]  /*13fb0*/  ISETP.GE.U32.AND P0, PT, R6, 0x4, PT ;  /* 0x000000040600780c */ /* 0x000fe20003f06070 */
[----:B------:R-:W-:Y:S01]  /*13fc0*/  IMAD.MOV.U32 R6, RZ, RZ, 0x4 ;  /* 0x00000004ff067424 */ /* 0x000fe200078e00ff */
[----:B------:R-:W-:Y:S01]  /*13fd0*/  LOP3.LUT R3, R3, 0x3, RZ, 0xc0, !PT ;  /* 0x0000000303037812 */ /* 0x000fe200078ec0ff */
[----:B-1----:R-:W-:-:S03]  /*13fe0*/  IMAD.MOV.U32 R4, RZ, RZ, R0 ;  /* 0x000000ffff047224 */ /* 0x002fc600078e0000 */
[----:B------:R-:W-:-:S07]  /*13ff0*/  ISETP.NE.AND P1, PT, R3, RZ, PT ;  /* 0x000000ff0300720c */ /* 0x000fce0003f25270 */
[----:B------:R-:W-:Y:S02]  /*14000*/  @P0 IMAD.IADD R5, R1, 0x1, R0 ;  /* 0x0000000101050824 */ /* 0x000fe400078e0200 */
        /* <DEDUP_REMOVED lines=18> */
.L_x_209:
[----:B------:R-:W-:Y:S05]  /*14130*/  BSYNC.RECONVERGENT B0 ;  /* 0x0000000000007941 */ /* 0x000fea0003800200 */
.L_x_208:
[----:B-1----:R-:W-:-:S04]  /*14140*/  LOP3.LUT R3, R54, 0xffff, RZ, 0xc0, !PT ;  /* 0x0000ffff36037812 */ /* 0x002fc800078ec0ff */
[----:B------:R-:W-:-:S04]  /*14150*/  PRMT R3, R3, 0x8880, RZ ;  /* 0x0000888003037816 */ /* 0x000fc800000000ff */
[----:B------:R-:W-:-:S04]  /*14160*/  IADD3 R4, P0, PT, R3, R16, RZ ;  /* 0x0000001003047210 */ /* 0x000fc80007f1e0ff */
[----:B--2---:R-:W-:-:S05]  /*14170*/  LEA.HI.X.SX32 R5, R3, R39, 0x1, P0 ;  /* 0x0000002703057211 */ /* 0x004fca00000f0eff */
[----:B------:R-:W2:Y:S01]  /*14180*/  LDG.E.S8 R3, desc[UR36][R4.64] ;  /* 0x0000002404037981 */ /* 0x000ea2000c1e1300 */
[----:B------:R-:W-:Y:S01]  /*14190*/  ISETP.GE.AND P0, PT, R0, 0x2, PT ;  /* 0x000000020000780c */ /* 0x000fe20003f06270 */
[----:B------:R-:W-:Y:S01]  /*141a0*/  BSSY.RECONVERGENT B0, `(.L_x_215) ;  /* 0x000009a000007945 */ /* 0x000fe20003800200 */
[----:B--2---:R-:W-:-:S04]  /*141b0*/  VIMNMX R27, PT, PT, R3, R0, PT ;  /* 0x00000000031b7248 */ /* 0x004fc80003fe0100 */
[----:B------:R-:W-:-:S04]  /*141c0*/  PRMT R31, R27, 0x8880, RZ ;  /* 0x000088801b1f7816 */ /* 0x000fc800000000ff */
[----:B------:R-:W-:-:S05]  /*141d0*/  VIADDMNMX R3, R31, -R0, RZ, !PT ;  /* 0x800000001f037246 */ /* 0x000fca00078001ff */
[----:B------:R1:W-:Y:S01]  /*141e0*/  STG.E.U8 desc[UR36][R4.64], R3 ;  /* 0x0000000304007986 */ /* 0x0003e2000c101124 */
[----:B------:R-:W-:Y:S05]  /*141f0*/  @!P0 BRA `(.L_x_216) ;  /* 0x0000000800508947 */ /* 0x000fea0003800000 */
[C---:B-1----:R-:W-:Y:S01]  /*14200*/  VIADD R3, R0.reuse, 0xfffffffe ;  /* 0xfffffffe00037836 */ /* 0x042fe20000000000 */
[----:B------:R-:W-:Y:S01]  /*14210*/  BSSY.RECONVERGENT B1, `(.L_x_217) ;  /* 0x0000069000017945 */ /* 0x000fe20003800200 */
[----:B------:R-:W-:-:S03]  /*14220*/  VIADD R5, R0, 0xffffffff ;  /* 0xffffffff00057836 */ /* 0x000fc60000000000 */
[----:B------:R-:W-:Y:S01]  /*14230*/  ISETP.GE.U32.AND P0, PT, R3, 0x3, PT ;  /* 0x000000030300780c */ /* 0x000fe20003f06070 */
[----:B------:R-:W-:Y:S01]  /*14240*/  IMAD.MOV.U32 R3, RZ, RZ, RZ ;  /* 0x000000ffff037224 */ /* 0x000fe200078e00ff */
[----:B------:R-:W-:-:S11]  /*14250*/  LOP3.LUT R23, R5, 0x3, RZ, 0xc0, !PT ;  /* 0x0000000305177812 */ /* 0x000fd600078ec0ff */
[----:B------:R-:W-:Y:S05]  /*14260*/  @!P0 BRA `(.L_x_218) ;  /* 0x00000004008c8947 */ /* 0x000fea0003800000 */
[----:B------:R-:W-:Y:S01]  /*14270*/  BSSY.RECONVERGENT B2, `(.L_x_219) ;  /* 0x000005f000027945 */ /* 0x000fe20003800200 */
[----:B------:R-:W-:Y:S01]  /*14280*/  IMAD.MOV.U32 R4, RZ, RZ, RZ ;  /* 0x000000ffff047224 */ /* 0x000fe200078e00ff */
[----:B------:R-:W-:-:S07]  /*14290*/  LOP3.LUT R3, R5, 0xfffffffc, RZ, 0xc0, !PT ;  /* 0xfffffffc05037812 */ /* 0x000fce00078ec0ff */
.L_x_220:
[----:B-1----:R-:W-:Y:S01]  /*142a0*/  SHF.R.U32.HI R5, RZ, 0x2, R26 ;  /* 0x00000002ff057819 */ /* 0x002fe2000001161a */
[----:B---34-:R-:W-:Y:S02]  /*142b0*/  IMAD.SHL.U32 R6, R32, 0x10, RZ ;  /* 0x0000001020067824 */ /* 0x018fe400078e00ff */
[----:B------:R-:W-:Y:S01]  /*142c0*/  IMAD.IADD R21, R1, 0x1, R4 ;  /* 0x0000000101157824 */ /* 0x000fe200078e0204 */
[----:B------:R-:W-:-:S05]  /*142d0*/  LOP3.LUT R5, R5, R26, RZ, 0x3c, !PT ;  /* 0x0000001a05057212 */ /* 0x000fca00078e3cff */
[----:B------:R-:W-:-:S05]  /*142e0*/  IMAD.SHL.U32 R7, R5, 0x2, RZ ;  /* 0x0000000205077824 */ /* 0x000fca00078e00ff */
[----:B------:R-:W-:Y:S01]  /*142f0*/  LOP3.LUT R6, R32, R6, R7, 0x96, !PT ;  /* 0x0000000620067212 */ /* 0x000fe200078e9607 */
[----:B------:R-:W-:-:S03]  /*14300*/  IMAD.IADD R7, R0, 0x1, -R4 ;  /* 0x0000000100077824 */ /* 0x000fc600078e0a04 */
[----:B------:R-:W-:Y:S02]  /*14310*/  LOP3.LUT R8, R6, R5, RZ, 0x3c, !PT ;  /* 0x0000000506087212 */ /* 0x000fe400078e3cff */
[----:B------:R-:W-:Y:S02]  /*14320*/  I2FP.F32.S32 R7, R7 ;  /* 0x0000000700077245 */ /* 0x000fe40000201400 */
[----:B------:R-:W-:-:S04]  /*14330*/  IADD3 R5, PT, PT, R19, 0x587c5, R8 ;  /* 0x000587c513057810 */ /* 0x000fc80007ffe008 */
[----:B------:R-:W-:Y:S02]  /*14340*/  I2FP.F32.U32 R6, R5 ;  /* 0x0000000500067245 */ /* 0x000fe40000201000 */
[----:B------:R-:W-:-:S03]  /*14350*/  I2FP.F32.U32 R5, R4 ;  /* 0x0000000400057245 */ /* 0x000fc60000201000 */
        /* <DEDUP_REMOVED lines=34> */
[----:B-1----:R-:W-:-:S03]  /*14580*/  VIADD R7, R4, 0x2 ;  /* 0x0000000204077836 */ /* 0x002fc60000000000 */
[----:B------:R-:W-:Y:S01]  /*14590*/  IADD3 R6, PT, PT, R19, 0x10974f, R14 ;  /* 0x0010974f13067810 */ /* 0x000fe20007ffe00e */
[----:B--2---:R-:W-:-:S03]  /*145a0*/  IMAD.IADD R5, R0, 0x1, -R7 ;  /* 0x0000000100057824 */ /* 0x004fc600078e0a07 */
        /* <DEDUP_REMOVED lines=15> */
[----:B------:R-:W-:Y:S01]  /*146a0*/  IMAD.SHL.U32 R20, R13, 0x2, RZ ;  /* 0x000000020d147824 */ /* 0x000fe200078e00ff */
[----:B------:R-:W-:Y:S01]  /*146b0*/  IADD3 R19, PT, PT, R19, 0x161f14, RZ ;  /* 0x00161f1413137810 */ /* 0x000fe20007ffe0ff */
[----:B------:R-:W-:-:S03]  /*146c0*/  IMAD.MOV.U32 R26, RZ, RZ, R32 ;  /* 0x000000ffff1a7224 */ /* 0x000fc600078e0020 */
[----:B------:R-:W-:-:S04]  /*146d0*/  LOP3.LUT R20, R14, R15, R20, 0x96, !PT ;  /* 0x0000000f0e147212 */ /* 0x000fc800078e9614 */
[----:B------:R-:W-:Y:S01]  /*146e0*/  LOP3.LUT R32, R20, R13, RZ, 0x3c, !PT ;  /* 0x0000000d14207212 */ /* 0x000fe200078e3cff */
[----:B-1----:R-:W-:-:S04]  /*146f0*/  VIADD R9, R4, 0x3 ;  /* 0x0000000304097836 */ /* 0x002fc80000000000 */
[----:B------:R-:W-:Y:S02]  /*14700*/  IMAD.IADD R6, R32, 0x1, R19 ;  /* 0x0000000120067824 */ /* 0x000fe400078e0213 */
        /* <DEDUP_REMOVED lines=16> */
[----:B------:R-:W-:Y:S02]  /*14810*/  IMAD.MOV.U32 R48, RZ, RZ, R10 ;  /* 0x000000ffff307224 */ /* 0x000fe400078e000a */
[----:B------:R-:W-:Y:S01]  /*14820*/  IMAD.MOV.U32 R56, RZ, RZ, R14 ;  /* 0x000000ffff387224 */ /* 0x000fe200078e000e */
[----:B--2---:R1:W-:Y:S04]  /*14830*/  STL.U8 [R21+0x3], R12 ;  /* 0x0000030c15007387 */ /* 0x0043e80000100000 */
[----:B---3--:R1:W-:Y:S03]  /*14840*/  STL.U8 [R20], R9 ;  /* 0x0000000914007387 */ /* 0x0083e60000100000 */
[----:B------:R-:W-:Y:S05]  /*14850*/  @P0 BRA `(.L_x_220) ;  /* 0xfffffff800900947 */ /* 0x000fea000383ffff */
[----:B------:R-:W-:Y:S05]  /*14860*/  BSYNC.RECONVERGENT B2 ;  /* 0x0000000000027941 */ /* 0x000fea0003800200 */
.L_x_219:
[----:B------:R-:W-:Y:S02]  /*14870*/  IMAD.MOV.U32 R49, RZ, RZ, R8 ;  /* 0x000000ffff317224 */ /* 0x000fe400078e0008 */
[----:B------:R-:W-:Y:S02]  /*14880*/  IMAD.MOV.U32 R48, RZ, RZ, R10 ;  /* 0x000000ffff307224 */ /* 0x000fe400078e000a */
[----:B------:R-:W-:-:S07]  /*14890*/  IMAD.MOV.U32 R56, RZ, RZ, R14 ;  /* 0x000000ffff387224 */ /* 0x000fce00078e000e */
.L_x_218:
[----:B------:R-:W-:Y:S05]  /*148a0*/  BSYNC.RECONVERGENT B1 ;  /* 0x0000000000017941 */ /* 0x000fea0003800200 */
.L_x_217:
[----:B------:R-:W-:-:S13]  /*148b0*/  ISETP.NE.AND P0, PT, R23, RZ, PT ;  /* 0x000000ff1700720c */ /* 0x000fda0003f05270 */
[----:B------:R-:W-:Y:S05]  /*148c0*/  @!P0 BRA `(.L_x_216) ;  /* 0x00000000009c8947 */ /* 0x000fea0003800000 */
[----:B------:R-:W-:Y:S01]  /*148d0*/  BSSY.RECONVERGENT B1, `(.L_x_221) ;  /* 0x0000025000017945 */ /* 0x000fe20003800200 */
[----:B-1----:R-:W-:Y:S02]  /*148e0*/  IMAD.MOV R5, RZ, RZ, -R23 ;  /* 0x000000ffff057224 */ /* 0x002fe400078e0a17 */
[--C-:B------:R-:W-:Y:S02]  /*148f0*/  IMAD.IADD R4, R0, 0x1, -R3.reuse ;  /* 0x0000000100047824 */ /* 0x100fe400078e0a03 */
[----:B------:R-:W-:Y:S02]  /*14900*/  VIADD R19, R19, 0x587c5 ;  /* 0x000587c513137836 */ /* 0x000fe40000000000 */
[----:B------:R-:W-:-:S07]  /*14910*/  IMAD.IADD R13, R1, 0x1, R3 ;  /* 0x00000001010d7824 */ /* 0x000fce00078e0203 */
.L_x_222:
[----:B--2-4-:R-:W-:Y:S01]  /*14920*/  SHF.R.U32.HI R7, RZ, 0x2, R26 ;  /* 0x00000002ff077819 */ /* 0x014fe2000001161a */
[----:B------:R-:W-:Y:S01]  /*14930*/  IMAD.SHL.U32 R0, R32, 0x10, RZ ;  /* 0x0000001020007824 */ /* 0x000fe200078e00ff */
[----:B------:R-:W-:Y:S02]  /*14940*/  I2FP.F32.S32 R8, R4 ;  /* 0x0000000400087245 */ /* 0x000fe40000201400 */
[----:B------:R-:W-:-:S05]  /*14950*/  LOP3.LUT R7, R7, R26, RZ, 0x3c, !PT ;  /* 0x0000001a07077212 */ /* 0x000fca00078e3cff */
[----:B------:R-:W-:-:S05]  /*14960*/  IMAD.SHL.U32 R9, R7, 0x2, RZ ;  /* 0x0000000207097824 */ /* 0x000fca00078e00ff */
[----:B------:R-:W-:-:S04]  /*14970*/  LOP3.LUT R0, R32, R0, R9, 0x96, !PT ;  /* 0x0000000020007212 */ /* 0x000fc800078e9609 */
[----:B---3--:R-:W-:Y:S02]  /*14980*/  LOP3.LUT R6, R0, R7, RZ, 0x3c, !PT ;  /* 0x0000000700067212 */ /* 0x008fe400078e3cff */
        /* <DEDUP_REMOVED lines=11> */
[----:B------:R-:W-:Y:S01]  /*14a40*/  ISETP.NE.AND P0, PT, R5, RZ, PT ;  /* 0x000000ff0500720c */ /* 0x000fe20003f05270 */
        /* <DEDUP_REMOVED lines=14> */
.L_x_221:
[----:B------:R-:W-:-:S07]  /*14b30*/  IMAD.MOV.U32 R19, RZ, RZ, R9 ;  /* 0x000000ffff137224 */ /* 0x000fce00078e0009 */
.L_x_216:
[----:B------:R-:W-:Y:S05]  /*14b40*/  BSYNC.RECONVERGENT B0 ;  /* 0x0000000000007941 */ /* 0x000fea0003800200 */
.L_x_215:
[----:B------:R-:W-:Y:S01]  /*14b50*/  ISETP.GE.AND P0, PT, R31, 0x1, PT ;  /* 0x000000011f00780c */ /* 0x000fe20003f06270 */
[----:B------:R-:W-:Y:S02]  /*14b60*/  IMAD.MOV.U32 R28, RZ, RZ, R26 ;  /* 0x000000ffff1c7224 */ /* 0x000fe400078e001a */
[----:B------:R-:W-:Y:S02]  /*14b70*/  IMAD.MOV.U32 R29, RZ, RZ, R49 ;  /* 0x000000ffff1d7224 */ /* 0x000fe400078e0031 */
[----:B------:R-:W-:Y:S02]  /*14b80*/  IMAD.MOV.U32 R24, RZ, RZ, R48 ;  /* 0x000000ffff187224 */ /* 0x000fe400078e0030 */
[----:B------:R-:W-:Y:S02]  /*14b90*/  IMAD.MOV.U32 R23, RZ, RZ, R56 ;  /* 0x000000ffff177224 */ /* 0x000fe400078e0038 */
[----:B-1----:R-:W-:-:S04]  /*14ba0*/  IMAD.MOV.U32 R22, RZ, RZ, R32 ;  /* 0x000000ffff167224 */ /* 0x002fc800078e0020 */
[----:B------:R-:W-:Y:S05]  /*14bb0*/  @!P0 BRA `(.L_x_140) ;  /* 0x0000001000188947 */ /* 0x000fea0003800000 */
[----:B------:R-:W-:Y:S01]  /*14bc0*/  ISETP.GE.U32.AND P0, PT, R31, 0x4, PT ;  /* 0x000000041f00780c */ /* 0x000fe20003f06070 */
[----:B------:R-:W-:Y:S01]  /*14bd0*/  BSSY.RECONVERGENT B0, `(.L_x_223) ;  /* 0x00000f6000007945 */ /* 0x000fe20003800200 */
[----:B------:R-:W-:Y:S01]  /*14be0*/  IMAD.MOV.U32 R0, RZ, RZ, RZ ;  /* 0x000000ffff007224 */ /* 0x000fe200078e00ff */
[----:B------:R-:W-:-:S10]  /*14bf0*/  LOP3.LUT R20, R27, 0x3, RZ, 0xc0, !PT ;  /* 0x000000031b147812 */ /* 0x000fd400078ec0ff */
[----:B------:R-:W-:Y:S05]  /*14c00*/  @!P0 BRA `(.L_x_224) ;  /* 0x0000000c00c88947 */ /* 0x000fea0003800000 */
[----:B------:R-:W-:Y:S01]  /*14c10*/  IMAD.IADD R3, R20, 0x1, -R31 ;  /* 0x0000000114037824 */ /* 0x000fe200078e0a1f */
[----:B------:R-:W-:Y:S01]  /*14c20*/  BSSY.RELIABLE B1, `(.L_x_225) ;  /* 0x00000ce000017945 */ /* 0x000fe20003800100 */
[----:B------:R-:W-:-:S03]  /*14c30*/  IMAD.IADD R0, R31, 0x1, -R20 ;  /* 0x000000011f007824 */ /* 0x000fc600078e0a14 */
        /* <DEDUP_REMOVED lines=8> */
.L_x_229:
[----:B--234-:R-:W3:Y:S04]  /*14cc0*/  LDL.U16 R6, [R25+-0x2] ;  /* 0xfffffe0019067983 */ /* 0x01cee80000100400 */
[----:B------:R-:W4:Y:S01]  /*14cd0*/  LDL.U16 R12, [R25] ;  /* 0x00000000190c7983 */ /* 0x000f220000100400 */
[----:B---3--:R-:W-:-:S04]  /*14ce0*/  PRMT R4, R6, 0x7770, RZ ;  /* 0x0000777006047816 */ /* 0x008fc800000000ff */
[----:B------:R-:W-:-:S04]  /*14cf0*/  PRMT R5, R4, 0x8880, RZ ;  /* 0x0000888004057816 */ /* 0x000fc800000000ff */
[----:B------:R-:W-:-:S04]  /*14d00*/  IADD3 R4, P1, PT, R5, R16, RZ ;  /* 0x0000001005047210 */ /* 0x000fc80007f3e0ff */
[----:B------:R-:W-:-:S05]  /*14d10*/  LEA.HI.X.SX32 R5, R5, R39, 0x1, P1 ;  /* 0x0000002705057211 */ /* 0x000fca00008f0eff */
[----:B------:R-:W3:Y:S01]  /*14d20*/  LDG.E.U8 R8, desc[UR36][R4.64] ;  /* 0x0000002404087981 */ /* 0x000ee2000c1e1100 */
[----:B------:R-:W-:-:S04]  /*14d30*/  PRMT R6, R6, 0x7771, RZ ;  /* 0x0000777106067816 */ /* 0x000fc800000000ff */
[----:B--2---:R-:W-:-:S04]  /*14d40*/  PRMT R7, R6, 0x8880, RZ ;  /* 0x0000888006077816 */ /* 0x004fc800000000ff */
[----:B------:R-:W-:-:S04]  /*14d50*/  IADD3 R6, P1, PT, R7, R16, RZ ;  /* 0x0000001007067210 */ /* 0x000fc80007f3e0ff */
[----:B------:R-:W-:Y:S01]  /*14d60*/  LEA.HI.X.SX32 R7, R7, R39, 0x1, P1 ;  /* 0x0000002707077211 */ /* 0x000fe200008f0eff */
[----:B---3--:R-:W-:-:S05]  /*14d70*/  VIADD R11, R8, 0x1 ;  /* 0x00000001080b7836 */ /* 0x008fca0000000000 */
[----:B------:R1:W-:Y:S04]  /*14d80*/  STG.E.U8 desc[UR36][R4.64], R11 ;  /* 0x0000000b04007986 */ /* 0x0003e8000c101124 */
[----:B------:R-:W2:Y:S01]  /*14d90*/  LDG.E.U8 R10, desc[UR36][R6.64] ;  /* 0x00000024060a7981 */ /* 0x000ea2000c1e1100 */
[----:B----4-:R-:W-:-:S04]  /*14da0*/  PRMT R8, R12, 0x7770, RZ ;  /* 0x000077700c087816 */ /* 0x010fc800000000ff */
        /* <DEDUP_REMOVED lines=109> */
.L_x_228:
[----:B------:R-:W-:Y:S05]  /*15480*/  BSYNC.RECONVERGENT B2 ;  /* 0x0000000000027941 */ /* 0x000fea0003800200 */
.L_x_227:
[----:B--2---:R-:W-:Y:S01]  /*15490*/  IMAD.MOV R4, RZ, RZ, -R3 ;  /* 0x000000ffff047224 */ /* 0x004fe200078e0a03 */
[----:B------:R-:W-:Y:S04]  /*154a0*/  BSSY.RECONVERGENT B2, `(.L_x_230) ;  /* 0x0000042000027945 */ /* 0x000fe80003800200 */
[----:B------:R-:W-:-:S13]  /*154b0*/  ISETP.GT.AND P1, PT, R4, 0x4, PT ;  /* 0x000000040400780c */ /* 0x000fda0003f24270 */
[----:B------:R-:W-:Y:S05]  /*154c0*/  @!P1 BRA `(.L_x_231) ;  /* 0x0000000000fc9947 */ /* 0x000fea0003800000 */
[----:B---34-:R-:W2:Y:S04]  /*154d0*/  LDL.U16 R6, [R25+-0x2] ;  /* 0xfffffe0019067983 */ /* 0x018ea80000100400 */
        /* <DEDUP_REMOVED lines=62> */
.L_x_231:
[----:B------:R-:W-:Y:S05]  /*158c0*/  BSYNC.RECONVERGENT B2 ;  /* 0x0000000000027941 */ /* 0x000fea0003800200 */
.L_x_230:
[----:B------:R-:W-:-:S13]  /*158d0*/  ISETP.EQ.AND P1, PT, R3, RZ, PT ;  /* 0x000000ff0300720c */ /* 0x000fda0003f22270 */
[----:B------:R-:W-:Y:S05]  /*158e0*/  @!P0 BREAK.RELIABLE P1, B1 ;  /* 0x0000000000018942 */ /* 0x000fea0000800100 */
[----:B------:R-:W-:Y:S05]  /*158f0*/  @!P0 BRA P1, `(.L_x_224) ;  /* 0x00000000008c8947 */ /* 0x000fea0000800000 */
.L_x_226:
[----:B------:R-:W-:Y:S05]  /*15900*/  BSYNC.RELIABLE B1 ;  /* 0x0000000000017941 */ /* 0x000fea0003800100 */
.L_x_225:
[----:B--234-:R-:W2:Y:S04]  /*15910*/  LDL.U16 R6, [R25+-0x2] ;  /* 0xfffffe0019067983 */ /* 0x01cea80000100400 */
        /* <DEDUP_REMOVED lines=33> */
.L_x_224:
[----:B------:R-:W-:Y:S05]  /*15b30*/  BSYNC.RECONVERGENT B0 ;  /* 0x0000000000007941 */ /* 0x000fea0003800200 */
.L_x_223:
[----:B------:R-:W-:-:S13]  /*15b40*/  ISETP.NE.AND P0, PT, R20, RZ, PT ;  /* 0x000000ff1400720c */ /* 0x000fda0003f05270 */
[----:B------:R-:W-:Y:S05]  /*15b50*/  @!P0 BRA `(.L_x_140) ;  /* 0x0000000000308947 */ /* 0x000fea0003800000 */
[----:B------:R-:W-:Y:S02]  /*15b60*/  IMAD.MOV R3, RZ, RZ, -R20 ;  /* 0x000000ffff037224 */ /* 0x000fe400078e0a14 */
[----:B--234-:R-:W-:-:S07]  /*15b70*/  IMAD.IADD R6, R1, 0x1, R0 ;  /* 0x0000000101067824 */ /* 0x01cfce00078e0200 */
.L_x_232:
[----:B-1----:R-:W2:Y:S02]  /*15b80*/  LDL.S8 R5, [R6] ;  /* 0x0000000006057983 */ /* 0x002ea40000100200 */
        /* <DEDUP_REMOVED lines=9> */
.L_x_140:
[----:B------:R-:W-:Y:S05]  /*15c20*/  BSYNC.RECONVERGENT B7 ;  /* 0x0000000000077941 */ /* 0x000fea0003800200 */
.L_x_134:
[----:B-12345:R-:W-:Y:S02]  /*15c30*/  IMAD.MOV.U32 R4, RZ, RZ, R16 ;  /* 0x000000ffff047224 */ /* 0x03efe400078e0010 */
[----:B------:R-:W-:-:S05]  /*15c40*/  IMAD.MOV.U32 R5, RZ, RZ, R39 ;  /* 0x000000ffff057224 */ /* 0x000fca00078e0027 */
[----:B------:R-:W2:Y:S04]  /*15c50*/  LDG.E.S8 R0, desc[UR36][R4.64] ;  /* 0x0000002404007981 */ /* 0x000ea8000c1e1300 */
[----:B------:R-:W3:Y:S04]  /*15c60*/  LDG.E.S8 R6, desc[UR36][R4.64+0x1] ;  /* 0x0000012404067981 */ /* 0x000ee8000c1e1300 */
[----:B------:R-:W4:Y:S04]  /*15c70*/  LDG.E.S8 R8, desc[UR36][R4.64+0x2] ;  /* 0x0000022404087981 */ /* 0x000f28000c1e1300 */
[----:B------:R-:W4:Y:S04]  /*15c80*/  LDG.E.S8 R10, desc[UR36][R4.64+0x3] ;  /* 0x00000324040a7981 */ /* 0x000f28000c1e1300 */
[----:B------:R-:W4:Y:S01]  /*15c90*/  LDG.E.S8 R12, desc[UR36][R4.64+0x4] ;  /* 0x00000424040c7981 */ /* 0x000f22000c1e1300 */
[----:B--2---:R-:W-:-:S04]  /*15ca0*/  VIMNMX.S16x2 R0, PT, PT, R0, RZ, !PT ;  /* 0x000000ff00007248 */ /* 0x004fc80007fe0300 */
[----:B------:R-:W-:Y:S02]  /*15cb0*/  VIMNMX.S16x2 R0, PT, PT, R0, 0xa000a, PT ;  /* 0x000a000a00007848 */ /* 0x000fe40003fe0300 */
[----:B---3--:R-:W-:Y:S02]  /*15cc0*/  VIMNMX.S16x2 R6, PT, PT, R6, RZ, !PT ;  /* 0x000000ff06067248 */ /* 0x008fe40007fe0300 */
[----:B----4-:R-:W-:Y:S02]  /*15cd0*/  VIMNMX.S16x2 R8, PT, PT, R8, RZ, !PT ;  /* 0x000000ff08087248 */ /* 0x010fe40007fe0300 */
        /* <DEDUP_REMOVED lines=12> */
[----:B------:R1:W-:Y:S02]  /*15da0*/  STG.E.U8 desc[UR36][R4.64+0x4], R12 ;  /* 0x0000040c04007986 */ /* 0x0003e4000c101124 */
.L_x_5:
[----:B------:R-:W-:Y:S05]  /*15db0*/  BSYNC.RECONVERGENT B6 ;  /* 0x0000000000067941 */ /* 0x000fea0003800200 */
.L_x_3:
[----:B------:R-:W3:Y:S01]  /*15dc0*/  LDCU.64 UR4, c[0x0][0x388] ;  /* 0x00007100ff0477ac */ /* 0x000ee20008000a00 */
[----:B012---:R-:W0:Y:S01]  /*15dd0*/  LDC.64 R8, c[0x0][0x3a0] ;  /* 0x0000e800ff087b82 */ /* 0x007e220000000a00 */
[----:B---34-:R-:W-:-:S04]  /*15de0*/  IADD3 R6, P0, PT, R45, UR4, RZ ;  /* 0x000000042d067c10 */ /* 0x018fc8000ff1e0ff */
[----:B------:R-:W-:-:S05]  /*15df0*/  IADD3.X R7, PT, PT, R46, UR5, RZ, P0, !PT ;  /* 0x000000052e077c10 */ /* 0x000fca00087fe4ff */
[----:B------:R-:W2:Y:S01]  /*15e00*/  LDG.E.S8 R3, desc[UR36][R6.64] ;  /* 0x0000002406037981 */ /* 0x000ea2000c1e1300 */
[----:B------:R-:W-:Y:S02]  /*15e10*/  IMAD R5, R46, 0x3, RZ ;  /* 0x000000032e057824 */ /* 0x000fe400078e02ff */
[----:B0-----:R-:W-:-:S04]  /*15e20*/  IMAD.WIDE.U32 R8, R45, 0x3, R8 ;  /* 0x000000032d087825 */ /* 0x001fc800078e0008 */
[----:B------:R-:W-:Y:S01]  /*15e30*/  IMAD.IADD R14, R9, 0x1, R5 ;  /* 0x00000001090e7824 */ /* 0x000fe200078e0205 */
[----:B--2---:R-:W-:-:S04]  /*15e40*/  IADD3 R4, P0, PT, R3, R8, RZ ;  /* 0x0000000803047210 */ /* 0x004fc80007f1e0ff */
[----:B------:R-:W-:-:S05]  /*15e50*/  LEA.HI.X.SX32 R5, R3, R14, 0x1, P0 ;  /* 0x0000000e03057211 */ /* 0x000fca00000f0eff */
[----:B------:R-:W2:Y:S01]  /*15e60*/  LDG.E.U8 R9, desc[UR36][R4.64] ;  /* 0x0000002404097981 */ /* 0x000ea2000c1e1100 */
[----:B------:R-:W-:-:S05]  /*15e70*/  VIADD R10, R3, 0x1 ;  /* 0x00000001030a7836 */ /* 0x000fca0000000000 */
[----:B------:R-:W-:-:S05]  /*15e80*/  PRMT R11, R10, 0x9910, RZ ;  /* 0x000099100a0b7816 */ /* 0x000fca00000000ff */
[----:B------:R-:W-:-:S05]  /*15e90*/  IMAD R6, R11, 0x5556, RZ ;  /* 0x000055560b067824 */ /* 0x000fca00078e02ff */
[----:B------:R-:W-:-:S04]  /*15ea0*/  SHF.R.S32.HI R6, RZ, 0x10, R6 ;  /* 0x00000010ff067819 */ /* 0x000fc80000011406 */
[----:B------:R-:W-:-:S04]  /*15eb0*/  LOP3.LUT R7, R6, 0xffff, RZ, 0xc0, !PT ;  /* 0x0000ffff06077812 */ /* 0x000fc800078ec0ff */
[----:B------:R-:W-:-:S04]  /*15ec0*/  LEA.HI R6, R7, R6, RZ, 0x11 ;  /* 0x0000000607067211 */ /* 0x000fc800078f88ff */
[----:B------:R-:W-:-:S05]  /*15ed0*/  PRMT R6, R6, 0x9910, RZ ;  /* 0x0000991006067816 */ /* 0x000fca00000000ff */
[----:B------:R-:W-:-:S04]  /*15ee0*/  IMAD R6, R6, 0x3, RZ ;  /* 0x0000000306067824 */ /* 0x000fc800078e02ff */
[----:B------:R-:W-:-:S05]  /*15ef0*/  IMAD.MOV R6, RZ, RZ, -R6 ;  /* 0x000000ffff067224 */ /* 0x000fca00078e0a06 */
[----:B------:R-:W-:-:S05]  /*15f00*/  PRMT R7, R6, 0x7710, RZ ;  /* 0x0000771006077816 */ /* 0x000fca00000000ff */
[----:B------:R-:W-:-:S05]  /*15f10*/  IMAD.IADD R10, R10, 0x1, R7 ;  /* 0x000000010a0a7824 */ /* 0x000fca00078e0207 */
[----:B------:R-:W-:Y:S02]  /*15f20*/  PRMT R11, R10, 0x9910, RZ ;  /* 0x000099100a0b7816 */ /* 0x000fe400000000ff */
[----:B--2---:R-:W-:-:S04]  /*15f30*/  ISETP.NE.AND P0, PT, R9, 0x3, PT ;  /* 0x000000030900780c */ /* 0x004fc80003f05270 */
[----:B------:R-:W-:-:S13]  /*15f40*/  ISETP.NE.AND P0, PT, R9, 0xfa, P0 ;  /* 0x000000fa0900780c */ /* 0x000fda0000705270 */
[----:B------:R-:W-:-:S04]  /*15f50*/  @!P0 PRMT R9, RZ, 0x7610, R9 ;  /* 0x00007610ff098816 */ /* 0x000fc80000000009 */
[----:B------:R-:W-:-:S04]  /*15f60*/  PRMT R6, R9, 0x8880, RZ ;  /* 0x0000888009067816 */ /* 0x000fc800000000ff */
[----:B------:R-:W-:-:S04]  /*15f70*/  PRMT R6, R6, 0x7710, RZ ;  /* 0x0000771006067816 */ /* 0x000fc800000000ff */
[----:B------:R-:W-:-:S04]  /*15f80*/  VIMNMX.S16x2 R6, PT, PT, R6, RZ, !PT ;  /* 0x000000ff06067248 */ /* 0x000fc80007fe0300 */
[----:B------:R-:W-:Y:S02]  /*15f90*/  PRMT R7, R6, 0x7610, R7 ;  /* 0x0000761006077816 */ /* 0x000fe40000000007 */
[----:B------:R-:W-:-:S03]  /*15fa0*/  IADD3 R6, P0, PT, R11, R8, RZ ;  /* 0x000000080b067210 */ /* 0x000fc60007f1e0ff */
[----:B------:R-:W-:Y:S01]  /*15fb0*/  VIADD R9, R7, 0x1 ;  /* 0x0000000107097836 */ /* 0x000fe20000000000 */
[----:B------:R-:W-:-:S04]  /*15fc0*/  LEA.HI.X.SX32 R7, R11, R14, 0x1, P0 ;  /* 0x0000000e0b077211 */ /* 0x000fc800000f0eff */
[----:B------:R0:W-:Y:S04]  /*15fd0*/  STG.E.U8 desc[UR36][R4.64], R9 ;  /* 0x0000000904007986 */ /* 0x0001e8000c101124 */
        /* <DEDUP_REMOVED lines=8> */
[----:B0-----:R-:W-:-:S04]  /*16060*/  IMAD.MOV.U32 R4, RZ, RZ, R11 ;  /* 0x000000ffff047224 */ /* 0x001fc800078e000b */
        /* <DEDUP_REMOVED lines=10> */
[----:B------:R-:W-:Y:S02]  /*16110*/  VIMNMX.S16x2 R3, PT, PT, R4, RZ, PT ;  /* 0x000000ff04037248 */ /* 0x000fe40003fe0300 */
[----:B------:R-:W-:-:S03]  /*16120*/  IADD3 R4, P0, PT, R5, R8, RZ ;  /* 0x0000000805047210 */ /* 0x000fc60007f1e0ff */
[----:B------:R-:W-:Y:S01]  /*16130*/  VIADD R3, R3, 0xffffffff ;  /* 0xffffffff03037836 */ /* 0x000fe20000000000 */
[----:B------:R-:W-:-:S04]  /*16140*/  LEA.HI.X.SX32 R5, R5, R14, 0x1, P0 ;  /* 0x0000000e05057211 */ /* 0x000fc800000f0eff */
[----:B------:R0:W-:Y:S04]  /*16150*/  STG.E.U8 desc[UR36][R6.64], R3 ;  /* 0x0000000306007986 */ /* 0x0001e8000c101124 */
[----:B------:R-:W2:Y:S01]  /*16160*/  LDG.E.U8 R8, desc[UR36][R4.64] ;  /* 0x0000002404087981 */ /* 0x000ea2000c1e1100 */
[----:B-----5:R-:W-:Y:S02]  /*16170*/  IMAD.MOV.U32 R20, RZ, RZ, R16 ;  /* 0x000000ffff147224 */ /* 0x020fe400078e0010 */
[----:B------:R-:W-:Y:S01]  /*16180*/  IMAD.MOV.U32 R21, RZ, RZ, R39 ;  /* 0x000000ffff157224 */ /* 0x000fe200078e0027 */
[----:B--2---:R-:W-:-:S04]  /*16190*/  ISETP.NE.AND P0, PT, R8, 0x3, PT ;  /* 0x000000030800780c */ /* 0x004fc80003f05270 */
[----:B------:R-:W-:-:S13]  /*161a0*/  ISETP.NE.AND P0, PT, R8, 0xfa, P0 ;  /* 0x000000fa0800780c */ /* 0x000fda0000705270 */
[----:B------:R-:W-:-:S04]  /*161b0*/  @!P0 PRMT R8, RZ, 0x7610, R8 ;  /* 0x00007610ff088816 */ /* 0x000fc80000000008 */
[----:B------:R-:W-:-:S04]  /*161c0*/  PRMT R8, R8, 0x8880, RZ ;  /* 0x0000888008087816 */ /* 0x000fc800000000ff */
[----:B------:R-:W-:-:S04]  /*161d0*/  PRMT R8, R8, 0x7710, RZ ;  /* 0x0000771008087816 */ /* 0x000fc800000000ff */
[----:B------:R-:W-:-:S05]  /*161e0*/  VIMNMX.S16x2 R8, PT, PT, R8, RZ, PT ;  /* 0x000000ff08087248 */ /* 0x000fca0003fe0300 */
[----:B------:R-:W-:-:S05]  /*161f0*/  VIADD R9, R8, 0xffffffff ;  /* 0xffffffff08097836 */ /* 0x000fca0000000000 */
[----:B------:R1:W-:Y:S04]  /*16200*/  STG.E.U8 desc[UR36][R4.64], R9 ;  /* 0x0000000904007986 */ /* 0x0003e8000c101124 */
[----:B------:R-:W2:Y:S04]  /*16210*/  LDG.E.U8 R13, desc[UR36][R20.64+0x1] ;  /* 0x00000124140d7981 */ /* 0x000ea8000c1e1100 */
[----:B------:R-:W3:Y:S04]  /*16220*/  LDG.E.U8 R11, desc[UR36][R20.64] ;  /* 0x00000024140b7981 */ /* 0x000ee8000c1e1100 */
[----:B------:R-:W4:Y:S04]  /*16230*/  LDG.E.U8 R8, desc[UR36][R42.64+0x1] ;  /* 0x000001242a087981 */ /* 0x000f28000c1e1100 */
[----:B------:R-:W4:Y:S04]  /*16240*/  LDG.E.U8 R15, desc[UR36][R20.64+0x2] ;  /* 0x00000224140f7981 */ /* 0x000f28000c1e1100 */
[----:B0-----:R-:W4:Y:S04]  /*16250*/  LDG.E.U8 R6, desc[UR36][R42.64] ;  /* 0x000000242a067981 */ /* 0x001f28000c1e1100 */
[----:B------:R-:W4:Y:S04]  /*16260*/  LDG.E.U8 R25, desc[UR36][R20.64+0x3] ;  /* 0x0000032414197981 */ /* 0x000f28000c1e1100 */
[----:B------:R-:W4:Y:S04]  /*16270*/  LDG.E.U8 R10, desc[UR36][R42.64+0x2] ;  /* 0x000002242a0a7981 */ /* 0x000f28000c1e1100 */
[----:B------:R-:W4:Y:S04]  /*16280*/  LDG.E.U8 R7, desc[UR36][R20.64+0x4] ;  /* 0x0000042414077981 */ /* 0x000f28000c1e1100 */
[----:B------:R-:W4:Y:S04]  /*16290*/  LDG.E.U8 R12, desc[UR36][R42.64+0x3] ;  /* 0x000003242a0c7981 */ /* 0x000f28000c1e1100 */
[----:B------:R-:W4:Y:S01]  /*162a0*/  LDG.E.U8 R14, desc[UR36][R42.64+0x4] ;  /* 0x000004242a0e7981 */ /* 0x000f22000c1e1100 */
[----:B-1----:R-:W-:Y:S01]  /*162b0*/  IMAD.MOV.U32 R4, RZ, RZ, 0x2 ;  /* 0x00000002ff047424 */ /* 0x002fe200078e00ff */
[----:B------:R-:W-:Y:S01]  /*162c0*/  BSSY.RECONVERGENT B0, `(.L_x_233) ;  /* 0x0000f13000007945 */ /* 0x000fe20003800200 */
[----:B------:R-:W-:Y:S01]  /*162d0*/  IMAD.MOV.U32 R9, RZ, RZ, 0x1 ;  /* 0x00000001ff097424 */ /* 0x000fe200078e00ff */
[----:B--2---:R-:W-:-:S02]  /*162e0*/  ISETP.NE.AND P3, PT, R13, 0xa, PT ;  /* 0x0000000a0d00780c */ /* 0x004fc40003f65270 */
[----:B---3--:R-:W-:Y:S01]  /*162f0*/  ISETP.NE.AND P2, PT, R11, 0xa, PT ;  /* 0x0000000a0b00780c */ /* 0x008fe20003f45270 */
[----:B----4-:R0:W-:Y:S01]  /*16300*/  STL.U8 [R1+0x35], R8 ;  /* 0x0000350801007387 */ /* 0x0101e20000100000 */
[----:B------:R-:W-:-:S09]  /*16310*/  ISETP.NE.AND P1, PT, R15, 0xa, PT ;  /* 0x0000000a0f00780c */ /* 0x000fd20003f25270 */
[----:B------:R-:W-:Y:S04]  /*16320*/  @!P3 STL.U8 [R1+0x35], RZ ;  /* 0x000035ff0100b387 */ /* 0x000fe80000100000 */
[----:B------:R1:W-:Y:S01]  /*16330*/  STL.U8 [R1+0x34], R6 ;  /* 0x0000340601007387 */ /* 0x0003e20000100000 */
[----:B0-----:R-:W-:Y:S02]  /*16340*/  @!P3 PRMT R8, RZ, 0x7610, R8 ;  /* 0x00007610ff08b816 */ /* 0x001fe40000000008 */
[----:B------:R-:W-:Y:S01]  /*16350*/  ISETP.NE.AND P0, PT, R25, 0xa, PT ;  /* 0x0000000a1900780c */ /* 0x000fe20003f05270 */
[----:B------:R-:W-:Y:S01]  /*16360*/  @!P2 STL.U8 [R1+0x34], RZ ;  /* 0x000034ff0100a387 */ /* 0x000fe20000100000 */
[----:B------:R-:W-:-:S03]  /*16370*/  LOP3.LUT P5, RZ, R8, 0xff, RZ, 0xc0, !PT ;  /* 0x000000ff08ff7812 */ /* 0x000fc600078ac0ff */
[----:B------:R0:W-:Y:S01]  /*16380*/  STL.U8 [R1+0x36], R10 ;  /* 0x0000360a01007387 */ /* 0x0001e20000100000 */
[----:B------:R-:W-:Y:S02]  /*16390*/  SEL R3, RZ, 0x1, !P5 ;  /* 0x00000001ff037807 */ /* 0x000fe40006800000 */
[----:B-1----:R-:W-:Y:S01]  /*163a0*/  @!P2 PRMT R6, RZ, 0x7610, R6 ;  /* 0x00007610ff06a816 */ /* 0x002fe20000000006 */
[----:B------:R-:W-:Y:S03]  /*163b0*/  @!P1 STL.U8 [R1+0x36], RZ ;  /* 0x000036ff01009387 */ /* 0x000fe60000100000 */
[----:B------:R-:W-:Y:S01]  /*163c0*/  LOP3.LUT P6, RZ, R6, 0xff, RZ, 0xc0, !PT ;  /* 0x000000ff06ff7812 */ /* 0x000fe200078cc0ff */
[----:B------:R1:W-:Y:S01]  /*163d0*/  STL.U8 [R1+0x37], R12 ;  /* 0x0000370c01007387 */ /* 0x0003e20000100000 */
[----:B0-----:R-:W-:Y:S01]  /*163e0*/  @!P1 PRMT R10, RZ, 0x7610, R10 ;  /* 0x00007610ff0a9816 */ /* 0x001fe2000000000a */
[----:B------:R-:W-:Y:S01]  /*163f0*/  @!P5 IMAD.MOV R4, RZ, RZ, 0x1 ;  /* 0x00000001ff04d424 */ /* 0x000fe200078e02ff */
[----:B------:R-:W-:Y:S01]  /*16400*/  ISETP.NE.AND P5, PT, R7, 0xa, PT ;  /* 0x0000000a0700780c */ /* 0x000fe20003fa5270 */
[----:B------:R0:W-:Y:S01]  /*16410*/  STL.U8 [R1+0x38], R14 ;  /* 0x0000380e01007387 */ /* 0x0001e20000100000 */
[----:B------:R-:W-:-:S02]  /*16420*/  LOP3.LUT P4, RZ, R10, 0xff, RZ, 0xc0, !PT ;  /* 0x000000ff0aff7812 */ /* 0x000fc4000788c0ff */
[----:B------:R-:W-:Y:S01]  /*16430*/  PRMT R7, R0, 0x9910, RZ ;  /* 0x0000991000077816 */ /* 0x000fe200000000ff */
[----:B------:R2:W-:Y:S01]  /*16440*/  @!P0 STL.U8 [R1+0x37], RZ ;  /* 0x000037ff01008387 */ /* 0x0005e20000100000 */
[----:B-1----:R-:W-:-:S03]  /*16450*/  @!P0 PRMT R12, RZ, 0x7610, R12 ;  /* 0x00007610ff0c8816 */ /* 0x002fc6000000000c */
[----:B------:R-:W-:Y:S01]  /*16460*/  @!P6 IMAD.MOV R4, RZ, RZ, R3 ;  /* 0x000000ffff04e224 */ /* 0x000fe200078e0203 */
[C---:B------:R-:W-:Y:S02]  /*16470*/  ISETP.NE.AND P0, PT, R7.reuse, 0x2, PT ;  /* 0x000000020700780c */ /* 0x040fe40003f05270 */
[----:B------:R-:W-:Y:S01]  /*16480*/  LOP3.LUT P6, RZ, R12, 0xff, RZ, 0xc0, !PT ;  /* 0x000000ff0cff7812 */ /* 0x000fe200078cc0ff */
[----:B------:R-:W-:Y:S01]  /*16490*/  VIADD R3, R4, 0x1 ;  /* 0x0000000104037836 */ /* 0x000fe20000000000 */
[----:B0-----:R-:W-:Y:S01]  /*164a0*/  @!P5 PRMT R14, RZ, 0x7610, R14 ;  /* 0x00007610ff0ed816 */ /* 0x001fe2000000000e */
[----:B------:R2:W-:Y:S01]  /*164b0*/  @!P5 STL.U8 [R1+0x38], RZ ;  /* 0x000038ff0100d387 */ /* 0x0005e20000100000 */
[----:B------:R-:W-:Y:S01]  /*164c0*/  @!P4 IMAD.MOV R3, RZ, RZ, R4 ;  /* 0x000000ffff03c224 */ /* 0x000fe200078e0204 */
[----:B------:R-:W-:Y:S02]  /*164d0*/  ISETP.NE.AND P1, PT, R7, 0x1, PT ;  /* 0x000000010700780c */ /* 0x000fe40003f25270 */
[----:B------:R-:W-:Y:S01]  /*164e0*/  LOP3.LUT P4, R4, R14, 0xff, RZ, 0xc0, !PT ;  /* 0x000000ff0e047812 */ /* 0x000fe2000788c0ff */
[----:B------:R-:W-:-:S05]  /*164f0*/  VIADD R5, R3, 0x1 ;  /* 0x0000000103057836 */ /* 0x000fca0000000000 */
[----:B------:R-:W-:-:S04]  /*16500*/  @!P6 IMAD.MOV R5, RZ, RZ, R3 ;  /* 0x000000ffff05e224 */ /* 0x000fc800078e0203 */
[----:B------:R-:W-:-:S03]  /*16510*/  VIADD R3, R5, 0x1 ;  /* 0x0000000105037836 */ /* 0x000fc60000000000 */
[----:B------:R-:W-:Y:S01]  /*16520*/  @!P4 IMAD.MOV R3, RZ, RZ, R5 ;  /* 0x000000ffff03c224 */ /* 0x000fe200078e0205 */
[----:B------:R-:W-:-:S04]  /*16530*/  SEL R5, R9, 0x3, P0 ;  /* 0x0000000309057807 */ /* 0x000fc80000000000 */
[----:B------:R-:W-:Y:S02]  /*16540*/  ISETP.NE.AND P0, PT, R3, RZ, PT ;  /* 0x000000ff0300720c */ /* 0x000fe40003f05270 */
[----:B------:R-:W-:-:S04]  /*16550*/  SEL R20, R5, 0x2, P1 ;  /* 0x0000000205147807 */ /* 0x000fc80000800000 */
[----:B------:R-:W-:-:S07]  /*16560*/  VIMNMX.U32 R3, PT, PT, R20, R3, PT ;  /* 0x0000000314037248 */ /* 0x000fce0003fe0000 */
[----:B--2---:R-:W-:Y:S05]  /*16570*/  @!P0 BRA `(.L_x_234) ;  /* 0x000000ec009c8947 */ /* 0x004fea0003800000 */
[----:B------:R-:W-:Y:S01]  /*16580*/  ISETP.NE.AND P0, PT, R11, 0xa, PT ;  /* 0x0000000a0b00780c */ /* 0x000fe20003f05270 */
[----:B------:R-:W-:Y:S01]  /*16590*/  IMAD.SHL.U32 R7, R22, 0x10, RZ ;  /* 0x0000001016077824 */ /* 0x000fe200078e00ff */
[----:B------:R-:W-:Y:S01]  /*165a0*/  SHF.R.U32.HI R5, RZ, 0x2, R28 ;  /* 0x00000002ff057819 */ /* 0x000fe2000001161c */
[----:B------:R-:W-:Y:S01]  /*165b0*/  I2F.S8 R14, R14 ;  /* 0x0000000e000e7306 */ /* 0x000fe20000001400 */
[----:B------:R-:W-:Y:S01]  /*165c0*/  SEL R21, R6, RZ, P0 ;  /* 0x000000ff06157207 */ /* 0x000fe20000000000 */
[----:B------:R-:W-:Y:S01]  /*165d0*/  BSSY.RECONVERGENT B1, `(.L_x_235) ;  /* 0x00004a8000017945 */ /* 0x000fe20003800200 */
[----:B------:R-:W-:Y:S02]  /*165e0*/  ISETP.NE.AND P0, PT, R13, 0xa, PT ;  /* 0x0000000a0d00780c */ /* 0x000fe40003f05270 */
[----:B------:R-:W-:Y:S02]  /*165f0*/  LOP3.LUT R5, R5, R28, RZ, 0x3c, !PT ;  /* 0x0000001c05057212 */ /* 0x000fe400078e3cff */
[----:B------:R-:W-:Y:S01]  /*16600*/  SEL R27, R8, RZ, P0 ;  /* 0x000000ff081b7207 */ /* 0x000fe20000000000 */
[----:B------:R-:W-:Y:S01]  /*16610*/  I2F.S8 R9, R21 ;  /* 0x0000001500097306 */ /* 0x000fe20000001400 */
[----:B------:R-:W-:Y:S01]  /*16620*/  ISETP.NE.AND P0, PT, R15, 0xa, PT ;  /* 0x0000000a0f00780c */ /* 0x000fe20003f05270 */
[----:B------:R-:W-:Y:S01]  /*16630*/  IMAD.SHL.U32 R6, R5, 0x2, RZ ;  /* 0x0000000205067824 */ /* 0x000fe200078e00ff */
[----:B------:R-:W-:-:S02]  /*16640*/  SHF.R.U32.HI R8, RZ, 0x2, R29 ;  /* 0x00000002ff087819 */ /* 0x000fc4000001161d */
[----:B------:R-:W-:Y:S02]  /*16650*/  SEL R44, R10, RZ, P0 ;  /* 0x000000ff0a2c7207 */ /* 0x000fe40000000000 */
[----:B------:R-:W-:Y:S01]  /*16660*/  ISETP.NE.AND P0, PT, R25, 0xa, PT ;  /* 0x0000000a1900780c */ /* 0x000fe20003f05270 */
[----:B------:R-:W0:Y:S01]  /*16670*/  I2F.S8 R26, R27 ;  /* 0x0000001b001a7306 */ /* 0x000e220000001400 */
[----:B------:R-:W-:Y:S02]  /*16680*/  LOP3.LUT R6, R22, R7, R6, 0x96, !PT ;  /* 0x0000000716067212 */ /* 0x000fe400078e9606 */
[----:B------:R-:W-:Y:S02]  /*16690*/  SEL R47, R12, RZ, P0 ;  /* 0x000000ff0c2f7207 */ /* 0x000fe40000000000 */
[----:B------:R-:W-:Y:S02]  /*166a0*/  LOP3.LUT R8, R8, R29, RZ, 0x3c, !PT ;  /* 0x0000001d08087212 */ /* 0x000fe400078e3cff */
[----:B------:R-:W-:Y:S01]  /*166b0*/  LOP3.LUT R20, R6, R5, RZ, 0x3c, !PT ;  /* 0x0000000506147212 */ /* 0x000fe200078e3cff */
[----:B------:R-:W1:Y:S02]  /*166c0*/  I2F.S8 R10, R44 ;  /* 0x0000002c000a7306 */ /* 0x000e640000001400 */
[----:B------:R-:W-:-:S02]  /*166d0*/  IMAD.SHL.U32 R6, R8, 0x2, RZ ;  /* 0x0000000208067824 */ /* 0x000fc400078e00ff */
[----:B------:R-:W-:Y:S02]  /*166e0*/  IMAD.SHL.U32 R5, R20, 0x10, RZ ;  /* 0x0000001014057824 */ /* 0x000fe400078e00ff */
[----:B0-----:R-:W-:Y:S02]  /*166f0*/  FADD R9, R9, R26 ;  /* 0x0000001a09097221 */ /* 0x001fe40000000000 */
[----:B------:R-:W0:Y:S01]  /*16700*/  I2F.S8 R12, R47 ;  /* 0x0000002f000c7306 */ /* 0x000e220000001400 */
[----:B------:R-:W-:Y:S02]  /*16710*/  LOP3.LUT R7, R8, R6, R5, 0x96, !PT ;  /* 0x0000000608077212 */ /* 0x000fe400078e9605 */
[----:B------:R-:W-:Y:S02]  /*16720*/  IADD3 R5, PT, PT, R19, 0x587c5, R20 ;  /* 0x000587c513057810 */ /* 0x000fe40007ffe014 */
[----:B------:R-:W-:Y:S01]  /*16730*/  LOP3.LUT R26, R7, R20, RZ, 0x3c, !PT ;  /* 0x00000014071a7212 */ /* 0x000fe200078e3cff */
[----:B------:R-:W-:-:S02]  /*16740*/  IMAD.MOV.U32 R7, RZ, RZ, 0x2f800000 ;  /* 0x2f800000ff077424 */ /* 0x000fc400078e00ff */
[----:B-1----:R-:W-:Y:S01]  /*16750*/  FADD R9, R9, R10 ;  /* 0x0000000a09097221 */ /* 0x002fe20000000000 */
[----:B------:R-:W-:Y:S02]  /*16760*/  I2FP.F32.U32 R5, R5 ;  /* 0x0000000500057245 */ /* 0x000fe40000201000 */
[----:B------:R-:W-:Y:S02]  /*16770*/  IADD3 R6, PT, PT, R19, 0xb0f8a, R26 ;  /* 0x000b0f8a13067810 */ /* 0x000fe40007ffe01a */
[----:B------:R-:W-:Y:S01]  /*16780*/  LOP3.LUT R8, R2, 0xff, RZ, 0xc0, !PT ;  /* 0x000000ff02087812 */ /* 0x000fe200078ec0ff */
[----:B------:R-:W-:Y:S01]  /*16790*/  FFMA R5, R5, R7, 1.1641532182693481445e-10 ;  /* 0x2f00000005057423 */ /* 0x000fe20000000007 */
[----:B------:R-:W-:Y:S01]  /*167a0*/  I2FP.F32.U32 R6, R6 ;  /* 0x0000000600067245 */ /* 0x000fe20000201000 */
[----:B0-----:R-:W-:Y:S02]  /*167b0*/  FADD R9, R9, R12 ;  /* 0x0000000c09097221 */ /* 0x001fe40000000000 */
[----:B------:R-:W-:Y:S01]  /*167c0*/  FADD R5, -R5, 1 ;  /* 0x3f80000005057421 */ /* 0x000fe20000000100 */
[----:B------:R-:W-:-:S02]  /*167d0*/  IMAD R15, R8, 0x4, R1 ;  /* 0x00000004080f7824 */ /* 0x000fc400078e0201 */
[----:B------:R-:W-:Y:S01]  /*167e0*/  FADD R9, R9, R14 ;  /* 0x0000000e09097221 */ /* 0x000fe20000000000 */
[----:B------:R-:W-:Y:S01]  /*167f0*/  FFMA R6, R6, R7, 1.1641532182693481445e-10 ;  /* 0x2f00000006067423 */ /* 0x000fe20000000007 */
[----:B------:R-:W-:-:S03]  /*16800*/  FMUL R13, R5, 100 ;  /* 0x42c80000050d7820 */ /* 0x000fc60000400000 */
[----:B------:R-:W-:Y:S01]  /*16810*/  FSETP.NEU.AND P0, PT, R9, 1, PT ;  /* 0x3f8000000900780b */ /* 0x000fe20003f0d000 */
[----:B------:R-:W-:-:S12]  /*16820*/  FADD R11, -R6, 1 ;  /* 0x3f800000060b7421 */ /* 0x000fd80000000100 */
[----:B------:R-:W-:Y:S05]  /*16830*/  @P0 BRA `(.L_x_236) ;  /* 0x0000000000380947 */ /* 0x000fea0003800000 */
[----:B------:R-:W-:Y:S02]  /*16840*/  LOP3.LUT P0, RZ, R21, 0xff, RZ, 0xc0, !PT ;  /* 0x000000ff15ff7812 */ /* 0x000fe4000780c0ff */
[----:B------:R-:W-:Y:S02]  /*16850*/  LOP3.LUT P1, RZ, R27, 0xff, RZ, 0xc0, !PT ;  /* 0x000000ff1bff7812 */ /* 0x000fe4000782c0ff */
[----:B------:R-:W-:Y:S02]  /*16860*/  LOP3.LUT P2, RZ, R44, 0xff, RZ, 0xc0, !PT ;  /* 0x000000ff2cff7812 */ /* 0x000fe4000784c0ff */
[----:B------:R-:W-:Y:S02]  /*16870*/  LOP3.LUT P3, RZ, R47, 0xff, RZ, 0xc0, !PT ;  /* 0x000000ff2fff7812 */ /* 0x000fe4000786c0ff */
[----:B------:R-:W-:Y:S02]  /*16880*/  ISETP.NE.AND P4, PT, R4, RZ, PT ;  /* 0x000000ff0400720c */ /* 0x000fe40003f85270 */
[----:B------:R-:W-:-:S02]  /*16890*/  FSEL R4, RZ, 100, !P0 ;  /* 0x42c80000ff047808 */ /* 0x000fc40004000000 */
[----:B------:R-:W-:Y:S02]  /*168a0*/  FSEL R5, RZ, 100, !P1 ;  /* 0x42c80000ff057808 */ /* 0x000fe40004800000 */
[----:B------:R-:W-:Y:S02]  /*168b0*/  FSEL R6, RZ, 100, !P2 ;  /* 0x42c80000ff067808 */ /* 0x000fe40005000000 */
[----:B------:R-:W-:Y:S01]  /*168c0*/  FSEL R7, RZ, 100, !P3 ;  /* 0x42c80000ff077808 */ /* 0x000fe20005800000 */
[----:B------:R0:W-:Y:S01]  /*168d0*/  STL.64 [R1], R4 ;  /* 0x0000000401007387 */ /* 0x0001e20000100a00 */
[----:B------:R-:W-:-:S03]  /*168e0*/  FSEL R8, RZ, 100, !P4 ;  /* 0x42c80000ff087808 */ /* 0x000fc60006000000 */
[----:B------:R0:W-:Y:S04]  /*168f0*/  STL.64 [R1+0x8], R6 ;  /* 0x0000080601007387 */ /* 0x0001e80000100a00 */
[----:B------:R0:W-:Y:S01]  /*16900*/  STL [R1+0x10], R8 ;  /* 0x0000100801007387 */ /* 0x0001e20000100800 */
[----:B------:R-:W-:Y:S05]  /*16910*/  BRA `(.L_x_237) ;  /* 0x0000004400cc7947 */ /* 0x000fea0003800000 */
.L_x_236:
[----:B------:R-:W0:Y:S01]  /*16920*/  MUFU.RCP R5, R9 ;  /* 0x0000000900057308 */ /* 0x000e220000001000 */
[----:B------:R-:W-:Y:S01]  /*16930*/  UMOV UR4, 0x42c80000 ;  /* 0x42c8000000047882 */ /* 0x000fe20000000000 */
[----:B------:R-:W-:Y:S01]  /*16940*/  BSSY.RECONVERGENT B4, `(.L_x_238) ;  /* 0x000000e000047945 */ /* 0x000fe20003800200 */
[----:B------:R-:W-:-:S05]  /*16950*/  IMAD.U32 R8, RZ, RZ, UR4 ;  /* 0x00000004ff087e24 */ /* 0x000fca000f8e00ff */
[----:B------:R-:W1:Y:S01]  /*16960*/  FCHK P0, R8, R9 ;  /* 0x0000000908007302 */ /* 0x000e620000000000 */
[----:B0-----:R-:W-:-:S04]  /*16970*/  FFMA R6, -R9, R5, 1 ;  /* 0x3f80000009067423 */ /* 0x001fc80000000105 */
[----:B------:R-:W-:-:S04]  /*16980*/  FFMA R5, R5, R6, R5 ;  /* 0x0000000605057223 */ /* 0x000fc80000000005 */
[----:B------:R-:W-:-:S04]  /*16990*/  FFMA R6, R5, 100, RZ ;  /* 0x42c8000005067823 */ /* 0x000fc800000000ff */
[----:B------:R-:W-:-:S04]  /*169a0*/  FFMA R7, -R9, R6, 100 ;  /* 0x42c8000009077423 */ /* 0x000fc80000000106 */
[----:B------:R-:W-:Y:S01]  /*169b0*/  FFMA R29, R5, R7, R6 ;  /* 0x00000007051d7223 */ /* 0x000fe20000000006 */
[----:B-1----:R-:W-:Y:S06]  /*169c0*/  @!P0 BRA `(.L_x_239) ;  /* 0x0000000000148947 */ /* 0x002fec0003800000 */
[----:B------:R-:W-:Y:S01]  /*169d0*/  IMAD.MOV.U32 R6, RZ, RZ, R9 ;  /* 0x000000ffff067224 */ /* 0x000fe200078e0009 */
[----:B------:R-:W-:Y:S01]  /*169e0*/  MOV R42, 0x16a10 ;  /* 0x00016a10002a7802 */ /* 0x000fe20000000f00 */
[----:B------:R-:W-:-:S07]  /*169f0*/  IMAD.MOV.U32 R5, RZ, RZ, 0x42c80000 ;  /* 0x42c80000ff057424 */ /* 0x000fce00078e00ff */
[----:B------:R-:W-:Y:S05]  /*16a00*/  CALL.REL.NOINC `($__internal_1_$__cuda_sm3x_div_rn_noftz_f32_slowpath) ;  /* 0x000000f000147944 */ /* 0x000fea0003c00000 */
[----:B------:R-:W-:-:S07]  /*16a10*/  IMAD.MOV.U32 R29, RZ, RZ, R10 ;  /* 0x000000ffff1d7224 */ /* 0x000fce00078e000a */
.L_x_239:
[----:B------:R-:W-:Y:S05]  /*16a20*/  BSYNC.RECONVERGENT B4 ;  /* 0x0000000000047941 */ /* 0x000fea0003800200 */
.L_x_238:
[----:B------:R-:W2:Y:S01]  /*16a30*/  LDG.E.S8 R14, desc[UR36][R40.64] ;  /* 0x00000024280e7981 */ /* 0x000ea2000c1e1300 */
[----:B------:R-:W-:Y:S01]  /*16a40*/  LOP3.LUT P0, R28, R21, 0xff, RZ, 0xc0, !PT ;  /* 0x000000ff151c7812 */ /* 0x000fe2000780c0ff */
[----:B------:R-:W-:Y:S01]  /*16a50*/  BSSY.RECONVERGENT B4, `(.L_x_240) ;  /* 0x0000046000047945 */ /* 0x000fe20003800200 */
[----:B------:R-:W-:Y:S02]  /*16a60*/  LOP3.LUT P1, R21, R27, 0xff, RZ, 0xc0, !PT ;  /* 0x000000ff1b157812 */ /* 0x000fe4000782c0ff */
[----:B------:R-:W-:Y:S02]  /*16a70*/  LOP3.LUT P2, R25, R44, 0xff, RZ, 0xc0, !PT ;  /* 0x000000ff2c197812 */ /* 0x000fe4000784c0ff */
[----:B------:R-:W-:Y:S02]  /*16a80*/  LOP3.LUT P3, R27, R47, 0xff, RZ, 0xc0, !PT ;  /* 0x000000ff2f1b7812 */ /* 0x000fe4000786c0ff */
[----:B------:R-:W-:Y:S02]  /*16a90*/  ISETP.NE.AND P4, PT, R4, RZ, PT ;  /* 0x000000ff0400720c */ /* 0x000fe40003f85270 */
[----:B------:R-:W-:-:S02]  /*16aa0*/  FSEL R6, R29, RZ, P0 ;  /* 0x000000ff1d067208 */ /* 0x000fc40000000000 */
[C---:B------:R-:W-:Y:S02]  /*16ab0*/  FSEL R7, R29.reuse, RZ, P1 ;  /* 0x000000ff1d077208 */ /* 0x040fe40000800000 */
[C---:B------:R-:W-:Y:S02]  /*16ac0*/  FSEL R8, R29.reuse, RZ, P2 ;  /* 0x000000ff1d087208 */ /* 0x040fe40001000000 */
[C---:B------:R-:W-:Y:S01]  /*16ad0*/  FSEL R9, R29.reuse, RZ, P3 ;  /* 0x000000ff1d097208 */ /* 0x040fe20001800000 */
[----:B------:R0:W-:Y:S01]  /*16ae0*/  STL.64 [R1], R6 ;  /* 0x0000000601007387 */ /* 0x0001e20000100a00 */
[----:B------:R-:W-:-:S03]  /*16af0*/  FSEL R10, R29, RZ, P4 ;  /* 0x000000ff1d0a7208 */ /* 0x000fc60002000000 */
[----:B------:R0:W-:Y:S04]  /*16b00*/  STL.64 [R1+0x8], R8 ;  /* 0x0000080801007387 */ /* 0x0001e80000100a00 */
[----:B------:R0:W-:Y:S01]  /*16b10*/  STL [R1+0x10], R10 ;  /* 0x0000100a01007387 */ /* 0x0001e20000100800 */
[----:B--2---:R-:W-:-:S13]  /*16b20*/  ISETP.GE.AND P0, PT, R14, RZ, PT ;  /* 0x000000ff0e00720c */ /* 0x004fda0003f06270 */
[----:B0-----:R-:W-:Y:S05]  /*16b30*/  @!P0 BRA `(.L_x_241) ;  /* 0x0000000000dc8947 */ /* 0x001fea0003800000 */
[----:B------:R-:W2:Y:S01]  /*16b40*/  LDG.E.S8 R5, desc[UR36][R40.64+0x1] ;  /* 0x0000012428057981 */ /* 0x000ea2000c1e1300 */
[----:B------:R-:W-:-:S05]  /*16b50*/  LOP3.LUT R6, R14, 0xff, RZ, 0xc0, !PT ;  /* 0x000000ff0e067812 */ /* 0x000fca00078ec0ff */
[----:B------:R-:W-:-:S05]  /*16b60*/  IMAD R6, R6, 0x4, R1 ;  /* 0x0000000406067824 */ /* 0x000fca00078e0201 */
[----:B------:R-:W3:Y:S01]  /*16b70*/  LDL R8, [R6] ;  /* 0x0000000006087983 */ /* 0x000ee20000100800 */
[----:B--2---:R-:W3:Y:S02]  /*16b80*/  I2F.S16 R5, R5 ;  /* 0x0000000500057306 */ /* 0x004ee40000101400 */
[----:B---3--:R-:W-:-:S05]  /*16b90*/  FADD R7, R8, R5 ;  /* 0x0000000508077221 */ /* 0x008fca0000000000 */
[----:B------:R-:W-:-:S13]  /*16ba0*/  FSETP.GE.AND P0, PT, R7, 100, PT ;  /* 0x42c800000700780b */ /* 0x000fda0003f06000 */
[----:B------:R-:W-:Y:S01]  /*16bb0*/  @P0 IMAD.MOV.U32 R9, RZ, RZ, 0x42c80000 ;  /* 0x42c80000ff090424 */ /* 0x000fe200078e00ff */
[----:B------:R0:W-:Y:S04]  /*16bc0*/  @P0 STL.64 [R1], RZ ;  /* 0x000000ff01000387 */ /* 0x0001e80000100a00 */
[----:B------:R0:W-:Y:S04]  /*16bd0*/  @P0 STL.64 [R1+0x8], RZ ;  /* 0x000008ff01000387 */ /* 0x0001e80000100a00 */
[----:B------:R0:W-:Y:S04]  /*16be0*/  @P0 STL [R1+0x10], RZ ;  /* 0x000010ff01000387 */ /* 0x0001e80000100800 */
[----:B------:R0:W-:Y:S01]  /*16bf0*/  @P0 STL [R6], R9 ;  /* 0x0000000906000387 */ /* 0x0001e20000100800 */
[----:B------:R-:W-:Y:S05]  /*16c00*/  @P0 BRA `(.L_x_241) ;  /* 0x0000000000a80947 */ /* 0x000fea0003800000 */
[----:B0-----:R-:W-:Y:S01]  /*16c10*/  FADD R6, -R8, 100 ;  /* 0x42c8000008067421 */ /* 0x001fe20000000100 */
[----:B------:R-:W-:Y:S01]  /*16c20*/  FSETP.GTU.AND P0, PT, R7, RZ, PT ;  /* 0x000000ff0700720b */ /* 0x000fe20003f0c000 */
[----:B------:R-:W-:Y:S01]  /*16c30*/  BSSY.RECONVERGENT B5, `(.L_x_242) ;  /* 0x000000e000057945 */ /* 0x000fe20003800200 */
[----:B------:R-:W-:Y:S01]  /*16c40*/  ISETP.NE.AND P2, PT, R28, RZ, PT ;  /* 0x000000ff1c00720c */ /* 0x000fe20003f45270 */
[----:B------:R-:W0:Y:S01]  /*16c50*/  MUFU.RCP R9, R6 ;  /* 0x0000000600097308 */ /* 0x000e220000001000 */
[----:B------:R-:W-:-:S08]  /*16c60*/  FSEL R5, -R8, R5, !P0 ;  /* 0x0000000508057208 */ /* 0x000fd00004000100 */
[----:B------:R-:W1:Y:S01]  /*16c70*/  FCHK P0, R5, R6 ;  /* 0x0000000605007302 */ /* 0x000e620000000000 */
[----:B0-----:R-:W-:-:S04]  /*16c80*/  FFMA R10, -R6, R9, 1 ;  /* 0x3f800000060a7423 */ /* 0x001fc80000000109 */
[----:B------:R-:W-:-:S04]  /*16c90*/  FFMA R10, R9, R10, R9 ;  /* 0x0000000a090a7223 */ /* 0x000fc80000000009 */
[----:B------:R-:W-:-:S04]  /*16ca0*/  FFMA R7, R5, R10, RZ ;  /* 0x0000000a05077223 */ /* 0x000fc800000000ff */
[----:B------:R-:W-:-:S04]  /*16cb0*/  FFMA R9, -R6, R7, R5 ;  /* 0x0000000706097223 */ /* 0x000fc80000000105 */
[----:B------:R-:W-:Y:S01]  /*16cc0*/  FFMA R7, R10, R9, R7 ;  /* 0x000000090a077223 */ /* 0x000fe20000000007 */
[----:B-1----:R-:W-:Y:S06]  /*16cd0*/  @!P0 BRA `(.L_x_243) ;  /* 0x00000000000c8947 */ /* 0x002fec0003800000 */
[----:B------:R-:W-:-:S07]  /*16ce0*/  MOV R42, 0x16d00 ;  /* 0x00016d00002a7802 */ /* 0x000fce0000000f00 */
[----:B------:R-:W-:Y:S05]  /*16cf0*/  CALL.REL.NOINC `($__internal_1_$__cuda_sm3x_div_rn_noftz_f32_slowpath) ;  /* 0x000000ec00587944 */ /* 0x000fea0003c00000 */
[----:B------:R-:W-:-:S07]  /*16d00*/  IMAD.MOV.U32 R7, RZ, RZ, R10 ;  /* 0x000000ffff077224 */ /* 0x000fce00078e000a */
.L_x_243:
[----:B------:R-:W-:Y:S05]  /*16d10*/  BSYNC.RECONVERGENT B5 ;  /* 0x0000000000057941 */ /* 0x000fea0003800200 */
.L_x_242:
[----:B------:R-:W-:Y:S01]  /*16d20*/  ISETP.NE.AND P3, PT, R21, RZ, PT ;  /* 0x000000ff1500720c */ /* 0x000fe20003f65270 */
[----:B------:R-:W-:Y:S01]  /*16d30*/  FADD R30, -R7, 1 ;  /* 0x3f800000071e7421 */ /* 0x000fe20000000100 */
[----:B------:R-:W-:Y:S01]  /*16d40*/  ISETP.NE.AND P1, PT, R25, RZ, PT ;  /* 0x000000ff1900720c */ /* 0x000fe20003f25270 */
[----:B------:R-:W-:Y:S01]  /*16d50*/  FADD R6, R8, R5 ;  /* 0x0000000508067221 */ /* 0x000fe20000000000 */
[----:B------:R-:W-:Y:S01]  /*16d60*/  ISETP.NE.AND P0, PT, R27, RZ, PT ;  /* 0x000000ff1b00720c */ /* 0x000fe20003f05270 */
[----:B------:R-:W-:Y:S01]  /*16d70*/  @P2 FMUL R5, R30, R29 ;  /* 0x0000001d1e052220 */ /* 0x000fe20000400000 */
[----:B------:R-:W-:Y:S02]  /*16d80*/  @P2 ISETP.NE.AND P6, PT, R14, RZ, PT ;  /* 0x000000ff0e00220c */ /* 0x000fe40003fc5270 */
[----:B------:R-:W-:Y:S02]  /*16d90*/  ISETP.NE.AND P4, PT, R4, RZ, PT ;  /* 0x000000ff0400720c */ /* 0x000fe40003f85270 */
[----:B------:R-:W-:-:S02]  /*16da0*/  @P2 FSEL R8, R6, R5, !P6 ;  /* 0x0000000506082208 */ /* 0x000fc40007000000 */
[----:B------:R-:W-:Y:S01]  /*16db0*/  ISETP.NE.AND P6, PT, R14, 0x4, P4 ;  /* 0x000000040e00780c */ /* 0x000fe200027c5270 */
[-C--:B------:R-:W-:Y:S01]  /*16dc0*/  @P3 FMUL R7, R30, R29.reuse ;  /* 0x0000001d1e073220 */ /* 0x080fe20000400000 */
[----:B------:R-:W-:Y:S01]  /*16dd0*/  @P3 ISETP.NE.AND P5, PT, R14, 0x1, PT ;  /* 0x000000010e00380c */ /* 0x000fe20003fa5270 */
[----:B------:R-:W-:Y:S01]  /*16de0*/  @P1 FMUL R5, R30, R29 ;  /* 0x0000001d1e051220 */ /* 0x000fe20000400000 */
[----:B------:R1:W-:Y:S02]  /*16df0*/  @P2 STL [R1], R8 ;  /* 0x0000000801002387 */ /* 0x0003e40000100800 */
[----:B------:R-:W-:Y:S01]  /*16e00*/  @P3 FSEL R10, R6, R7, !P5 ;  /* 0x00000007060a3208 */ /* 0x000fe20006800000 */
[----:B------:R-:W-:Y:S01]  /*16e10*/  @P0 FMUL R7, R30, R29 ;  /* 0x0000001d1e070220 */ /* 0x000fe20000400000 */
[----:B------:R-:W-:-:S03]  /*16e20*/  @P1 ISETP.NE.AND P5, PT, R14, 0x2, PT ;  /* 0x000000020e00180c */ /* 0x000fc60003fa5270 */
[----:B------:R1:W-:Y:S01]  /*16e30*/  @P3 STL [R1+0x4], R10 ;  /* 0x0000040a01003387 */ /* 0x0003e20000100800 */
[----:B------:R-:W-:Y:S02]  /*16e40*/  @P1 FSEL R12, R6, R5, !P5 ;  /* 0x00000005060c1208 */ /* 0x000fe40006800000 */
[----:B------:R-:W-:-:S03]  /*16e50*/  @P0 ISETP.NE.AND P5, PT, R14, 0x3, PT ;  /* 0x000000030e00080c */ /* 0x000fc60003fa5270 */
[----:B------:R1:W-:Y:S01]  /*16e60*/  @P1 STL [R1+0x8], R12 ;  /* 0x0000080c01001387 */ /* 0x0003e20000100800 */
[----:B------:R-:W-:Y:S01]  /*16e70*/  @P0 FSEL R14, R6, R7, !P5 ;  /* 0x00000007060e0208 */ /* 0x000fe20006800000 */
[----:B------:R-:W-:-:S04]  /*16e80*/  @P6 FMUL R6, R30, R29 ;  /* 0x0000001d1e066220 */ /* 0x000fc80000400000 */
[----:B------:R1:W-:Y:S04]  /*16e90*/  @P0 STL [R1+0xc], R14 ;  /* 0x00000c0e01000387 */ /* 0x0003e80000100800 */
[----:B------:R1:W-:Y:S02]  /*16ea0*/  @P4 STL [R1+0x10], R6 ;  /* 0x0000100601004387 */ /* 0x0003e40000100800 */
.L_x_241:
[----:B------:R-:W-:Y:S05]  /*16eb0*/  BSYNC.RECONVERGENT B4 ;  /* 0x0000000000047941 */ /* 0x000fea0003800200 */
.L_x_240:
[----:B-1----:R-:W2:Y:S01]  /*16ec0*/  LDG.E.S8 R14, desc[UR36][R40.64+0x2] ;  /* 0x00000224280e7981 */ /* 0x002ea2000c1e1300 */
[----:B------:R-:W-:Y:S01]  /*16ed0*/  BSSY.RECONVERGENT B4, `(.L_x_244) ;  /* 0x0000049000047945 */ /* 0x000fe20003800200 */
[----:B--2---:R-:W-:-:S13]  /*16ee0*/  ISETP.GE.AND P0, PT, R14, RZ, PT ;  /* 0x000000ff0e00720c */ /* 0x004fda0003f06270 */
[----:B------:R-:W-:Y:S05]  /*16ef0*/  @!P0 BRA `(.L_x_245) ;  /* 0x0000000400188947 */ /* 0x000fea0003800000 */
[----:B------:R-:W2:Y:S01]  /*16f00*/  LDG.E.S8 R5, desc[UR36][R40.64+0x3] ;  /* 0x0000032428057981 */ /* 0x000ea2000c1e1300 */
[----:B0-----:R-:W-:-:S05]  /*16f10*/  LOP3.LUT R6, R14, 0xff, RZ, 0xc0, !PT ;  /* 0x000000ff0e067812 */ /* 0x001fca00078ec0ff */
        /* <DEDUP_REMOVED lines=11> */
[----:B-1----:R-:W-:Y:S01]  /*16fd0*/  FADD R6, -R8, 100 ;  /* 0x42c8000008067421 */ /* 0x002fe20000000100 */
        /* <DEDUP_REMOVED lines=15> */
.L_x_247:
[----:B------:R-:W-:Y:S05]  /*170d0*/  BSYNC.RECONVERGENT B5 ;  /* 0x0000000000057941 */ /* 0x000fea0003800200 */
.L_x_246:
[----:B------:R-:W2:Y:S01]  /*170e0*/  @P2 LDL R10, [R1] ;  /* 0x00000000010a2983 */ /* 0x000ea20000100800 */
[----:B------:R-:W-:Y:S01]  /*170f0*/  FADD R7, -R7, 1 ;  /* 0x3f80000007077421 */ /* 0x000fe20000000100 */
[----:B------:R-:W-:Y:S01]  /*17100*/  FADD R6, R8, R5 ;  /* 0x0000000508067221 */ /* 0x000fe20000000000 */
[----:B------:R-:W-:Y:S01]  /*17110*/  @P2 ISETP.NE.AND P0, PT, R14, RZ, PT ;  /* 0x000000ff0e00220c */ /* 0x000fe20003f05270 */
[----:B------:R-:W-:Y:S01]  /*17120*/  BSSY.RECONVERGENT B2, `(.L_x_248) ;  /* 0x000000e000027945 */ /* 0x000fe20003800200 */
[----:B------:R-:W-:Y:S02]  /*17130*/  ISETP.NE.AND P1, PT, R25, RZ, PT ;  /* 0x000000ff1900720c */ /* 0x000fe40003f25270 */
[----:B------:R-:W-:Y:S01]  /*17140*/  ISETP.NE.AND P3, PT, R4, RZ, PT ;  /* 0x000000ff0400720c */ /* 0x000fe20003f65270 */
[----:B--2---:R-:W-:-:S05]  /*17150*/  @P2 FMUL R5, R7, R10 ;  /* 0x0000000a07052220 */ /* 0x004fca0000400000 */
[----:B------:R-:W-:Y:S02]  /*17160*/  @P2 FSEL R8, R6, R5, !P0 ;  /* 0x0000000506082208 */ /* 0x000fe40004000000 */
[----:B------:R-:W-:-:S03]  /*17170*/  ISETP.NE.AND P0, PT, R21, RZ, PT ;  /* 0x000000ff1500720c */ /* 0x000fc60003f05270 */
[----:B------:R0:W-:Y:S01]  /*17180*/  @P2 STL [R1], R8 ;  /* 0x0000000801002387 */ /* 0x0001e20000100800 */
[----:B------:R-:W-:-:S09]  /*17190*/  ISETP.NE.AND P2, PT, R27, RZ, PT ;  /* 0x000000ff1b00720c */ /* 0x000fd20003f45270 */
[----:B0-----:R-:W-:Y:S05]  /*171a0*/  @!P0 BRA `(.L_x_249) ;  /* 0x0000000000148947 */ /* 0x001fea0003800000 */
[----:B------:R-:W2:Y:S01]  /*171b0*/  LDL R8, [R1+0x4] ;  /* 0x0000040001087983 */ /* 0x000ea20000100800 */
[----:B------:R-:W-:Y:S01]  /*171c0*/  ISETP.NE.AND P0, PT, R14, 0x1, PT ;  /* 0x000000010e00780c */ /* 0x000fe20003f05270 */
[----:B--2---:R-:W-:-:S05]  /*171d0*/  FMUL R5, R7, R8 ;  /* 0x0000000807057220 */ /* 0x004fca0000400000 */
[----:B------:R-:W-:-:S05]  /*171e0*/  FSEL R8, R6, R5, !P0 ;  /* 0x0000000506087208 */ /* 0x000fca0004000000 */
[----:B------:R0:W-:Y:S02]  /*171f0*/  STL [R1+0x4], R8 ;  /* 0x0000040801007387 */ /* 0x0001e40000100800 */
.L_x_249:
[----:B------:R-:W-:Y:S05]  /*17200*/  BSYNC.RECONVERGENT B2 ;  /* 0x0000000000027941 */ /* 0x000fea0003800200 */
.L_x_248:
[----:B------:R-:W-:Y:S04]  /*17210*/  BSSY.RECONVERGENT B2, `(.L_x_250) ;  /* 0x0000007000027945 */ /* 0x000fe80003800200 */
[----:B------:R-:W-:Y:S05]  /*17220*/  @!P1 BRA `(.L_x_251) ;  /* 0x0000000000149947 */ /* 0x000fea0003800000 */
[----:B0-----:R-:W2:Y:S01]  /*17230*/  LDL R8, [R1+0x8] ;  /* 0x0000080001087983 */ /* 0x001ea20000100800 */
[----:B------:R-:W-:Y:S01]  /*17240*/  ISETP.NE.AND P0, PT, R14, 0x2, PT ;  /* 0x000000020e00780c */ /* 0x000fe20003f05270 */
[----:B--2---:R-:W-:-:S05]  /*17250*/  FMUL R5, R7, R8 ;  /* 0x0000000807057220 */ /* 0x004fca0000400000 */
[----:B------:R-:W-:-:S05]  /*17260*/  FSEL R8, R6, R5, !P0 ;  /* 0x0000000506087208 */ /* 0x000fca0004000000 */
[----:B------:R1:W-:Y:S02]  /*17270*/  STL [R1+0x8], R8 ;  /* 0x0000080801007387 */ /* 0x0003e40000100800 */
.L_x_251:
[----:B------:R-:W-:Y:S05]  /*17280*/  BSYNC.RECONVERGENT B2 ;  /* 0x0000000000027941 */ /* 0x000fea0003800200 */
.L_x_250:
[----:B------:R-:W-:Y:S04]  /*17290*/  BSSY.RECONVERGENT B2, `(.L_x_252) ;  /* 0x0000007000027945 */ /* 0x000fe80003800200 */
[----:B------:R-:W-:Y:S05]  /*172a0*/  @!P2 BRA `(.L_x_253) ;  /* 0x000000000014a947 */ /* 0x000fea0003800000 */
[----:B01----:R-:W2:Y:S01]  /*172b0*/  LDL R8, [R1+0xc] ;  /* 0x00000c0001087983 */ /* 0x003ea20000100800 */
[----:B------:R-:W-:Y:S01]  /*172c0*/  ISETP.NE.AND P0, PT, R14, 0x3, PT ;  /* 0x000000030e00780c */ /* 0x000fe20003f05270 */
[----:B--2---:R-:W-:-:S05]  /*172d0*/  FMUL R5, R7, R8 ;  /* 0x0000000807057220 */ /* 0x004fca0000400000 */
[----:B------:R-:W-:-:S05]  /*172e0*/  FSEL R8, R6, R5, !P0 ;  /* 0x0000000506087208 */ /* 0x000fca0004000000 */
[----:B------:R2:W-:Y:S02]  /*172f0*/  STL [R1+0xc], R8 ;  /* 0x00000c0801007387 */ /* 0x0005e40000100800 */
.L_x_253:
[----:B------:R-:W-:Y:S05]  /*17300*/  BSYNC.RECONVERGENT B2 ;  /* 0x0000000000027941 */ /* 0x000fea0003800200 */
.L_x_252:
[----:B------:R-:W-:Y:S05]  /*17310*/  @!P3 BRA `(.L_x_245) ;  /* 0x000000000010b947 */ /* 0x000fea0003800000 */
[----:B012---:R-:W2:Y:S01]  /*17320*/  LDL R8, [R1+0x10] ;  /* 0x0000100001087983 */ /* 0x007ea20000100800 */
[----:B------:R-:W-:-:S13]  /*17330*/  ISETP.NE.AND P0, PT, R14, 0x4, PT ;  /* 0x000000040e00780c */ /* 0x000fda0003f05270 */
[----:B--2---:R-:W-:-:S05]  /*17340*/  @P0 FMUL R6, R7, R8 ;  /* 0x0000000807060220 */ /* 0x004fca0000400000 */
[----:B------:R3:W-:Y:S02]  /*17350*/  STL [R1+0x10], R6 ;  /* 0x0000100601007387 */ /* 0x0007e40000100800 */
.L_x_245:
[----:B------:R-:W-:Y:S05]  /*17360*/  BSYNC.RECONVERGENT B4 ;  /* 0x0000000000047941 */ /* 0x000fea0003800200 */
.L_x_244:
[----:B------:R-:W4:Y:S01]  /*17370*/  LDG.E.S8 R14, desc[UR36][R40.64+0x4] ;  /* 0x00000424280e7981 */ /* 0x000f22000c1e1300 */
[----:B------:R-:W-:Y:S01]  /*17380*/  BSSY.RECONVERGENT B4, `(.L_x_254) ;  /* 0x0000049000047945 */ /* 0x000fe20003800200 */
[----:B----4-:R-:W-:-:S13]  /*17390*/  ISETP.GE.AND P0, PT, R14, RZ, PT ;  /* 0x000000ff0e00720c */ /* 0x010fda0003f06270 */
[----:B------:R-:W-:Y:S05]  /*173a0*/  @!P0 BRA `(.L_x_255) ;  /* 0x0000000400188947 */ /* 0x000fea0003800000 */
[----:B------:R-:W4:Y:S01]  /*173b0*/  LDG.E.S8 R5, desc[UR36][R40.64+0x5] ;  /* 0x0000052428057981 */ /* 0x000f22000c1e1300 */
[----:B01-3--:R-:W-:-:S05]  /*173c0*/  LOP3.LUT R6, R14, 0xff, RZ, 0xc0, !PT ;  /* 0x000000ff0e067812 */ /* 0x00bfca00078ec0ff */
[----:B------:R-:W-:-:S05]  /*173d0*/  IMAD R6, R6, 0x4, R1 ;  /* 0x0000000406067824 */ /* 0x000fca00078e0201 */
[----:B--2---:R-:W2:Y:S01]  /*173e0*/  LDL R8, [R6] ;  /* 0x0000000006087983 */ /* 0x004ea20000100800 */
[----:B----4-:R-:W2:Y:S02]  /*173f0*/  I2F.S16 R5, R5 ;  /* 0x0000000500057306 */ /* 0x010ea40000101400 */
[----:B--2---:R-:W-:-:S05]  /*17400*/  FADD R7, R8, R5 ;  /* 0x0000000508077221 */ /* 0x004fca0000000000 */
[----:B------:R-:W-:-:S13]  /*17410*/  FSETP.GE.AND P0, PT, R7, 100, PT ;  /* 0x42c800000700780b */ /* 0x000fda0003f06000 */
[----:B------:R-:W-:Y:S01]  /*17420*/  @P0 IMAD.MOV.U32 R9, RZ, RZ, 0x42c80000 ;  /* 0x42c80000ff090424 */ /* 0x000fe200078e00ff */
[----:B------:R4:W-:Y:S04]  /*17430*/  @P0 STL.64 [R1], RZ ;  /* 0x000000ff01000387 */ /* 0x0009e80000100a00 */
[----:B------:R4:W-:Y:S04]  /*17440*/  @P0 STL.64 [R1+0x8], RZ ;  /* 0x000008ff01000387 */ /* 0x0009e80000100a00 */
[----:B------:R4:W-:Y:S04]  /*17450*/  @P0 STL [R1+0x10], RZ ;  /* 0x000010ff01000387 */ /* 0x0009e80000100800 */
[----:B------:R4:W-:Y:S01]  /*17460*/  @P0 STL [R6], R9 ;  /* 0x0000000906000387 */ /* 0x0009e20000100800 */
[----:B------:R-:W-:Y:S05]  /*17470*/  @P0 BRA `(.L_x_255) ;  /* 0x0000000000e40947 */ /* 0x000fea0003800000 */
[----:B----4-:R-:W-:Y:S01]  /*17480*/  FADD R6, -R8, 100 ;  /* 0x42c8000008067421 */ /* 0x010fe20000000100 */
        /* <DEDUP_REMOVED lines=15> */
.L_x_257:
[----:B------:R-:W-:Y:S05]  /*17580*/  BSYNC.RECONVERGENT B5 ;  /* 0x0000000000057941 */ /* 0x000fea0003800200 */
.L_x_256:
        /* <DEDUP_REMOVED lines=18> */
.L_x_259:
[----:B------:R-:W-:Y:S05]  /*176b0*/  BSYNC.RECONVERGENT B2 ;  /* 0x0000000000027941 */ /* 0x000fea0003800200 */
.L_x_258:
[----:B------:R-:W-:Y:S04]  /*176c0*/  BSSY.RECONVERGENT B2, `(.L_x_260) ;  /* 0x0000007000027945 */ /* 0x000fe80003800200 */
[----:B------:R-:W-:Y:S05]  /*176d0*/  @!P1 BRA `(.L_x_261) ;  /* 0x0000000000149947 */ /* 0x000fea0003800000 */
[----:B0-----:R-:W2:Y:S01]  /*176e0*/  LDL R8, [R1+0x8] ;  /* 0x0000080001087983 */ /* 0x001ea20000100800 */
[----:B------:R-:W-:Y:S01]  /*176f0*/  ISETP.NE.AND P0, PT, R14, 0x2, PT ;  /* 0x000000020e00780c */ /* 0x000fe20003f05270 */
[----:B--2---:R-:W-:-:S05]  /*17700*/  FMUL R5, R7, R8 ;  /* 0x0000000807057220 */ /* 0x004fca0000400000 */
[----:B------:R-:W-:-:S05]  /*17710*/  FSEL R8, R6, R5, !P0 ;  /* 0x0000000506087208 */ /* 0x000fca0004000000 */
[----:B------:R1:W-:Y:S02]  /*17720*/  STL [R1+0x8], R8 ;  /* 0x0000080801007387 */ /* 0x0003e40000100800 */
.L_x_261:
[----:B------:R-:W-:Y:S05]  /*17730*/  BSYNC.RECONVERGENT B2 ;  /* 0x0000000000027941 */ /* 0x000fea0003800200 */
.L_x_260:
[----:B------:R-:W-:Y:S04]  /*17740*/  BSSY.RECONVERGENT B2, `(.L_x_262) ;  /* 0x0000007000027945 */ /* 0x000fe80003800200 */
[----:B------:R-:W-:Y:S05]  /*17750*/  @!P2 BRA `(.L_x_263) ;  /* 0x000000000014a947 */ /* 0x000fea0003800000 */
[----:B01----:R-:W2:Y:S01]  /*17760*/  LDL R8, [R1+0xc] ;  /* 0x00000c0001087983 */ /* 0x003ea20000100800 */
[----:B------:R-:W-:Y:S01]  /*17770*/  ISETP.NE.AND P0, PT, R14, 0x3, PT ;  /* 0x000000030e00780c */ /* 0x000fe20003f05270 */
[----:B--2---:R-:W-:-:S05]  /*17780*/  FMUL R5, R7, R8 ;  /* 0x0000000807057220 */ /* 0x004fca0000400000 */
[----:B------:R-:W-:-:S05]  /*17790*/  FSEL R8, R6, R5, !P0 ;  /* 0x0000000506087208 */ /* 0x000fca0004000000 */
[----:B------:R2:W-:Y:S02]  /*177a0*/  STL [R1+0xc], R8 ;  /* 0x00000c0801007387 */ /* 0x0005e40000100800 */
.L_x_263:
[----:B------:R-:W-:Y:S05]  /*177b0*/  BSYNC.RECONVERGENT B2 ;  /* 0x0000000000027941 */ /* 0x000fea0003800200 */
.L_x_262:
[----:B------:R-:W-:Y:S05]  /*177c0*/  @!P3 BRA `(.L_x_255) ;  /* 0x000000000010b947 */ /* 0x000fea0003800000 */
[----:B012---:R-:W2:Y:S01]  /*177d0*/  LDL R8, [R1+0x10] ;  /* 0x0000100001087983 */ /* 0x007ea20000100800 */
[----:B------:R-:W-:-:S13]  /*177e0*/  ISETP.NE.AND P0, PT, R14, 0x4, PT ;  /* 0x000000040e00780c */ /* 0x000fda0003f05270 */
[----:B--2---:R-:W-:-:S05]  /*177f0*/  @P0 FMUL R6, R7, R8 ;  /* 0x0000000807060220 */ /* 0x004fca0000400000 */
[----:B------:R0:W-:Y:S02]  /*17800*/  STL [R1+0x10], R6 ;  /* 0x0000100601007387 */ /* 0x0001e40000100800 */
.L_x_255:
[----:B------:R-:W-:Y:S05]  /*17810*/  BSYNC.RECONVERGENT B4 ;  /* 0x0000000000047941 */ /* 0x000fea0003800200 */
.L_x_254:
[----:B------:R-:W5:Y:S01]  /*17820*/  LDG.E.S8 R14, desc[UR36][R40.64+0x6] ;  /* 0x00000624280e7981 */ /* 0x000f62000c1e1300 */
[----:B------:R-:W-:Y:S01]  /*17830*/  BSSY.RECONVERGENT B4, `(.L_x_264) ;  /* 0x0000049000047945 */ /* 0x000fe20003800200 */
[----:B-----5:R-:W-:-:S13]  /*17840*/  ISETP.GE.AND P0, PT, R14, RZ, PT ;  /* 0x000000ff0e00720c */ /* 0x020fda0003f06270 */
[----:B------:R-:W-:Y:S05]  /*17850*/  @!P0 BRA `(.L_x_265) ;  /* 0x0000000400188947 */ /* 0x000fea0003800000 */
[----:B------:R-:W5:Y:S01]  /*17860*/  LDG.E.S8 R5, desc[UR36][R40.64+0x7] ;  /* 0x0000072428057981 */ /* 0x000f62000c1e1300 */
[----:B01-34-:R-:W-:-:S05]  /*17870*/  LOP3.LUT R6, R14, 0xff, RZ, 0xc0, !PT ;  /* 0x000000ff0e067812 */ /* 0x01bfca00078ec0ff */
[----:B------:R-:W-:-:S05]  /*17880*/  IMAD R6, R6, 0x4, R1 ;  /* 0x0000000406067824 */ /* 0x000fca00078e0201 */
[----:B--2---:R-:W2:Y:S01]  /*17890*/  LDL R8, [R6] ;  /* 0x0000000006087983 */ /* 0x004ea20000100800 */
[----:B-----5:R-:W2:Y:S02]  /*178a0*/  I2F.S16 R5, R5 ;  /* 0x0000000500057306 */ /* 0x020ea40000101400 */
        /* <DEDUP_REMOVED lines=24> */
.L_x_267:
[----:B------:R-:W-:Y:S05]  /*17a30*/  BSYNC.RECONVERGENT B5 ;  /* 0x0000000000057941 */ /* 0x000fea0003800200 */
.L_x_266:
        /* <DEDUP_REMOVED lines=18> */
.L_x_269:
[----:B------:R-:W-:Y:S05]  /*17b60*/  BSYNC.RECONVERGENT B2 ;  /* 0x0000000000027941 */ /* 0x000fea0003800200 */
.L_x_268:
[----:B------:R-:W-:Y:S04]  /*17b70*/  BSSY.RECONVERGENT B2, `(.L_x_270) ;  /* 0x0000007000027945 */ /* 0x000fe80003800200 */
[----:B------:R-:W-:Y:S05]  /*17b80*/  @!P1 BRA `(.L_x_271) ;  /* 0x0000000000149947 */ /* 0x000fea0003800000 */
[----:B0-----:R-:W2:Y:S01]  /*17b90*/  LDL R8, [R1+0x8] ;  /* 0x0000080001087983 */ /* 0x001ea20000100800 */
[----:B------:R-:W-:Y:S01]  /*17ba0*/  ISETP.NE.AND P0, PT, R14, 0x2, PT ;  /* 0x000000020e00780c */ /* 0x000fe20003f05270 */
[----:B--2---:R-:W-:-:S05]  /*17bb0*/  FMUL R5, R7, R8 ;  /* 0x0000000807057220 */ /* 0x004fca0000400000 */
[----:B------:R-:W-:-:S05]  /*17bc0*/  FSEL R8, R6, R5, !P0 ;  /* 0x0000000506087208 */ /* 0x000fca0004000000 */
[----:B------:R1:W-:Y:S02]  /*17bd0*/  STL [R1+0x8], R8 ;  /* 0x0000080801007387 */ /* 0x0003e40000100800 */
.L_x_271:
[----:B------:R-:W-:Y:S05]  /*17be0*/  BSYNC.RECONVERGENT B2 ;  /* 0x0000000000027941 */ /* 0x000fea0003800200 */
.L_x_270:
[----:B------:R-:W-:Y:S04]  /*17bf0*/  BSSY.RECONVERGENT B2, `(.L_x_272) ;  /* 0x0000007000027945 */ /* 0x000fe80003800200 */
[----:B------:R-:W-:Y:S05]  /*17c00*/  @!P2 BRA `(.L_x_273) ;  /* 0x000000000014a947 */ /* 0x000fea0003800000 */
[----:B01----:R-:W2:Y:S01]  /*17c10*/  LDL R8, [R1+0xc] ;  /* 0x00000c0001087983 */ /* 0x003ea20000100800 */
[----:B------:R-:W-:Y:S01]  /*17c20*/  ISETP.NE.AND P0, PT, R14, 0x3, PT ;  /* 0x000000030e00780c */ /* 0x000fe20003f05270 */
[----:B--2---:R-:W-:-:S05]  /*17c30*/  FMUL R5, R7, R8 ;  /* 0x0000000807057220 */ /* 0x004fca0000400000 */
[----:B------:R-:W-:-:S05]  /*17c40*/  FSEL R8, R6, R5, !P0 ;  /* 0x0000000506087208 */ /* 0x000fca0004000000 */
[----:B------:R2:W-:Y:S02]  /*17c50*/  STL [R1+0xc], R8 ;  /* 0x00000c0801007387 */ /* 0x0005e40000100800 */
.L_x_273:
[----:B------:R-:W-:Y:S05]  /*17c60*/  BSYNC.RECONVERGENT B2 ;  /* 0x0000000000027941 */ /* 0x000fea0003800200 */
.L_x_272:
[----:B------:R-:W-:Y:S05]  /*17c70*/  @!P3 BRA `(.L_x_265) ;  /* 0x000000000010b947 */ /* 0x000fea0003800000 */
[----:B012---:R-:W2:Y:S01]  /*17c80*/  LDL R8, [R1+0x10] ;  /* 0x0000100001087983 */ /* 0x007ea20000100800 */
[----:B------:R-:W-:-:S13]  /*17c90*/  ISETP.NE.AND P0, PT, R14, 0x4, PT ;  /* 0x000000040e00780c */ /* 0x000fda0003f05270 */
[----:B--2---:R-:W-:-:S05]  /*17ca0*/  @P0 FMUL R6, R7, R8 ;  /* 0x0000000807060220 */ /* 0x004fca0000400000 */
[----:B------:R0:W-:Y:S02]  /*17cb0*/  STL [R1+0x10], R6 ;  /* 0x0000100601007387 */ /* 0x0001e40000100800 */
.L_x_265:
[----:B------:R-:W-:Y:S05]  /*17cc0*/  BSYNC.RECONVERGENT B4 ;  /* 0x0000000000047941 */ /* 0x000fea0003800200 */
.L_x_264:
[----:B------:R-:W5:Y:S01]  /*17cd0*/  LDG.E.S8 R14, desc[UR36][R40.64+0x8] ;  /* 0x00000824280e7981 */ /* 0x000f62000c1e1300 */
[----:B------:R-:W-:Y:S01]  /*17ce0*/  BSSY.RECONVERGENT B4, `(.L_x_274) ;  /* 0x0000049000047945 */ /* 0x000fe20003800200 */
[----:B-----5:R-:W-:-:S13]  /*17cf0*/  ISETP.GE.AND P0, PT, R14, RZ, PT ;  /* 0x000000ff0e00720c */ /* 0x020fda0003f06270 */
[----:B------:R-:W-:Y:S05]  /*17d00*/  @!P0 BRA `(.L_x_275) ;  /* 0x0000000400188947 */ /* 0x000fea0003800000 */
[----:B------:R-:W5:Y:S01]  /*17d10*/  LDG.E.S8 R5, desc[UR36][R40.64+0x9] ;  /* 0x0000092428057981 */ /* 0x000f62000c1e1300 */
[----:B01-34-:R-:W-:-:S04]  /*17d20*/  LOP3.LUT R6, R14, 0xff, RZ, 0xc0, !PT ;  /* 0x000000ff0e067812 */ /* 0x01bfc800078ec0ff */
[----:B------:R-:W-:-:S05]  /*17d30*/  LEA R6, R6, R1, 0x2 ;  /* 0x0000000106067211 */ /* 0x000fca00078e10ff */
        /* <DEDUP_REMOVED lines=26> */
.L_x_277:
[----:B------:R-:W-:Y:S05]  /*17ee0*/  BSYNC.RECONVERGENT B5 ;  /* 0x0000000000057941 */ /* 0x000fea0003800200 */
.L_x_276:
        /* <DEDUP_REMOVED lines=18> */
.L_x_279:
[----:B------:R-:W-:Y:S05]  /*18010*/  BSYNC.RECONVERGENT B2 ;  /* 0x0000000000027941 */ /* 0x000fea0003800200 */
.L_x_278:
[----:B------:R-:W-:Y:S04]  /*18020*/  BSSY.RECONVERGENT B2, `(.L_x_280) ;  /* 0x0000007000027945 */ /* 0x000fe80003800200 */
[----:B------:R-:W-:Y:S05]  /*18030*/  @!P1 BRA `(.L_x_281) ;  /* 0x0000000000149947 */ /* 0x000fea0003800000 */
[----:B0-----:R-:W2:Y:S01]  /*18040*/  LDL R8, [R1+0x8] ;  /* 0x0000080001087983 */ /* 0x001ea20000100800 */
[----:B------:R-:W-:Y:S01]  /*18050*/  ISETP.NE.AND P0, PT, R14, 0x2, PT ;  /* 0x000000020e00780c */ /* 0x000fe20003f05270 */
[----:B--2---:R-:W-:-:S05]  /*18060*/  FMUL R5, R7, R8 ;  /* 0x0000000807057220 */ /* 0x004fca0000400000 */
[----:B------:R-:W-:-:S05]  /*18070*/  FSEL R8, R6, R5, !P0 ;  /* 0x0000000506087208 */ /* 0x000fca0004000000 */
[----:B------:R1:W-:Y:S02]  /*18080*/  STL [R1+0x8], R8 ;  /* 0x0000080801007387 */ /* 0x0003e40000100800 */
.L_x_281:
[----:B------:R-:W-:Y:S05]  /*18090*/  BSYNC.RECONVERGENT B2 ;  /* 0x0000000000027941 */ /* 0x000fea0003800200 */
.L_x_280:
[----:B------:R-:W-:Y:S04]  /*180a0*/  BSSY.RECONVERGENT B2, `(.L_x_282) ;  /* 0x0000007000027945 */ /* 0x000fe80003800200 */
[----:B------:R-:W-:Y:S05]  /*180b0*/  @!P2 BRA `(.L_x_283) ;  /* 0x000000000014a947 */ /* 0x000fea0003800000 */
[----:B01----:R-:W2:Y:S01]  /*180c0*/  LDL R8, [R1+0xc] ;  /* 0x00000c0001087983 */ /* 0x003ea20000100800 */
[----:B------:R-:W-:Y:S01]  /*180d0*/  ISETP.NE.AND P0, PT, R14, 0x3, PT ;  /* 0x000000030e00780c */ /* 0x000fe20003f05270 */
[----:B--2---:R-:W-:-:S05]  /*180e0*/  FMUL R5, R7, R8 ;  /* 0x0000000807057220 */ /* 0x004fca0000400000 */
[----:B------:R-:W-:-:S05]  /*180f0*/  FSEL R8, R6, R5, !P0 ;  /* 0x0000000506087208 */ /* 0x000fca0004000000 */
[----:B------:R2:W-:Y:S02]  /*18100*/  STL [R1+0xc], R8 ;  /* 0x00000c0801007387 */ /* 0x0005e40000100800 */
.L_x_283:
[----:B------:R-:W-:Y:S05]  /*18110*/  BSYNC.RECONVERGENT B2 ;  /* 0x0000000000027941 */ /* 0x000fea0003800200 */
.L_x_282:
[----:B------:R-:W-:Y:S05]  /*18120*/  @!P3 BRA `(.L_x_275) ;  /* 0x000000000010b947 */ /* 0x000fea0003800000 */
[----:B012---:R-:W2:Y:S01]  /*18130*/  LDL R8, [R1+0x10] ;  /* 0x0000100001087983 */ /* 0x007ea20000100800 */
[----:B------:R-:W-:-:S13]  /*18140*/  ISETP.NE.AND P0, PT, R14, 0x4, PT ;  /* 0x000000040e00780c */ /* 0x000fda0003f05270 */
[----:B--2---:R-:W-:-:S05]  /*18150*/  @P0 FMUL R6, R7, R8 ;  /* 0x0000000807060220 */ /* 0x004fca0000400000 */
[----:B------:R0:W-:Y:S02]  /*18160*/  STL [R1+0x10], R6 ;  /* 0x0000100601007387 */ /* 0x0001e40000100800 */
.L_x_275:
[----:B------:R-:W-:Y:S05]  /*18170*/  BSYNC.RECONVERGENT B4 ;  /* 0x0000000000047941 */ /* 0x000fea0003800200 */
.L_x_274:
        /* <DEDUP_REMOVED lines=33> */
.L_x_287:
[----:B------:R-:W-:Y:S05]  /*18390*/  BSYNC.RECONVERGENT B5 ;  /* 0x0000000000057941 */ /* 0x000fea0003800200 */
.L_x_286:
        /* <DEDUP_REMOVED lines=18> */
.L_x_289:
[----:B------:R-:W-:Y:S05]  /*184c0*/  BSYNC.RECONVERGENT B2 ;  /* 0x0000000000027941 */ /* 0x000fea0003800200 */
.L_x_288:
[----:B------:R-:W-:Y:S04]  /*184d0*/  BSSY.RECONVERGENT B2, `(.L_x_290) ;  /* 0x0000007000027945 */ /* 0x000fe80003800200 */
[----:B------:R-:W-:Y:S05]  /*184e0*/  @!P1 BRA `(.L_x_291) ;  /* 0x0000000000149947 */ /* 0x000fea0003800000 */
[----:B0-----:R-:W2:Y:S01]  /*184f0*/  LDL R8, [R1+0x8] ;  /* 0x0000080001087983 */ /* 0x001ea20000100800 */
[----:B------:R-:W-:Y:S01]  /*18500*/  ISETP.NE.AND P0, PT, R14, 0x2, PT ;  /* 0x000000020e00780c */ /* 0x000fe20003f05270 */
[----:B--2---:R-:W-:-:S05]  /*18510*/  FMUL R5, R7, R8 ;  /* 0x0000000807057220 */ /* 0x004fca0000400000 */
[----:B------:R-:W-:-:S05]  /*18520*/  FSEL R8, R6, R5, !P0 ;  /* 0x0000000506087208 */ /* 0x000fca0004000000 */
[----:B------:R1:W-:Y:S02]  /*18530*/  STL [R1+0x8], R8 ;  /* 0x0000080801007387 */ /* 0x0003e40000100800 */
.L_x_291:
[----:B------:R-:W-:Y:S05]  /*18540*/  BSYNC.RECONVERGENT B2 ;  /* 0x0000000000027941 */ /* 0x000fea0003800200 */
.L_x_290:
[----:B------:R-:W-:Y:S04]  /*18550*/  BSSY.RECONVERGENT B2, `(.L_x_292) ;  /* 0x0000007000027945 */ /* 0x000fe80003800200 */
[----:B------:R-:W-:Y:S05]  /*18560*/  @!P2 BRA `(.L_x_293) ;  /* 0x000000000014a947 */ /* 0x000fea0003800000 */
[----:B01----:R-:W2:Y:S01]  /*18570*/  LDL R8, [R1+0xc] ;  /* 0x00000c0001087983 */ /* 0x003ea20000100800 */
[----:B------:R-:W-:Y:S01]  /*18580*/  ISETP.NE.AND P0, PT, R14, 0x3, PT ;  /* 0x000000030e00780c */ /* 0x000fe20003f05270 */
[----:B--2---:R-:W-:-:S05]  /*18590*/  FMUL R5, R7, R8 ;  /* 0x0000000807057220 */ /* 0x004fca0000400000 */
[----:B------:R-:W-:-:S05]  /*185a0*/  FSEL R8, R6, R5, !P0 ;  /* 0x0000000506087208 */ /* 0x000fca0004000000 */
[----:B------:R2:W-:Y:S02]  /*185b0*/  STL [R1+0xc], R8 ;  /* 0x00000c0801007387 */ /* 0x0005e40000100800 */
.L_x_293:
[----:B------:R-:W-:Y:S05]  /*185c0*/  BSYNC.RECONVERGENT B2 ;  /* 0x0000000000027941 */ /* 0x000fea0003800200 */
.L_x_292:
[----:B------:R-:W-:Y:S05]  /*185d0*/  @!P3 BRA `(.L_x_285) ;  /* 0x000000000010b947 */ /* 0x000fea0003800000 */
[----:B012---:R-:W2:Y:S01]  /*185e0*/  LDL R8, [R1+0x10] ;  /* 0x0000100001087983 */ /* 0x007ea20000100800 */
[----:B------:R-:W-:-:S13]  /*185f0*/  ISETP.NE.AND P0, PT, R14, 0x4, PT ;  /* 0x000000040e00780c */ /* 0x000fda0003f05270 */
[----:B--2---:R-:W-:-:S05]  /*18600*/  @P0 FMUL R6, R7, R8 ;  /* 0x0000000807060220 */ /* 0x004fca0000400000 */
[----:B------:R0:W-:Y:S02]  /*18610*/  STL [R1+0x10], R6 ;  /* 0x0000100601007387 */ /* 0x0001e40000100800 */
.L_x_285:
[----:B------:R-:W-:Y:S05]  /*18620*/  BSYNC.RECONVERGENT B4 ;  /* 0x0000000000047941 */ /* 0x000fea0003800200 */
.L_x_284:
        /* <DEDUP_REMOVED lines=33> */
.L_x_297:
[----:B------:R-:W-:Y:S05]  /*18840*/  BSYNC.RECONVERGENT B5 ;  /* 0x0000000000057941 */ /* 0x000fea0003800200 */
.L_x_296:
        /* <DEDUP_REMOVED lines=18> */
.L_x_299:
[----:B------:R-:W-:Y:S05]  /*18970*/  BSYNC.RECONVERGENT B2 ;  /* 0x0000000000027941 */ /* 0x000fea0003800200 */
.L_x_298:
[----:B------:R-:W-:Y:S04]  /*18980*/  BSSY.RECONVERGENT B2, `(.L_x_300) ;  /* 0x0000007000027945 */ /* 0x000fe80003800200 */
[----:B------:R-:W-:Y:S05]  /*18990*/  @!P1 BRA `(.L_x_301) ;  /* 0x0000000000149947 */ /* 0x000fea0003800000 */
[----:B0-----:R-:W2:Y:S01]  /*189a0*/  LDL R8, [R1+0x8] ;  /* 0x0000080001087983 */ /* 0x001ea20000100800 */
[----:B------:R-:W-:Y:S01]  /*189b0*/  ISETP.NE.AND P0, PT, R14, 0x2, PT ;  /* 0x000000020e00780c */ /* 0x000fe20003f05270 */
[----:B--2---:R-:W-:-:S05]  /*189c0*/  FMUL R5, R7, R8 ;  /* 0x0000000807057220 */ /* 0x004fca0000400000 */
[----:B------:R-:W-:-:S05]  /*189d0*/  FSEL R8, R6, R5, !P0 ;  /* 0x0000000506087208 */ /* 0x000fca0004000000 */
[----:B------:R1:W-:Y:S02]  /*189e0*/  STL [R1+0x8], R8 ;  /* 0x0000080801007387 */ /* 0x0003e40000100800 */
.L_x_301:
[----:B------:R-:W-:Y:S05]  /*189f0*/  BSYNC.RECONVERGENT B2 ;  /* 0x0000000000027941 */ /* 0x000fea0003800200 */
.L_x_300:
[----:B------:R-:W-:Y:S04]  /*18a00*/  BSSY.RECONVERGENT B2, `(.L_x_302) ;  /* 0x0000007000027945 */ /* 0x000fe80003800200 */
[----:B------:R-:W-:Y:S05]  /*18a10*/  @!P2 BRA `(.L_x_303) ;  /* 0x000000000014a947 */ /* 0x000fea0003800000 */
[----:B01----:R-:W2:Y:S01]  /*18a20*/  LDL R8, [R1+0xc] ;  /* 0x00000c0001087983 */ /* 0x003ea20000100800 */
[----:B------:R-:W-:Y:S01]  /*18a30*/  ISETP.NE.AND P0, PT, R14, 0x3, PT ;  /* 0x000000030e00780c */ /* 0x000fe20003f05270 */
[----:B--2---:R-:W-:-:S05]  /*18a40*/  FMUL R5, R7, R8 ;  /* 0x0000000807057220 */ /* 0x004fca0000400000 */
[----:B------:R-:W-:-:S05]  /*18a50*/  FSEL R8, R6, R5, !P0 ;  /* 0x0000000506087208 */ /* 0x000fca0004000000 */
[----:B------:R2:W-:Y:S02]  /*18a60*/  STL [R1+0xc], R8 ;  /* 0x00000c0801007387 */ /* 0x0005e40000100800 */
.L_x_303:
[----:B------:R-:W-:Y:S05]  /*18a70*/  BSYNC.RECONVERGENT B2 ;  /* 0x0000000000027941 */ /* 0x000fea0003800200 */
.L_x_302:
[----:B------:R-:W-:Y:S05]  /*18a80*/  @!P3 BRA `(.L_x_295) ;  /* 0x000000000010b947 */ /* 0x000fea0003800000 */
[----:B012---:R-:W2:Y:S01]  /*18a90*/  LDL R8, [R1+0x10] ;  /* 0x0000100001087983 */ /* 0x007ea20000100800 */
[----:B------:R-:W-:-:S13]  /*18aa0*/  ISETP.NE.AND P0, PT, R14, 0x4, PT ;  /* 0x000000040e00780c */ /* 0x000fda0003f05270 */
[----:B--2---:R-:W-:-:S05]  /*18ab0*/  @P0 FMUL R6, R7, R8 ;  /* 0x0000000807060220 */ /* 0x004fca0000400000 */
[----:B------:R0:W-:Y:S02]  /*18ac0*/  STL [R1+0x10], R6 ;  /* 0x0000100601007387 */ /* 0x0001e40000100800 */
.L_x_295:
[----:B------:R-:W-:Y:S05]  /*18ad0*/  BSYNC.RECONVERGENT B4 ;  /* 0x0000000000047941 */ /* 0x000fea0003800200 */
.L_x_294:
        /* <DEDUP_REMOVED lines=33> */
.L_x_307:
[----:B------:R-:W-:Y:S05]  /*18cf0*/  BSYNC.RECONVERGENT B5 ;  /* 0x0000000000057941 */ /* 0x000fea0003800200 */
.L_x_306:
        /* <DEDUP_REMOVED lines=18> */
.L_x_309:
[----:B------:R-:W-:Y:S05]  /*18e20*/  BSYNC.RECONVERGENT B2 ;  /* 0x0000000000027941 */ /* 0x000fea0003800200 */
.L_x_308:
[----:B------:R-:W-:Y:S04]  /*18e30*/  BSSY.RECONVERGENT B2, `(.L_x_310) ;  /* 0x0000007000027945 */ /* 0x000fe80003800200 */
[----:B------:R-:W-:Y:S05]  /*18e40*/  @!P1 BRA `(.L_x_311) ;  /* 0x0000000000149947 */ /* 0x000fea0003800000 */
[----:B0-----:R-:W2:Y:S01]  /*18e50*/  LDL R8, [R1+0x8] ;  /* 0x0000080001087983 */ /* 0x001ea20000100800 */
[----:B------:R-:W-:Y:S01]  /*18e60*/  ISETP.NE.AND P0, PT, R14, 0x2, PT ;  /* 0x000000020e00780c */ /* 0x000fe20003f05270 */
[----:B--2---:R-:W-:-:S05]  /*18e70*/  FMUL R5, R7, R8 ;  /* 0x0000000807057220 */ /* 0x004fca0000400000 */
[----:B------:R-:W-:-:S05]  /*18e80*/  FSEL R8, R6, R5, !P0 ;  /* 0x0000000506087208 */ /* 0x000fca0004000000 */
[----:B------:R1:W-:Y:S02]  /*18e90*/  STL [R1+0x8], R8 ;  /* 0x0000080801007387 */ /* 0x0003e40000100800 */
.L_x_311:
[----:B------:R-:W-:Y:S05]  /*18ea0*/  BSYNC.RECONVERGENT B2 ;  /* 0x0000000000027941 */ /* 0x000fea0003800200 */
.L_x_310:
[----:B------:R-:W-:Y:S04]  /*18eb0*/  BSSY.RECONVERGENT B2, `(.L_x_312) ;  /* 0x0000007000027945 */ /* 0x000fe80003800200 */
[----:B------:R-:W-:Y:S05]  /*18ec0*/  @!P2 BRA `(.L_x_313) ;  /* 0x000000000014a947 */ /* 0x000fea0003800000 */
[----:B01----:R-:W2:Y:S01]  /*18ed0*/  LDL R8, [R1+0xc] ;  /* 0x00000c0001087983 */ /* 0x003ea20000100800 */
[----:B------:R-:W-:Y:S01]  /*18ee0*/  ISETP.NE.AND P0, PT, R14, 0x3, PT ;  /* 0x000000030e00780c */ /* 0x000fe20003f05270 */
[----:B--2---:R-:W-:-:S05]  /*18ef0*/  FMUL R5, R7, R8 ;  /* 0x0000000807057220 */ /* 0x004fca0000400000 */
[----:B------:R-:W-:-:S05]  /*18f00*/  FSEL R8, R6, R5, !P0 ;  /* 0x0000000506087208 */ /* 0x000fca0004000000 */
[----:B------:R2:W-:Y:S02]  /*18f10*/  STL [R1+0xc], R8 ;  /* 0x00000c0801007387 */ /* 0x0005e40000100800 */
.L_x_313:
[----:B------:R-:W-:Y:S05]  /*18f20*/  BSYNC.RECONVERGENT B2 ;  /* 0x0000000000027941 */ /* 0x000fea0003800200 */
.L_x_312:
[----:B------:R-:W-:Y:S05]  /*18f30*/  @!P3 BRA `(.L_x_305) ;  /* 0x000000000010b947 */ /* 0x000fea0003800000 */
[----:B012---:R-:W2:Y:S01]  /*18f40*/  LDL R8, [R1+0x10] ;  /* 0x0000100001087983 */ /* 0x007ea20000100800 */
[----:B------:R-:W-:-:S13]  /*18f50*/  ISETP.NE.AND P0, PT, R14, 0x4, PT ;  /* 0x000000040e00780c */ /* 0x000fda0003f05270 */
[----:B--2---:R-:W-:-:S05]  /*18f60*/  @P0 FMUL R6, R7, R8 ;  /* 0x0000000807060220 */ /* 0x004fca0000400000 */
[----:B------:R0:W-:Y:S02]  /*18f70*/  STL [R1+0x10], R6 ;  /* 0x0000100601007387 */ /* 0x0001e40000100800 */
.L_x_305:
[----:B------:R-:W-:Y:S05]  /*18f80*/  BSYNC.RECONVERGENT B4 ;  /* 0x0000000000047941 */ /* 0x000fea0003800200 */
.L_x_304:
        /* <DEDUP_REMOVED lines=33> */
.L_x_317:
[----:B------:R-:W-:Y:S05]  /*191a0*/  BSYNC.RECONVERGENT B5 ;  /* 0x0000000000057941 */ /* 0x000fea0003800200 */
.L_x_316:
        /* <DEDUP_REMOVED lines=18> */
.L_x_319:
[----:B------:R-:W-:Y:S05]  /*192d0*/  BSYNC.RECONVERGENT B2 ;  /* 0x0000000000027941 */ /* 0x000fea0003800200 */
.L_x_318:
[----:B------:R-:W-:Y:S04]  /*192e0*/  BSSY.RECONVERGENT B2, `(.L_x_320) ;  /* 0x0000007000027945 */ /* 0x000fe80003800200 */
[----:B------:R-:W-:Y:S05]  /*192f0*/  @!P1 BRA `(.L_x_321) ;  /* 0x0000000000149947 */ /* 0x000fea0003800000 */
[----:B0-----:R-:W2:Y:S01]  /*19300*/  LDL R8, [R1+0x8] ;  /* 0x0000080001087983 */ /* 0x001ea20000100800 */
[----:B------:R-:W-:Y:S01]  /*19310*/  ISETP.NE.AND P0, PT, R14, 0x2, PT ;  /* 0x000000020e00780c */ /* 0x000fe20003f05270 */
[----:B--2---:R-:W-:-:S05]  /*19320*/  FMUL R5, R7, R8 ;  /* 0x0000000807057220 */ /* 0x004fca0000400000 */
[----:B------:R-:W-:-:S05]  /*19330*/  FSEL R8, R6, R5, !P0 ;  /* 0x0000000506087208 */ /* 0x000fca0004000000 */
[----:B------:R1:W-:Y:S02]  /*19340*/  STL [R1+0x8], R8 ;  /* 0x0000080801007387 */ /* 0x0003e40000100800 */
.L_x_321:
[----:B------:R-:W-:Y:S05]  /*19350*/  BSYNC.RECONVERGENT B2 ;  /* 0x0000000000027941 */ /* 0x000fea0003800200 */
.L_x_320:
[----:B------:R-:W-:Y:S04]  /*19360*/  BSSY.RECONVERGENT B2, `(.L_x_322) ;  /* 0x0000007000027945 */ /* 0x000fe80003800200 */
[----:B------:R-:W-:Y:S05]  /*19370*/  @!P2 BRA `(.L_x_323) ;  /* 0x000000000014a947 */ /* 0x000fea0003800000 */
[----:B01----:R-:W2:Y:S01]  /*19380*/  LDL R8, [R1+0xc] ;  /* 0x00000c0001087983 */ /* 0x003ea20000100800 */
[----:B------:R-:W-:Y:S01]  /*19390*/  ISETP.NE.AND P0, PT, R14, 0x3, PT ;  /* 0x000000030e00780c */ /* 0x000fe20003f05270 */
[----:B--2---:R-:W-:-:S05]  /*193a0*/  FMUL R5, R7, R8 ;  /* 0x0000000807057220 */ /* 0x004fca0000400000 */
[----:B------:R-:W-:-:S05]  /*193b0*/  FSEL R8, R6, R5, !P0 ;  /* 0x0000000506087208 */ /* 0x000fca0004000000 */
[----:B------:R2:W-:Y:S02]  /*193c0*/  STL [R1+0xc], R8 ;  /* 0x00000c0801007387 */ /* 0x0005e40000100800 */
.L_x_323:
[----:B------:R-:W-:Y:S05]  /*193d0*/  BSYNC.RECONVERGENT B2 ;  /* 0x0000000000027941 */ /* 0x000fea0003800200 */
.L_x_322:
[----:B------:R-:W-:Y:S05]  /*193e0*/  @!P3 BRA `(.L_x_315) ;  /* 0x000000000010b947 */ /* 0x000fea0003800000 */
[----:B012---:R-:W2:Y:S01]  /*193f0*/  LDL R8, [R1+0x10] ;  /* 0x0000100001087983 */ /* 0x007ea20000100800 */
[----:B------:R-:W-:-:S13]  /*19400*/  ISETP.NE.AND P0, PT, R14, 0x4, PT ;  /* 0x000000040e00780c */ /* 0x000fda0003f05270 */
[----:B--2---:R-:W-:-:S05]  /*19410*/  @P0 FMUL R6, R7, R8 ;  /* 0x0000000807060220 */ /* 0x004fca0000400000 */
[----:B------:R0:W-:Y:S02]  /*19420*/  STL [R1+0x10], R6 ;  /* 0x0000100601007387 */ /* 0x0001e40000100800 */
.L_x_315:
[----:B------:R-:W-:Y:S05]  /*19430*/  BSYNC.RECONVERGENT B4 ;  /* 0x0000000000047941 */ /* 0x000fea0003800200 */
.L_x_314:
        /* <DEDUP_REMOVED lines=33> */
.L_x_327:
[----:B------:R-:W-:Y:S05]  /*19650*/  BSYNC.RECONVERGENT B5 ;  /* 0x0000000000057941 */ /* 0x000fea0003800200 */
.L_x_326:
        /* <DEDUP_REMOVED lines=18> */
.L_x_329:
[----:B------:R-:W-:Y:S05]  /*19780*/  BSYNC.RECONVERGENT B2 ;  /* 0x0000000000027941 */ /* 0x000fea0003800200 */
.L_x_328:
[----:B------:R-:W-:Y:S04]  /*19790*/  BSSY.RECONVERGENT B2, `(.L_x_330) ;  /* 0x0000007000027945 */ /* 0x000fe80003800200 */
[----:B------:R-:W-:Y:S05]  /*197a0*/  @!P1 BRA `(.L_x_331) ;  /* 0x0000000000149947 */ /* 0x000fea0003800000 */
[----:B0-----:R-:W2:Y:S01]  /*197b0*/  LDL R8, [R1+0x8] ;  /* 0x0000080001087983 */ /* 0x001ea20000100800 */
[----:B------:R-:W-:Y:S01]  /*197c0*/  ISETP.NE.AND P0, PT, R14, 0x2, PT ;  /* 0x000000020e00780c */ /* 0x000fe20003f05270 */
[----:B--2---:R-:W-:-:S05]  /*197d0*/  FMUL R5, R7, R8 ;  /* 0x0000000807057220 */ /* 0x004fca0000400000 */
[----:B------:R-:W-:-:S05]  /*197e0*/  FSEL R8, R6, R5, !P0 ;  /* 0x0000000506087208 */ /* 0x000fca0004000000 */
[----:B------:R1:W-:Y:S02]  /*197f0*/  STL [R1+0x8], R8 ;  /* 0x0000080801007387 */ /* 0x0003e40000100800 */
.L_x_331:
[----:B------:R-:W-:Y:S05]  /*19800*/  BSYNC.RECONVERGENT B2 ;  /* 0x0000000000027941 */ /* 0x000fea0003800200 */
.L_x_330:
[----:B------:R-:W-:Y:S04]  /*19810*/  BSSY.RECONVERGENT B2, `(.L_x_332) ;  /* 0x0000007000027945 */ /* 0x000fe80003800200 */
[----:B------:R-:W-:Y:S05]  /*19820*/  @!P2 BRA `(.L_x_333) ;  /* 0x000000000014a947 */ /* 0x000fea0003800000 */
[----:B01----:R-:W2:Y:S01]  /*19830*/  LDL R8, [R1+0xc] ;  /* 0x00000c0001087983 */ /* 0x003ea20000100800 */
[----:B------:R-:W-:Y:S01]  /*19840*/  ISETP.NE.AND P0, PT, R14, 0x3, PT ;  /* 0x000000030e00780c */ /* 0x000fe20003f05270 */
[----:B--2---:R-:W-:-:S05]  /*19850*/  FMUL R5, R7, R8 ;  /* 0x0000000807057220 */ /* 0x004fca0000400000 */
[----:B------:R-:W-:-:S05]  /*19860*/  FSEL R8, R6, R5, !P0 ;  /* 0x0000000506087208 */ /* 0x000fca0004000000 */
[----:B------:R2:W-:Y:S02]  /*19870*/  STL [R1+0xc], R8 ;  /* 0x00000c0801007387 */ /* 0x0005e40000100800 */
.L_x_333:
[----:B------:R-:W-:Y:S05]  /*19880*/  BSYNC.RECONVERGENT B2 ;  /* 0x0000000000027941 */ /* 0x000fea0003800200 */
.L_x_332:
[----:B------:R-:W-:Y:S05]  /*19890*/  @!P3 BRA `(.L_x_325) ;  /* 0x000000000010b947 */ /* 0x000fea0003800000 */
[----:B012---:R-:W2:Y:S01]  /*198a0*/  LDL R8, [R1+0x10] ;  /* 0x0000100001087983 */ /* 0x007ea20000100800 */
[----:B------:R-:W-:-:S13]  /*198b0*/  ISETP.NE.AND P0, PT, R14, 0x4, PT ;  /* 0x000000040e00780c */ /* 0x000fda0003f05270 */
[----:B--2---:R-:W-:-:S05]  /*198c0*/  @P0 FMUL R6, R7, R8 ;  /* 0x0000000807060220 */ /* 0x004fca0000400000 */
[----:B------:R0:W-:Y:S02]  /*198d0*/  STL [R1+0x10], R6 ;  /* 0x0000100601007387 */ /* 0x0001e40000100800 */
.L_x_325:
[----:B------:R-:W-:Y:S05]  /*198e0*/  BSYNC.RECONVERGENT B4 ;  /* 0x0000000000047941 */ /* 0x000fea0003800200 */
.L_x_324:
        /* <DEDUP_REMOVED lines=33> */
.L_x_337:
[----:B------:R-:W-:Y:S05]  /*19b00*/  BSYNC.RECONVERGENT B5 ;  /* 0x0000000000057941 */ /* 0x000fea0003800200 */
.L_x_336:
        /* <DEDUP_REMOVED lines=18> */
.L_x_339:
[----:B------:R-:W-:Y:S05]  /*19c30*/  BSYNC.RECONVERGENT B2 ;  /* 0x0000000000027941 */ /* 0x000fea0003800200 */
.L_x_338:
[----:B------:R-:W-:Y:S04]  /*19c40*/  BSSY.RECONVERGENT B2, `(.L_x_340) ;  /* 0x0000007000027945 */ /* 0x000fe80003800200 */
[----:B------:R-:W-:Y:S05]  /*19c50*/  @!P1 BRA `(.L_x_341) ;  /* 0x0000000000149947 */ /* 0x000fea0003800000 */
[----:B0-----:R-:W2:Y:S01]  /*19c60*/  LDL R8, [R1+0x8] ;  /* 0x0000080001087983 */ /* 0x001ea20000100800 */
[----:B------:R-:W-:Y:S01]  /*19c70*/  ISETP.NE.AND P0, PT, R14, 0x2, PT ;  /* 0x000000020e00780c */ /* 0x000fe20003f05270 */
[----:B--2---:R-:W-:-:S05]  /*19c80*/  FMUL R5, R7, R8 ;  /* 0x0000000807057220 */ /* 0x004fca0000400000 */
[----:B------:R-:W-:-:S05]  /*19c90*/  FSEL R8, R6, R5, !P0 ;  /* 0x0000000506087208 */ /* 0x000fca0004000000 */
[----:B------:R1:W-:Y:S02]  /*19ca0*/  STL [R1+0x8], R8 ;  /* 0x0000080801007387 */ /* 0x0003e40000100800 */
.L_x_341:
[----:B------:R-:W-:Y:S05]  /*19cb0*/  BSYNC.RECONVERGENT B2 ;  /* 0x0000000000027941 */ /* 0x000fea0003800200 */
.L_x_340:
[----:B------:R-:W-:Y:S04]  /*19cc0*/  BSSY.RECONVERGENT B2, `(.L_x_342) ;  /* 0x0000007000027945 */ /* 0x000fe80003800200 */
[----:B------:R-:W-:Y:S05]  /*19cd0*/  @!P2 BRA `(.L_x_343) ;  /* 0x000000000014a947 */ /* 0x000fea0003800000 */
[----:B01----:R-:W2:Y:S01]  /*19ce0*/  LDL R8, [R1+0xc] ;  /* 0x00000c0001087983 */ /* 0x003ea20000100800 */
[----:B------:R-:W-:Y:S01]  /*19cf0*/  ISETP.NE.AND P0, PT, R14, 0x3, PT ;  /* 0x000000030e00780c */ /* 0x000fe20003f05270 */
[----:B--2---:R-:W-:-:S05]  /*19d00*/  FMUL R5, R7, R8 ;  /* 0x0000000807057220 */ /* 0x004fca0000400000 */
[----:B------:R-:W-:-:S05]  /*19d10*/  FSEL R8, R6, R5, !P0 ;  /* 0x0000000506087208 */ /* 0x000fca0004000000 */
[----:B------:R2:W-:Y:S02]  /*19d20*/  STL [R1+0xc], R8 ;  /* 0x00000c0801007387 */ /* 0x0005e40000100800 */
.L_x_343:
[----:B------:R-:W-:Y:S05]  /*19d30*/  BSYNC.RECONVERGENT B2 ;  /* 0x0000000000027941 */ /* 0x000fea0003800200 */
.L_x_342:
[----:B------:R-:W-:Y:S05]  /*19d40*/  @!P3 BRA `(.L_x_335) ;  /* 0x000000000010b947 */ /* 0x000fea0003800000 */
[----:B012---:R-:W2:Y:S01]  /*19d50*/  LDL R8, [R1+0x10] ;  /* 0x0000100001087983 */ /* 0x007ea20000100800 */
[----:B------:R-:W-:-:S13]  /*19d60*/  ISETP.NE.AND P0, PT, R14, 0x4, PT ;  /* 0x000000040e00780c */ /* 0x000fda0003f05270 */
[----:B--2---:R-:W-:-:S05]  /*19d70*/  @P0 FMUL R6, R7, R8 ;  /* 0x0000000807060220 */ /* 0x004fca0000400000 */
[----:B------:R0:W-:Y:S02]  /*19d80*/  STL [R1+0x10], R6 ;  /* 0x0000100601007387 */ /* 0x0001e40000100800 */
.L_x_335:
[----:B------:R-:W-:Y:S05]  /*19d90*/  BSYNC.RECONVERGENT B4 ;  /* 0x0000000000047941 */ /* 0x000fea0003800200 */
.L_x_334:
        /* <DEDUP_REMOVED lines=33> */
.L_x_347:
[----:B------:R-:W-:Y:S05]  /*19fb0*/  BSYNC.RECONVERGENT B5 ;  /* 0x0000000000057941 */ /* 0x000fea0003800200 */
.L_x_346:
        /* <DEDUP_REMOVED lines=18> */
.L_x_349:
[----:B------:R-:W-:Y:S05]  /*1a0e0*/  BSYNC.RECONVERGENT B2 ;  /* 0x0000000000027941 */ /* 0x000fea0003800200 */
.L_x_348:
[----:B------:R-:W-:Y:S04]  /*1a0f0*/  BSSY.RECONVERGENT B2, `(.L_x_350) ;  /* 0x0000007000027945 */ /* 0x000fe80003800200 */
[----:B------:R-:W-:Y:S05]  /*1a100*/  @!P1 BRA `(.L_x_351) ;  /* 0x0000000000149947 */ /* 0x000fea0003800000 */
[----:B0-----:R-:W2:Y:S01]  /*1a110*/  LDL R8, [R1+0x8] ;  /* 0x0000080001087983 */ /* 0x001ea20000100800 */
[----:B------:R-:W-:Y:S01]  /*1a120*/  ISETP.NE.AND P0, PT, R14, 0x2, PT ;  /* 0x000000020e00780c */ /* 0x000fe20003f05270 */
[----:B--2---:R-:W-:-:S05]  /*1a130*/  FMUL R5, R7, R8 ;  /* 0x0000000807057220 */ /* 0x004fca0000400000 */
[----:B------:R-:W-:-:S05]  /*1a140*/  FSEL R8, R6, R5, !P0 ;  /* 0x0000000506087208 */ /* 0x000fca0004000000 */
[----:B------:R1:W-:Y:S02]  /*1a150*/  STL [R1+0x8], R8 ;  /* 0x0000080801007387 */ /* 0x0003e40000100800 */
.L_x_351:
[----:B------:R-:W-:Y:S05]  /*1a160*/  BSYNC.RECONVERGENT B2 ;  /* 0x0000000000027941 */ /* 0x000fea0003800200 */
.L_x_350:
[----:B------:R-:W-:Y:S04]  /*1a170*/  BSSY.RECONVERGENT B2, `(.L_x_352) ;  /* 0x0000007000027945 */ /* 0x000fe80003800200 */
[----:B------:R-:W-:Y:S05]  /*1a180*/  @!P2 BRA `(.L_x_353) ;  /* 0x000000000014a947 */ /* 0x000fea0003800000 */
[----:B01----:R-:W2:Y:S01]  /*1a190*/  LDL R8, [R1+0xc] ;  /* 0x00000c0001087983 */ /* 0x003ea20000100800 */
[----:B------:R-:W-:Y:S01]  /*1a1a0*/  ISETP.NE.AND P0, PT, R14, 0x3, PT ;  /* 0x000000030e00780c */ /* 0x000fe20003f05270 */
[----:B--2---:R-:W-:-:S05]  /*1a1b0*/  FMUL R5, R7, R8 ;  /* 0x0000000807057220 */ /* 0x004fca0000400000 */
[----:B------:R-:W-:-:S05]  /*1a1c0*/  FSEL R8, R6, R5, !P0 ;  /* 0x0000000506087208 */ /* 0x000fca0004000000 */
[----:B------:R2:W-:Y:S02]  /*1a1d0*/  STL [R1+0xc], R8 ;  /* 0x00000c0801007387 */ /* 0x0005e40000100800 */
.L_x_353:
[----:B------:R-:W-:Y:S05]  /*1a1e0*/  BSYNC.RECONVERGENT B2 ;  /* 0x0000000000027941 */ /* 0x000fea0003800200 */
.L_x_352:
[----:B------:R-:W-:Y:S05]  /*1a1f0*/  @!P3 BRA `(.L_x_345) ;  /* 0x000000000010b947 */ /* 0x000fea0003800000 */
[----:B012---:R-:W2:Y:S01]  /*1a200*/  LDL R8, [R1+0x10] ;  /* 0x0000100001087983 */ /* 0x007ea20000100800 */
[----:B------:R-:W-:-:S13]  /*1a210*/  ISETP.NE.AND P0, PT, R14, 0x4, PT ;  /* 0x000000040e00780c */ /* 0x000fda0003f05270 */
[----:B--2---:R-:W-:-:S05]  /*1a220*/  @P0 FMUL R6, R7, R8 ;  /* 0x0000000807060220 */ /* 0x004fca0000400000 */
[----:B------:R0:W-:Y:S02]  /*1a230*/  STL [R1+0x10], R6 ;  /* 0x0000100601007387 */ /* 0x0001e40000100800 */
.L_x_345:
[----:B------:R-:W-:Y:S05]  /*1a240*/  BSYNC.RECONVERGENT B4 ;  /* 0x0000000000047941 */ /* 0x000fea0003800200 */
.L_x_344:
        /* <DEDUP_REMOVED lines=33> */
.L_x_357:
[----:B------:R-:W-:Y:S05]  /*1a460*/  BSYNC.RECONVERGENT B5 ;  /* 0x0000000000057941 */ /* 0x000fea0003800200 */
.L_x_356:
        /* <DEDUP_REMOVED lines=18> */
.L_x_359:
[----:B------:R-:W-:Y:S05]  /*1a590*/  BSYNC.RECONVERGENT B2 ;  /* 0x0000000000027941 */ /* 0x000fea0003800200 */
.L_x_358:
[----:B------:R-:W-:Y:S04]  /*1a5a0*/  BSSY.RECONVERGENT B2, `(.L_x_360) ;  /* 0x0000007000027945 */ /* 0x000fe80003800200 */
[----:B------:R-:W-:Y:S05]  /*1a5b0*/  @!P1 BRA `(.L_x_361) ;  /* 0x0000000000149947 */ /* 0x000fea0003800000 */
[----:B0-----:R-:W2:Y:S01]  /*1a5c0*/  LDL R8, [R1+0x8] ;  /* 0x0000080001087983 */ /* 0x001ea20000100800 */
[----:B------:R-:W-:Y:S01]  /*1a5d0*/  ISETP.NE.AND P0, PT, R14, 0x2, PT ;  /* 0x000000020e00780c */ /* 0x000fe20003f05270 */
[----:B--2---:R-:W-:-:S05]  /*1a5e0*/  FMUL R5, R7, R8 ;  /* 0x0000000807057220 */ /* 0x004fca0000400000 */
[----:B------:R-:W-:-:S05]  /*1a5f0*/  FSEL R8, R6, R5, !P0 ;  /* 0x0000000506087208 */ /* 0x000fca0004000000 */
[----:B------:R1:W-:Y:S02]  /*1a600*/  STL [R1+0x8], R8 ;  /* 0x0000080801007387 */ /* 0x0003e40000100800 */
.L_x_361:
[----:B------:R-:W-:Y:S05]  /*1a610*/  BSYNC.RECONVERGENT B2 ;  /* 0x0000000000027941 */ /* 0x000fea0003800200 */
.L_x_360:
[----:B------:R-:W-:Y:S04]  /*1a620*/  BSSY.RECONVERGENT B2, `(.L_x_362) ;  /* 0x0000007000027945 */ /* 0x000fe80003800200 */
[----:B------:R-:W-:Y:S05]  /*1a630*/  @!P2 BRA `(.L_x_363) ;  /* 0x000000000014a947 */ /* 0x000fea0003800000 */
[----:B01----:R-:W2:Y:S01]  /*1a640*/  LDL R8, [R1+0xc] ;  /* 0x00000c0001087983 */ /* 0x003ea20000100800 */
[----:B------:R-:W-:Y:S01]  /*1a650*/  ISETP.NE.AND P0, PT, R14, 0x3, PT ;  /* 0x000000030e00780c */ /* 0x000fe20003f05270 */
[----:B--2---:R-:W-:-:S05]  /*1a660*/  FMUL R5, R7, R8 ;  /* 0x0000000807057220 */ /* 0x004fca0000400000 */
[----:B------:R-:W-:-:S05]  /*1a670*/  FSEL R8, R6, R5, !P0 ;  /* 0x0000000506087208 */ /* 0x000fca0004000000 */
[----:B------:R2:W-:Y:S02]  /*1a680*/  STL [R1+0xc], R8 ;  /* 0x00000c0801007387 */ /* 0x0005e40000100800 */
.L_x_363:
[----:B------:R-:W-:Y:S05]  /*1a690*/  BSYNC.RECONVERGENT B2 ;  /* 0x0000000000027941 */ /* 0x000fea0003800200 */
.L_x_362:
[----:B------:R-:W-:Y:S05]  /*1a6a0*/  @!P3 BRA `(.L_x_355) ;  /* 0x000000000010b947 */ /* 0x000fea0003800000 */
[----:B012---:R-:W2:Y:S01]  /*1a6b0*/  LDL R8, [R1+0x10] ;  /* 0x0000100001087983 */ /* 0x007ea20000100800 */
[----:B------:R-:W-:-:S13]  /*1a6c0*/  ISETP.NE.AND P0, PT, R14, 0x4, PT ;  /* 0x000000040e00780c */ /* 0x000fda0003f05270 */
[----:B--2---:R-:W-:-:S05]  /*1a6d0*/  @P0 FMUL R6, R7, R8 ;  /* 0x0000000807060220 */ /* 0x004fca0000400000 */
[----:B------:R0:W-:Y:S02]  /*1a6e0*/  STL [R1+0x10], R6 ;  /* 0x0000100601007387 */ /* 0x0001e40000100800 */
.L_x_355:
[----:B------:R-:W-:Y:S05]  /*1a6f0*/  BSYNC.RECONVERGENT B4 ;  /* 0x0000000000047941 */ /* 0x000fea0003800200 */
.L_x_354:
        /* <DEDUP_REMOVED lines=33> */
.L_x_367:
[----:B------:R-:W-:Y:S05]  /*1a910*/  BSYNC.RECONVERGENT B5 ;  /* 0x0000000000057941 */ /* 0x000fea0003800200 */
.L_x_366:
        /* <DEDUP_REMOVED lines=18> */
.L_x_369:
[----:B------:R-:W-:Y:S05]  /*1aa40*/  BSYNC.RECONVERGENT B2 ;  /* 0x0000000000027941 */ /* 0x000fea0003800200 */
.L_x_368:
[----:B------:R-:W-:Y:S04]  /*1aa50*/  BSSY.RECONVERGENT B2, `(.L_x_370) ;  /* 0x0000007000027945 */ /* 0x000fe80003800200 */
[----:B------:R-:W-:Y:S05]  /*1aa60*/  @!P1 BRA `(.L_x_371) ;  /* 0x0000000000149947 */ /* 0x000fea0003800000 */
[----:B0-----:R-:W2:Y:S01]  /*1aa70*/  LDL R8, [R1+0x8] ;  /* 0x0000080001087983 */ /* 0x001ea20000100800 */
[----:B------:R-:W-:Y:S01]  /*1aa80*/  ISETP.NE.AND P0, PT, R14, 0x2, PT ;  /* 0x000000020e00780c */ /* 0x000fe20003f05270 */
[----:B--2---:R-:W-:-:S05]  /*1aa90*/  FMUL R5, R7, R8 ;  /* 0x0000000807057220 */ /* 0x004fca0000400000 */
[----:B------:R-:W-:-:S05]  /*1aaa0*/  FSEL R8, R6, R5, !P0 ;  /* 0x0000000506087208 */ /* 0x000fca0004000000 */
[----:B------:R1:W-:Y:S02]  /*1aab0*/  STL [R1+0x8], R8 ;  /* 0x0000080801007387 */ /* 0x0003e40000100800 */
.L_x_371:
[----:B------:R-:W-:Y:S05]  /*1aac0*/  BSYNC.RECONVERGENT B2 ;  /* 0x0000000000027941 */ /* 0x000fea0003800200 */
.L_x_370:
[----:B------:R-:W-:Y:S04]  /*1aad0*/  BSSY.RECONVERGENT B2, `(.L_x_372) ;  /* 0x0000007000027945 */ /* 0x000fe80003800200 */
[----:B------:R-:W-:Y:S05]  /*1aae0*/  @!P2 BRA `(.L_x_373) ;  /* 0x000000000014a947 */ /* 0x000fea0003800000 */
[----:B01----:R-:W2:Y:S01]  /*1aaf0*/  LDL R8, [R1+0xc] ;  /* 0x00000c0001087983 */ /* 0x003ea20000100800 */
[----:B------:R-:W-:Y:S01]  /*1ab00*/  ISETP.NE.AND P0, PT, R14, 0x3, PT ;  /* 0x000000030e00780c */ /* 0x000fe20003f05270 */
[----:B--2---:R-:W-:-:S05]  /*1ab10*/  FMUL R5, R7, R8 ;  /* 0x0000000807057220 */ /* 0x004fca0000400000 */
[----:B------:R-:W-:-:S05]  /*1ab20*/  FSEL R8, R6, R5, !P0 ;  /* 0x0000000506087208 */ /* 0x000fca0004000000 */
[----:B------:R2:W-:Y:S02]  /*1ab30*/  STL [R1+0xc], R8 ;  /* 0x00000c0801007387 */ /* 0x0005e40000100800 */
.L_x_373:
[----:B------:R-:W-:Y:S05]  /*1ab40*/  BSYNC.RECONVERGENT B2 ;  /* 0x0000000000027941 */ /* 0x000fea0003800200 */
.L_x_372:
[----:B------:R-:W-:Y:S05]  /*1ab50*/  @!P3 BRA `(.L_x_365) ;  /* 0x000000000010b947 */ /* 0x000fea0003800000 */
[----:B012---:R-:W2:Y:S01]  /*1ab60*/  LDL R8, [R1+0x10] ;  /* 0x0000100001087983 */ /* 0x007ea20000100800 */
[----:B------:R-:W-:-:S13]  /*1ab70*/  ISETP.NE.AND P0, PT, R14, 0x4, PT ;  /* 0x000000040e00780c */ /* 0x000fda0003f05270 */
[----:B--2---:R-:W-:-:S05]  /*1ab80*/  @P0 FMUL R6, R7, R8 ;  /* 0x0000000807060220 */ /* 0x004fca0000400000 */
[----:B------:R0:W-:Y:S02]  /*1ab90*/  STL [R1+0x10], R6 ;  /* 0x0000100601007387 */ /* 0x0001e40000100800 */
.L_x_365:
[----:B------:R-:W-:Y:S05]  /*1aba0*/  BSYNC.RECONVERGENT B4 ;  /* 0x0000000000047941 */ /* 0x000fea0003800200 */
.L_x_364:
[----:B------:R-:W-:-:S04]  /*1abb0*/  PRMT R5, R2, 0x8880, RZ ;  /* 0x0000888002057816 */ /* 0x000fc800000000ff */
[----:B------:R-:W-:-:S13]  /*1abc0*/  ISETP.GE.AND P0, PT, R5, RZ, PT ;  /* 0x000000ff0500720c */ /* 0x000fda0003f06270 */
[----:B------:R-:W-:Y:S05]  /*1abd0*/  @!P0 BRA `(.L_x_237) ;  /* 0x00000004001c8947 */ /* 0x000fea0003800000 */
[----:B01--4-:R-:W4:Y:S02]  /*1abe0*/  LDL R9, [R15] ;  /* 0x000000000f097983 */ /* 0x013f240000100800 */
[----:B----4-:R-:W-:-:S05]  /*1abf0*/  FADD R5, R9, R18 ;  /* 0x0000001209057221 */ /* 0x010fca0000000000 */
[----:B------:R-:W-:-:S13]  /*1ac00*/  FSETP.GE.AND P0, PT, R5, 100, PT ;  /* 0x42c800000500780b */ /* 0x000fda0003f06000 */
[----:B---3--:R-:W-:Y:S01]  /*1ac10*/  @P0 IMAD.MOV.U32 R6, RZ, RZ, 0x42c80000 ;  /* 0x42c80000ff060424 */ /* 0x008fe200078e00ff */
[----:B------:R0:W-:Y:S04]  /*1ac20*/  @P0 STL.64 [R1], RZ ;  /* 0x000000ff01000387 */ /* 0x0001e80000100a00 */
[----:B------:R0:W-:Y:S04]  /*1ac30*/  @P0 STL.64 [R1+0x8], RZ ;  /* 0x000008ff01000387 */ /* 0x0001e80000100a00 */
[----:B------:R0:W-:Y:S04]  /*1ac40*/  @P0 STL [R1+0x10], RZ ;  /* 0x000010ff01000387 */ /* 0x0001e80000100800 */
[----:B------:R0:W-:Y:S01]  /*1ac50*/  @P0 STL [R15], R6 ;  /* 0x000000060f000387 */ /* 0x0001e20000100800 */
[----:B------:R-:W-:Y:S05]  /*1ac60*/  @P0 BRA `(.L_x_237) ;  /* 0x0000000000f80947 */ /* 0x000fea0003800000 */
[----:B------:R-:W-:Y:S01]  /*1ac70*/  FADD R10, -R9, 100 ;  /* 0x42c80000090a7421 */ /* 0x000fe20000000100 */
[----:B------:R-:W-:Y:S01]  /*1ac80*/  FSETP.GTU.AND P0, PT, R5, RZ, PT ;  /* 0x000000ff0500720b */ /* 0x000fe20003f0c000 */
[----:B------:R-:W-:Y:S01]  /*1ac90*/  BSSY.RECONVERGENT B4, `(.L_x_374) ;  /* 0x000000f000047945 */ /* 0x000fe20003800200 */
[----:B------:R-:W-:Y:S01]  /*1aca0*/  ISETP.NE.AND P2, PT, R28, RZ, PT ;  /* 0x000000ff1c00720c */ /* 0x000fe20003f45270 */
[----:B0-----:R-:W0:Y:S01]  /*1acb0*/  MUFU.RCP R6, R10 ;  /* 0x0000000a00067308 */ /* 0x001e220000001000 */
[----:B------:R-:W-:-:S08]  /*1acc0*/  FSEL R5, -R9, R18, !P0 ;  /* 0x0000001209057208 */ /* 0x000fd00004000100 */
[----:B------:R-:W1:Y:S01]  /*1acd0*/  FCHK P0, R5, R10 ;  /* 0x0000000a05007302 */ /* 0x000e620000000000 */
[----:B0-----:R-:W-:-:S04]  /*1ace0*/  FFMA R7, -R10, R6, 1 ;  /* 0x3f8000000a077423 */ /* 0x001fc80000000106 */
[----:B------:R-:W-:-:S04]  /*1acf0*/  FFMA R6, R6, R7, R6 ;  /* 0x0000000706067223 */ /* 0x000fc80000000006 */
[----:B------:R-:W-:-:S04]  /*1ad00*/  FFMA R7, R5, R6, RZ ;  /* 0x0000000605077223 */ /* 0x000fc800000000ff */
[----:B--2---:R-:W-:-:S04]  /*1ad10*/  FFMA R8, -R10, R7, R5 ;  /* 0x000000070a087223 */ /* 0x004fc80000000105 */
[----:B------:R-:W-:Y:S01]  /*1ad20*/  FFMA R7, R6, R8, R7 ;  /* 0x0000000806077223 */ /* 0x000fe20000000007 */
[----:B-1----:R-:W-:Y:S06]  /*1ad30*/  @!P0 BRA `(.L_x_375) ;  /* 0x0000000000108947 */ /* 0x002fec0003800000 */
[----:B------:R-:W-:Y:S01]  /*1ad40*/  IMAD.MOV.U32 R6, RZ, RZ, R10 ;  /* 0x000000ffff067224 */ /* 0x000fe200078e000a */
[----:B------:R-:W-:-:S07]  /*1ad50*/  MOV R42, 0x1ad70 ;  /* 0x0001ad70002a7802 */ /* 0x000fce0000000f00 */
[----:B------:R-:W-:Y:S05]  /*1ad60*/  CALL.REL.NOINC `($__internal_1_$__cuda_sm3x_div_rn_noftz_f32_slowpath) ;  /* 0x000000ac003c7944 */ /* 0x000fea0003c00000 */
[----:B------:R-:W-:-:S07]  /*1ad70*/  IMAD.MOV.U32 R7, RZ, RZ, R10 ;  /* 0x000000ffff077224 */ /* 0x000fce00078e000a */
.L_x_375:
[----:B------:R-:W-:Y:S05]  /*1ad80*/  BSYNC.RECONVERGENT B4 ;  /* 0x0000000000047941 */ /* 0x000fea0003800200 */
.L_x_374:
[----:B------:R-:W2:Y:S01]  /*1ad90*/  @P2 LDL R8, [R1] ;  /* 0x0000000001082983 */ /* 0x000ea20000100800 */
[----:B------:R-:W-:Y:S01]  /*1ada0*/  FADD R7, -R7, 1 ;  /* 0x3f80000007077421 */ /* 0x000fe20000000100 */
[----:B------:R-:W-:Y:S01]  /*1adb0*/  FADD R6, R9, R5 ;  /* 0x0000000509067221 */ /* 0x000fe20000000000 */
[----:B------:R-:W-:Y:S01]  /*1adc0*/  @P2 LOP3.LUT P0, RZ, R2, 0xff, RZ, 0xc0, !PT ;  /* 0x000000ff02ff2812 */ /* 0x000fe2000780c0ff */
        /* <DEDUP_REMOVED lines=10> */
[----:B------:R-:W-:-:S04]  /*1ae70*/  LOP3.LUT R4, R2, 0xff, RZ, 0xc0, !PT ;  /* 0x000000ff02047812 */ /* 0x000fc800078ec0ff */
[----:B------:R-:W-:Y:S01]  /*1ae80*/  ISETP.NE.AND P0, PT, R4, 0x1, PT ;  /* 0x000000010400780c */ /* 0x000fe20003f05270 */
[----:B--2---:R-:W-:-:S05]  /*1ae90*/  FMUL R5, R7, R8 ;  /* 0x0000000807057220 */ /* 0x004fca0000400000 */
[----:B------:R-:W-:-:S05]  /*1aea0*/  FSEL R4, R6, R5, !P0 ;  /* 0x0000000506047208 */ /* 0x000fca0004000000 */
[----:B------:R0:W-:Y:S02]  /*1aeb0*/  STL [R1+0x4], R4 ;  /* 0x0000040401007387 */ /* 0x0001e40000100800 */
.L_x_377:
[----:B------:R-:W-:Y:S05]  /*1aec0*/  BSYNC.RECONVERGENT B2 ;  /* 0x0000000000027941 */ /* 0x000fea0003800200 */
.L_x_376:
[----:B------:R-:W-:Y:S04]  /*1aed0*/  BSSY.RECONVERGENT B2, `(.L_x_378) ;  /* 0x0000008000027945 */ /* 0x000fe80003800200 */
[----:B------:R-:W-:Y:S05]  /*1aee0*/  @!P1 BRA `(.L_x_379) ;  /* 0x0000000000189947 */ /* 0x000fea0003800000 */
[----:B------:R-:W2:Y:S01]  /*1aef0*/  LDL R8, [R1+0x8] ;  /* 0x0000080001087983 */ /* 0x000ea20000100800 */
[----:B0-----:R-:W-:-:S04]  /*1af00*/  LOP3.LUT R4, R2, 0xff, RZ, 0xc0, !PT ;  /* 0x000000ff02047812 */ /* 0x001fc800078ec0ff */
[----:B------:R-:W-:Y:S01]  /*1af10*/  ISETP.NE.AND P0, PT, R4, 0x2, PT ;  /* 0x000000020400780c */ /* 0x000fe20003f05270 */
[----:B--2---:R-:W-:-:S05]  /*1af20*/  FMUL R5, R7, R8 ;  /* 0x0000000807057220 */ /* 0x004fca0000400000 */
[----:B------:R-:W-:-:S05]  /*1af30*/  FSEL R4, R6, R5, !P0 ;  /* 0x0000000506047208 */ /* 0x000fca0004000000 */
[----:B------:R1:W-:Y:S02]  /*1af40*/  STL [R1+0x8], R4 ;  /* 0x0000080401007387 */ /* 0x0003e40000100800 */
.L_x_379:
[----:B------:R-:W-:Y:S05]  /*1af50*/  BSYNC.RECONVERGENT B2 ;  /* 0x0000000000027941 */ /* 0x000fea0003800200 */
.L_x_378:
[----:B------:R-:W-:Y:S04]  /*1af60*/  BSSY.RECONVERGENT B2, `(.L_x_380) ;  /* 0x0000008000027945 */ /* 0x000fe80003800200 */
[----:B------:R-:W-:Y:S05]  /*1af70*/  @!P2 BRA `(.L_x_381) ;  /* 0x000000000018a947 */ /* 0x000fea0003800000 */
[----:B------:R-:W2:Y:S01]  /*1af80*/  LDL R8, [R1+0xc] ;  /* 0x00000c0001087983 */ /* 0x000ea20000100800 */
[----:B01----:R-:W-:-:S04]  /*1af90*/  LOP3.LUT R4, R2, 0xff, RZ, 0xc0, !PT ;  /* 0x000000ff02047812 */ /* 0x003fc800078ec0ff */
[----:B------:R-:W-:Y:S01]  /*1afa0*/  ISETP.NE.AND P0, PT, R4, 0x3, PT ;  /* 0x000000030400780c */ /* 0x000fe20003f05270 */
[----:B--2---:R-:W-:-:S05]  /*1afb0*/  FMUL R5, R7, R8 ;  /* 0x0000000807057220 */ /* 0x004fca0000400000 */
[----:B------:R-:W-:-:S05]  /*1afc0*/  FSEL R4, R6, R5, !P0 ;  /* 0x0000000506047208 */ /* 0x000fca0004000000 */
[----:B------:R2:W-:Y:S02]  /*1afd0*/  STL [R1+0xc], R4 ;  /* 0x00000c0401007387 */ /* 0x0005e40000100800 */
.L_x_381:
[----:B------:R-:W-:Y:S05]  /*1afe0*/  BSYNC.RECONVERGENT B2 ;  /* 0x0000000000027941 */ /* 0x000fea0003800200 */
.L_x_380:
[----:B------:R-:W-:Y:S05]  /*1aff0*/  @!P3 BRA `(.L_x_237) ;  /* 0x000000000014b947 */ /* 0x000fea0003800000 */
[----:B------:R-:W3:Y:S01]  /*1b000*/  LDL R8, [R1+0x10] ;  /* 0x0000100001087983 */ /* 0x000ee20000100800 */
[----:B012---:R-:W-:-:S04]  /*1b010*/  LOP3.LUT R4, R2, 0xff, RZ, 0xc0, !PT ;  /* 0x000000ff02047812 */ /* 0x007fc800078ec0ff */
[----:B------:R-:W-:-:S13]  /*1b020*/  ISETP.NE.AND P0, PT, R4, 0x4, PT ;  /* 0x000000040400780c */ /* 0x000fda0003f05270 */
[----:B---3--:R-:W-:-:S05]  /*1b030*/  @P0 FMUL R6, R7, R8 ;  /* 0x0000000807060220 */ /* 0x008fca0000400000 */
[----:B------:R0:W-:Y:S02]  /*1b040*/  STL [R1+0x10], R6 ;  /* 0x0000100601007387 */ /* 0x0001e40000100800 */
.L_x_237:
[----:B------:R-:W-:Y:S05]  /*1b050*/  BSYNC.RECONVERGENT B1 ;  /* 0x0000000000017941 */ /* 0x000fea0003800200 */
.L_x_235:
[----:B01-34-:R-:W3:Y:S01]  /*1b060*/  LDL.64 R6, [R1] ;  /* 0x0000000001067983 */ /* 0x01bee20000100a00 */
[----:B------:R-:W-:Y:S04]  /*1b070*/  BSSY.RECONVERGENT B1, `(.L_x_382) ;  /* 0x0000032000017945 */ /* 0x000fe80003800200 */
[----:B------:R-:W-:Y:S01]  /*1b080*/  BSSY.RELIABLE B2, `(.L_x_383) ;  /* 0x0000017000027945 */ /* 0x000fe20003800100 */
[----:B--2---:R-:W-:Y:S02]  /*1b090*/  CS2R R4, SRZ ;  /* 0x0000000000047805 */ /* 0x004fe4000001ff00 */
[----:B---3--:R-:W-:-:S13]  /*1b0a0*/  FSETP.GT.AND P0, PT, R13, R6, PT ;  /* 0x000000060d00720b */ /* 0x008fda0003f04000 */
[----:B------:R-:W-:Y:S05]  /*1b0b0*/  @!P0 BRA `(.L_x_384) ;  /* 0x00000000004c8947 */ /* 0x000fea0003800000 */
[----:B------:R-:W-:Y:S01]  /*1b0c0*/  FADD R6, R13, -R6 ;  /* 0x800000060d067221 */ /* 0x000fe20000000000 */
[----:B------:R-:W-:-:S04]  /*1b0d0*/  IMAD.MOV.U32 R4, RZ, RZ, 0x1 ;  /* 0x00000001ff047424 */ /* 0x000fc800078e00ff */
[----:B------:R-:W-:-:S13]  /*1b0e0*/  FSETP.GT.AND P0, PT, R6, R7, PT ;  /* 0x000000070600720b */ /* 0x000fda0003f04000 */
[----:B------:R-:W-:Y:S05]  /*1b0f0*/  @!P0 BRA `(.L_x_384) ;  /* 0x00000000003c8947 */ /* 0x000fea0003800000 */
[----:B------:R-:W2:Y:S01]  /*1b100*/  LDL.64 R8, [R1+0x8] ;  /* 0x0000080001087983 */ /* 0x000ea20000100a00 */
[----:B------:R-:W-:Y:S01]  /*1b110*/  FADD R7, R6, -R7 ;  /* 0x8000000706077221 */ /* 0x000fe20000000000 */
[----:B------:R-:W-:-:S04]  /*1b120*/  IMAD.MOV.U32 R4, RZ, RZ, 0x2 ;  /* 0x00000002ff047424 */ /* 0x000fc800078e00ff */
[----:B--2---:R-:W-:-:S13]  /*1b130*/  FSETP.GT.AND P0, PT, R7, R8, PT ;  /* 0x000000080700720b */ /* 0x004fda0003f04000 */
[----:B------:R-:W-:Y:S05]  /*1b140*/  @!P0 BRA `(.L_x_384) ;  /* 0x0000000000288947 */ /* 0x000fea0003800000 */
[----:B------:R-:W-:Y:S01]  /*1b150*/  FADD R8, R7, -R8 ;  /* 0x8000000807087221 */ /* 0x000fe20000000000 */
[----:B------:R-:W-:-:S04]  /*1b160*/  IMAD.MOV.U32 R4, RZ, RZ, 0x3 ;  /* 0x00000003ff047424 */ /* 0x000fc800078e00ff */
[----:B------:R-:W-:-:S13]  /*1b170*/  FSETP.GT.AND P0, PT, R8, R9, PT ;  /* 0x000000090800720b */ /* 0x000fda0003f04000 */
[----:B------:R-:W-:Y:S05]  /*1b180*/  @!P0 BRA `(.L_x_384) ;  /* 0x0000000000188947 */ /* 0x000fea0003800000 */
[----:B------:R-:W2:Y:S01]  /*1b190*/  LDL R7, [R1+0x10] ;  /* 0x0000100001077983 */ /* 0x000ea20000100800 */
[----:B------:R-:W-:-:S05]  /*1b1a0*/  FADD R4, R8, -R9 ;  /* 0x8000000908047221 */ /* 0x000fca0000000000 */
[----:B--2---:R-:W-:-:S13]  /*1b1b0*/  FSETP.GT.AND P0, PT, R4, R7, PT ;  /* 0x000000070400720b */ /* 0x004fda0003f04000 */
[----:B------:R-:W-:Y:S05]  /*1b1c0*/  @P0 BREAK.RELIABLE B2 ;  /* 0x0000000000020942 */ /* 0x000fea0003800100 */
[----:B------:R-:W-:Y:S05]  /*1b1d0*/  @P0 BRA `(.L_x_385) ;  /* 0x00000000006c0947 */ /* 0x000fea0003800000 */
[----:B------:R-:W-:-:S07]  /*1b1e0*/  IMAD.MOV.U32 R4, RZ, RZ, 0x4 ;  /* 0x00000004ff047424 */ /* 0x000fce00078e00ff */
.L_x_384:
[----:B------:R-:W-:Y:S05]  /*1b1f0*/  BSYNC.RELIABLE B2 ;  /* 0x0000000000027941 */ /* 0x000fea0003800100 */
.L_x_383:
[C---:B------:R-:W-:Y:S01]  /*1b200*/  IMAD.U32 R9, R4.reuse, 0x4, R1 ;  /* 0x0000000404097824 */ /* 0x040fe200078e0001 */
[----:B------:R-:W-:-:S04]  /*1b210*/  IADD3 R6, P0, PT, R4, R16, RZ ;  /* 0x0000001004067210 */ /* 0x000fc80007f1e0ff */
[----:B------:R-:W2:Y:S01]  /*1b220*/  LDL R8, [R9+0x6c] ;  /* 0x00006c0009087983 */ /* 0x000ea20000100800 */
[----:B------:R-:W-:-:S05]  /*1b230*/  IMAD.X R7, R5, 0x1, R39, P0 ;  /* 0x0000000105077824 */ /* 0x000fca00000e0627 */
[----:B------:R-:W3:Y:S01]  /*1b240*/  LDG.E.U8 R5, desc[UR36][R6.64] ;  /* 0x0000002406057981 */ /* 0x000ee2000c1e1100 */
[----:B------:R-:W-:Y:S01]  /*1b250*/  PRMT R10, R0, 0x9910, RZ ;  /* 0x00009910000a7816 */ /* 0x000fe200000000ff */
[----:B------:R-:W-:Y:S01]  /*1b260*/  FMUL R11, R11, 100 ;  /* 0x42c800000b0b7820 */ /* 0x000fe20000400000 */
[----:B------:R-:W-:Y:S02]  /*1b270*/  BSSY.RECONVERGENT B2, `(.L_x_386) ;  /* 0x000000b000027945 */ /* 0x000fe40003800200 */
[----:B------:R-:W-:Y:S02]  /*1b280*/  ISETP.NE.AND P1, PT, R10, 0x4, PT ;  /* 0x000000040a00780c */ /* 0x000fe40003f25270 */
[----:B--2---:R-:W-:Y:S01]  /*1b290*/  FSETP.GEU.AND P0, PT, R11, R8, PT ;  /* 0x000000080b00720b */ /* 0x004fe20003f0e000 */
[----:B---3--:R-:W-:-:S12]  /*1b2a0*/  VIADD R8, R5, 0x2 ;  /* 0x0000000205087836 */ /* 0x008fd80000000000 */
[----:B------:R-:W-:Y:S01]  /*1b2b0*/  @P0 VIADD R8, R5, 0x1 ;  /* 0x0000000105080836 */ /* 0x000fe20000000000 */
[----:B------:R-:W-:Y:S06]  /*1b2c0*/  @!P1 BRA `(.L_x_387) ;  /* 0x0000000000109947 */ /* 0x000fec0003800000 */
[----:B------:R-:W-:-:S13]  /*1b2d0*/  ISETP.NE.AND P0, PT, R10, 0x3, PT ;  /* 0x000000030a00780c */ /* 0x000fda0003f05270 */
[----:B------:R-:W-:Y:S05]  /*1b2e0*/  @P0 BRA `(.L_x_388) ;  /* 0x00000000000c0947 */ /* 0x000fea0003800000 */
[----:B------:R-:W-:Y:S01]  /*1b2f0*/  VIADD R8, R8, 0x1 ;  /* 0x0000000108087836 */ /* 0x000fe20000000000 */
[----:B------:R-:W-:Y:S06]  /*1b300*/  BRA `(.L_x_388) ;  /* 0x0000000000047947 */ /* 0x000fec0003800000 */
.L_x_387:
[----:B------:R-:W-:-:S07]  /*1b310*/  VIADD R8, R8, 0x2 ;  /* 0x0000000208087836 */ /* 0x000fce0000000000 */
.L_x_388:
[----:B------:R-:W-:Y:S05]  /*1b320*/  BSYNC.RECONVERGENT B2 ;  /* 0x0000000000027941 */ /* 0x000fea0003800200 */
.L_x_386:
[----:B------:R-:W-:Y:S01]  /*1b330*/  PRMT R8, R8, 0x8880, RZ ;  /* 0x0000888008087816 */ /* 0x000fe200000000ff */
[----:B------:R-:W-:-:S03]  /*1b340*/  IMAD.IADD R4, R1, 0x1, R4 ;  /* 0x0000000101047824 */ /* 0x000fc600078e0204 */
[----:B------:R-:W-:Y:S02]  /*1b350*/  PRMT R8, R8, 0x7710, RZ ;  /* 0x0000771008087816 */ /* 0x000fe400000000ff */
[----:B------:R0:W-:Y:S02]  /*1b360*/  STL.U8 [R4+0x34], RZ ;  /* 0x000034ff04007387 */ /* 0x0001e40000100000 */
[----:B------:R-:W-:-:S05]  /*1b370*/  VIMNMX.S16x2 R8, PT, PT, R8, 0xa000a, PT ;  /* 0x000a000a08087848 */ /* 0x000fca0003fe0300 */
[----:B------:R0:W-:Y:S02]  /*1b380*/  STG.E.U8 desc[UR36][R6.64], R8 ;  /* 0x0000000806007986 */ /* 0x0001e4000c101124 */
.L_x_385:
[----:B------:R-:W-:Y:S05]  /*1b390*/  BSYNC.RECONVERGENT B1 ;  /* 0x0000000000017941 */ /* 0x000fea0003800200 */
.L_x_382:
[----:B------:R-:W-:-:S13]  /*1b3a0*/  ISETP.GE.U32.AND P0, PT, R3, 0x2, PT ;  /* 0x000000020300780c */ /* 0x000fda0003f06070 */
[----:B------:R-:W-:Y:S05]  /*1b3b0*/  @!P0 BRA `(.L_x_234) ;  /* 0x000000a0000c8947 */ /* 0x000fea0003800000 */
[----:B------:R-:W-:Y:S01]  /*1b3c0*/  IMAD.MOV.U32 R28, RZ, RZ, R16 ;  /* 0x000000ffff1c7224 */ /* 0x000fe200078e0010 */
[----:B0-----:R-:W2:Y:S01]  /*1b3d0*/  LDL.U8 R8, [R1+0x34] ;  /* 0x0000340001087983 */ /* 0x001ea20000100000 */
[----:B------:R-:W-:-:S03]  /*1b3e0*/  IMAD.MOV.U32 R29, RZ, RZ, R39 ;  /* 0x000000ffff1d7224 */ /* 0x000fc600078e0027 */
[----:B------:R-:W3:Y:S04]  /*1b3f0*/  LDL.U8 R4, [R1+0x35] ;  /* 0x0000350001047983 */ /* 0x000ee80000100000 */
[----:B------:R-:W4:Y:S04]  /*1b400*/  LDG.E.U8 R13, desc[UR36][R28.64] ;  /* 0x000000241c0d7981 */ /* 0x000f28000c1e1100 */
[----:B------:R-:W5:Y:S04]  /*1b410*/  LDG.E.U8 R9, desc[UR36][R28.64+0x1] ;  /* 0x000001241c097981 */ /* 0x000f68000c1e1100 */
[----:B------:R-:W3:Y:S04]  /*1b420*/  LDG.E.U8 R10, desc[UR36][R28.64+0x2] ;  /* 0x000002241c0a7981 */ /* 0x000ee8000c1e1100 */
[----:B------:R-:W3:Y:S04]  /*1b430*/  LDL.U8 R5, [R1+0x36] ;  /* 0x0000360001057983 */ /* 0x000ee80000100000 */
[----:B------:R-:W3:Y:S04]  /*1b440*/  LDG.E.U8 R11, desc[UR36][R28.64+0x3] ;  /* 0x000003241c0b7981 */ /* 0x000ee8000c1e1100 */
[----:B------:R-:W3:Y:S04]  /*1b450*/  LDL.U8 R6, [R1+0x37] ;  /* 0x0000370001067983 */ /* 0x000ee80000100000 */
[----:B------:R-:W3:Y:S04]  /*1b460*/  LDG.E.U8 R12, desc[UR36][R28.64+0x4] ;  /* 0x000004241c0c7981 */ /* 0x000ee8000c1e1100 */
[----:B------:R-:W3:Y:S01]  /*1b470*/  LDL.U8 R7, [R1+0x38] ;  /* 0x0000380001077983 */ /* 0x000ee20000100000 */
[----:B------:R-:W-:Y:S01]  /*1b480*/  BSSY.RECONVERGENT B1, `(.L_x_389) ;  /* 0x00004c9000017945 */ /* 0x000fe20003800200 */
[----:B----4-:R-:W-:-:S04]  /*1b490*/  ISETP.NE.AND P0, PT, R13, 0xa, PT ;  /* 0x0000000a0d00780c */ /* 0x010fc80003f05270 */
[----:B--2---:R-:W-:Y:S02]  /*1b4a0*/  SEL R8, R8, RZ, P0 ;  /* 0x000000ff08087207 */ /* 0x004fe40000000000 */
[----:B-----5:R-:W-:-:S04]  /*1b4b0*/  ISETP.NE.AND P0, PT, R9, 0xa, PT ;  /* 0x0000000a0900780c */ /* 0x020fc80003f05270 */
[----:B---3--:R-:W-:Y:S02]  /*1b4c0*/  SEL R4, R4, RZ, P0 ;  /* 0x000000ff04047207 */ /* 0x008fe40000000000 */
[----:B------:R-:W-:-:S04]  /*1b4d0*/  ISETP.NE.AND P0, PT, R10, 0xa, PT ;  /* 0x0000000a0a00780c */ /* 0x000fc80003f05270 */
[----:B------:R-:W-:Y:S02]  /*1b4e0*/  SEL R9, R5, RZ, P0 ;  /* 0x000000ff05097207 */ /* 0x000fe40000000000 */
[----:B------:R-:W-:Y:S02]  /*1b4f0*/  SHF.R.U32.HI R5, RZ, 0x2, R24 ;  /* 0x00000002ff057819 */ /* 0x000fe40000011618 */
[----:B------:R-:W-:Y:S02]  /*1b500*/  ISETP.NE.AND P0, PT, R11, 0xa, PT ;  /* 0x0000000a0b00780c */ /* 0x000fe40003f05270 */
[----:B------:R-:W-:Y:S01]  /*1b510*/  LOP3.LUT R5, R5, R24, RZ, 0x3c, !PT ;  /* 0x0000001805057212 */ /* 0x000fe200078e3cff */
[----:B------:R-:W-:Y:S01]  /*1b520*/  I2F.S8 R13, R8 ;  /* 0x00000008000d7306 */ /* 0x000fe20000001400 */
[----:B------:R-:W-:Y:S01]  /*1b530*/  SEL R25, R6, RZ, P0 ;  /* 0x000000ff06197207 */ /* 0x000fe20000000000 */
[----:B------:R-:W-:Y:S02]  /*1b540*/  IMAD.SHL.U32 R11, R26, 0x10, RZ ;  /* 0x000000101a0b7824 */ /* 0x000fe400078e00ff */
[----:B------:R-:W-:-:S04]  /*1b550*/  IMAD.SHL.U32 R6, R5, 0x2, RZ ;  /* 0x0000000205067824 */ /* 0x000fc800078e00ff */
[----:B------:R-:W0:Y:S01]  /*1b560*/  I2F.S8 R10, R4 ;  /* 0x00000004000a7306 */ /* 0x000e220000001400 */
[----:B------:R-:W-:Y:S02]  /*1b570*/  ISETP.NE.AND P0, PT, R12, 0xa, PT ;  /* 0x0000000a0c00780c */ /* 0x000fe40003f05270 */
[----:B------:R-:W-:-:S05]  /*1b580*/  LOP3.LUT R6, R26, R11, R6, 0x96, !PT ;  /* 0x0000000b1a067212 */ /* 0x000fca00078e9606 */
[----:B------:R-:W1:Y:S01]  /*1b590*/  I2F.S8 R21, R9 ;  /* 0x0000000900157306 */ /* 0x000e620000001400 */
[----:B------:R-:W-:Y:S02]  /*1b5a0*/  SEL R26, R7, RZ, P0 ;  /* 0x000000ff071a7207 */ /* 0x000fe40000000000 */
[----:B------:R-:W-:-:S05]  /*1b5b0*/  SHF.R.U32.HI R12, RZ, 0x2, R23 ;  /* 0x00000002ff0c7819 */ /* 0x000fca0000011617 */
[----:B------:R-:W2:Y:S01]  /*1b5c0*/  I2F.S8 R27, R25 ;  /* 0x00000019001b7306 */ /* 0x000ea20000001400 */
[----:B0-----:R-:W-:Y:S01]  /*1b5d0*/  FADD R10, R13, R10 ;  /* 0x0000000a0d0a7221 */ /* 0x001fe20000000000 */
[----:B------:R-:W-:Y:S02]  /*1b5e0*/  LOP3.LUT R12, R12, R23, RZ, 0x3c, !PT ;  /* 0x000000170c0c7212 */ /* 0x000fe400078e3cff */
[----:B------:R-:W-:-:S04]  /*1b5f0*/  LOP3.LUT R6, R6, R5, RZ, 0x3c, !PT ;  /* 0x0000000506067212 */ /* 0x000fc800078e3cff */
[----:B------:R-:W0:Y:S01]  /*1b600*/  I2F.S8 R11, R26 ;  /* 0x0000001a000b7306 */ /* 0x000e220000001400 */
[----:B-1----:R-:W-:Y:S01]  /*1b610*/  FADD R10, R10, R21 ;  /* 0x000000150a0a7221 */ /* 0x002fe20000000000 */
[----:B------:R-:W-:Y:S02]  /*1b620*/  IMAD.SHL.U32 R7, R12, 0x2, RZ ;  /* 0x000000020c077824 */ /* 0x000fe400078e00ff */
[----:B------:R-:W-:Y:S02]  /*1b630*/  IMAD.SHL.U32 R5, R6, 0x10, RZ ;  /* 0x0000001006057824 */ /* 0x000fe400078e00ff */
[----:B--2---:R-:W-:-:S03]  /*1b640*/  FADD R10, R10, R27 ;  /* 0x0000001b0a0a7221 */ /* 0x004fc60000000000 */
[----:B------:R-:W-:Y:S02]  /*1b650*/  LOP3.LUT R7, R12, R7, R5, 0x96, !PT ;  /* 0x000000070c077212 */ /* 0x000fe400078e9605 */
[----:B------:R-:W-:Y:S01]  /*1b660*/  IADD3 R5, PT, PT, R19, 0x10974f, R6 ;  /* 0x0010974f13057810 */ /* 0x000fe20007ffe006 */
[----:B0-----:R-:W-:Y:S01]  /*1b670*/  FADD R10, R10, R11 ;  /* 0x0000000b0a0a7221 */ /* 0x001fe20000000000 */
[----:B------:R-:W-:Y:S01]  /*1b680*/  LOP3.LUT R14, R7, R6, RZ, 0x3c, !PT ;  /* 0x00000006070e7212 */ /* 0x000fe200078e3cff */
[----:B------:R-:W-:Y:S01]  /*1b690*/  IMAD.MOV.U32 R7, RZ, RZ, 0x2f800000 ;  /* 0x2f800000ff077424 */ /* 0x000fe200078e00ff */
[----:B------:R-:W-:Y:S02]  /*1b6a0*/  I2FP.F32.U32 R5, R5 ;  /* 0x0000000500057245 */ /* 0x000fe40000201000 */
[----:B------:R-:W-:Y:S02]  /*1b6b0*/  FSETP.NEU.AND P0, PT, R10, 1, PT ;  /* 0x3f8000000a00780b */ /* 0x000fe40003f0d000 */
[----:B------:R-:W-:Y:S01]  /*1b6c0*/  IADD3 R6, PT, PT, R19, 0x161f14, R14 ;  /* 0x00161f1413067810 */ /* 0x000fe20007ffe00e */
[----:B------:R-:W-:-:S03]  /*1b6d0*/  FFMA R5, R5, R7, 1.1641532182693481445e-10 ;  /* 0x2f00000005057423 */ /* 0x000fc60000000007 */
[----:B------:R-:W-:Y:S01]  /*1b6e0*/  I2FP.F32.U32 R6, R6 ;  /* 0x0000000600067245 */ /* 0x000fe20000201000 */
[----:B------:R-:W-:-:S04]  /*1b6f0*/  FADD R5, -R5, 1 ;  /* 0x3f80000005057421 */ /* 0x000fc80000000100 */
[----:B------:R-:W-:Y:S01]  /*1b700*/  FFMA R6, R6, R7, 1.1641532182693481445e-10 ;  /* 0x2f00000006067423 */ /* 0x000fe20000000007 */
[----:B------:R-:W-:-:S03]  /*1b710*/  FMUL R13, R5, 100 ;  /* 0x42c80000050d7820 */ /* 0x000fc60000400000 */
[----:B------:R-:W-:Y:S01]  /*1b720*/  FADD R11, -R6, 1 ;  /* 0x3f800000060b7421 */ /* 0x000fe20000000100 */
[----:B------:R-:W-:Y:S06]  /*1b730*/  @!P0 BRA `(.L_x_390) ;  /* 0x0000004800408947 */ /* 0x000fec0003800000 */
        /* <DEDUP_REMOVED lines=16> */
.L_x_392:
[----:B------:R-:W-:Y:S05]  /*1b840*/  BSYNC.RECONVERGENT B4 ;  /* 0x0000000000047941 */ /* 0x000fea0003800200 */
.L_x_391:
[----:B------:R-:W2:Y:S01]  /*1b850*/  LDG.E.S8 R28, desc[UR36][R40.64] ;  /* 0x00000024281c7981 */ /* 0x000ea2000c1e1300 */
[----:B------:R-:W-:Y:S01]  /*1b860*/  LOP3.LUT P3, R23, R25, 0xff, RZ, 0xc0, !PT ;  /* 0x000000ff19177812 */ /* 0x000fe2000786c0ff */
[----:B------:R-:W-:Y:S01]  /*1b870*/  BSSY.RECONVERGENT B4, `(.L_x_393) ;  /* 0x0000048000047945 */ /* 0x000fe20003800200 */
[----:B------:R-:W-:Y:S02]  /*1b880*/  LOP3.LUT P0, R24, R8, 0xff, RZ, 0xc0, !PT ;  /* 0x000000ff08187812 */ /* 0x000fe4000780c0ff */
[----:B------:R-:W-:Y:S02]  /*1b890*/  LOP3.LUT P1, R21, R4, 0xff, RZ, 0xc0, !PT ;  /* 0x000000ff04157812 */ /* 0x000fe4000782c0ff */
[----:B------:R-:W-:Y:S02]  /*1b8a0*/  LOP3.LUT P2, R9, R9, 0xff, RZ, 0xc0, !PT ;  /* 0x000000ff09097812 */ /* 0x000fe4000784c0ff */
[----:B------:R-:W-:Y:S02]  /*1b8b0*/  LOP3.LUT P4, R25, R26, 0xff, RZ, 0xc0, !PT ;  /* 0x000000ff1a197812 */ /* 0x000fe4000788c0ff */
        /* <DEDUP_REMOVED lines=23> */
[C---:B------:R-:W-:Y:S01]  /*1ba30*/  FADD R5, -R7.reuse, 100 ;  /* 0x42c8000007057421 */ /* 0x040fe20000000100 */
[----:B------:R-:W-:Y:S01]  /*1ba40*/  FSETP.GTU.AND P0, PT, R8, RZ, PT ;  /* 0x000000ff0800720b */ /* 0x000fe20003f0c000 */
[----:B------:R-:W-:Y:S01]  /*1ba50*/  BSSY.RECONVERGENT B5, `(.L_x_395) ;  /* 0x0000010000057945 */ /* 0x000fe20003800200 */
[----:B------:R-:W-:Y:S01]  /*1ba60*/  ISETP.NE.AND P2, PT, R24, RZ, PT ;  /* 0x000000ff1800720c */ /* 0x000fe20003f45270 */
[----:B------:R-:W1:Y:S01]  /*1ba70*/  MUFU.RCP R10, R5 ;  /* 0x00000005000a7308 */ /* 0x000e620000001000 */
[----:B0-----:R-:W-:-:S08]  /*1ba80*/  FSEL R4, -R7, R6, !P0 ;  /* 0x0000000607047208 */ /* 0x001fd00004000100 */
[----:B------:R-:W0:Y:S01]  /*1ba90*/  FCHK P0, R4, R5 ;  /* 0x0000000504007302 */ /* 0x000e220000000000 */
[----:B-1----:R-:W-:-:S04]  /*1baa0*/  FFMA R29, -R5, R10, 1 ;  /* 0x3f800000051d7423 */ /* 0x002fc8000000010a */
[----:B------:R-:W-:-:S04]  /*1bab0*/  FFMA R29, R10, R29, R10 ;  /* 0x0000001d0a1d7223 */ /* 0x000fc8000000000a */
[----:B------:R-:W-:-:S04]  /*1bac0*/  FFMA R6, R4, R29, RZ ;  /* 0x0000001d04067223 */ /* 0x000fc800000000ff */
[----:B------:R-:W-:-:S04]  /*1bad0*/  FFMA R8, -R5, R6, R4 ;  /* 0x0000000605087223 */ /* 0x000fc80000000104 */
[----:B------:R-:W-:Y:S01]  /*1bae0*/  FFMA R6, R29, R8, R6 ;  /* 0x000000081d067223 */ /* 0x000fe20000000006 */
[----:B0-----:R-:W-:Y:S06]  /*1baf0*/  @!P0 BRA `(.L_x_396) ;  /* 0x0000000000148947 */ /* 0x001fec0003800000 */
[----:B------:R-:W-:Y:S01]  /*1bb00*/  IMAD.MOV.U32 R6, RZ, RZ, R5 ;  /* 0x000000ffff067224 */ /* 0x000fe200078e0005 */
[----:B------:R-:W-:Y:S01]  /*1bb10*/  MOV R42, 0x1bb40 ;  /* 0x0001bb40002a7802 */ /* 0x000fe20000000f00 */
[----:B------:R-:W-:-:S07]  /*1bb20*/  IMAD.MOV.U32 R5, RZ, RZ, R4 ;  /* 0x000000ffff057224 */ /* 0x000fce00078e0004 */
[----:B------:R-:W-:Y:S05]  /*1bb30*/  CALL.REL.NOINC `($__internal_1_$__cuda_sm3x_div_rn_noftz_f32_slowpath) ;  /* 0x0000009c00c87944 */ /* 0x000fea0003c00000 */
[----:B------:R-:W-:-:S07]  /*1bb40*/  IMAD.MOV.U32 R6, RZ, RZ, R10 ;  /* 0x000000ffff067224 */ /* 0x000fce00078e000a */
.L_x_396:
[----:B------:R-:W-:Y:S05]  /*1bb50*/  BSYNC.RECONVERGENT B5 ;  /* 0x0000000000057941 */ /* 0x000fea0003800200 */
.L_x_395:
        /* <DEDUP_REMOVED lines=25> */
.L_x_394:
[----:B------:R-:W-:Y:S05]  /*1bcf0*/  BSYNC.RECONVERGENT B4 ;  /* 0x0000000000047941 */ /* 0x000fea0003800200 */
.L_x_393:
[----:B------:R-:W2:Y:S01]  /*1bd00*/  LDG.E.S8 R26, desc[UR36][R40.64+0x2] ;  /* 0x00000224281a7981 */ /* 0x000ea2000c1e1300 */
[----:B------:R-:W-:Y:S01]  /*1bd10*/  BSSY.RECONVERGENT B4, `(.L_x_397) ;  /* 0x000004b000047945 */ /* 0x000fe20003800200 */
[----:B--2---:R-:W-:-:S13]  /*1bd20*/  ISETP.GE.AND P0, PT, R26, RZ, PT ;  /* 0x000000ff1a00720c */ /* 0x004fda0003f06270 */
[----:B------:R-:W-:Y:S05]  /*1bd30*/  @!P0 BRA `(.L_x_398) ;  /* 0x0000000400208947 */ /* 0x000fea0003800000 */
[----:B------:R-:W2:Y:S01]  /*1bd40*/  LDG.E.S8 R5, desc[UR36][R40.64+0x3] ;  /* 0x0000032428057981 */ /* 0x000ea2000c1e1300 */
[----:B01----:R-:W-:-:S05]  /*1bd50*/  LOP3.LUT R4, R26, 0xff, RZ, 0xc0, !PT ;  /* 0x000000ff1a047812 */ /* 0x003fca00078ec0ff */
        /* <DEDUP_REMOVED lines=15> */
[----:B------:R-:W0:Y:S01]  /*1be50*/  MUFU.RCP R8, R5 ;  /* 0x0000000500087308 */ /* 0x000e220000001000 */
[----:B--2---:R-:W-:-:S08]  /*1be60*/  FSEL R4, -R27, R6, !P0 ;  /* 0x000000061b047208 */ /* 0x004fd00004000100 */
[----:B------:R-:W1:Y:S01]  /*1be70*/  FCHK P0, R4, R5 ;  /* 0x0000000504007302 */ /* 0x000e620000000000 */
[----:B0-----:R-:W-:-:S04]  /*1be80*/  FFMA R7, -R5, R8, 1 ;  /* 0x3f80000005077423 */ /* 0x001fc80000000108 */
[----:B------:R-:W-:-:S04]  /*1be90*/  FFMA R7, R8, R7, R8 ;  /* 0x0000000708077223 */ /* 0x000fc80000000008 */
[----:B------:R-:W-:-:S04]  /*1bea0*/  FFMA R6, R4, R7, RZ ;  /* 0x0000000704067223 */ /* 0x000fc800000000ff */
[----:B------:R-:W-:-:S04]  /*1beb0*/  FFMA R8, -R5, R6, R4 ;  /* 0x0000000605087223 */ /* 0x000fc80000000104 */
[----:B------:R-:W-:Y:S01]  /*1bec0*/  FFMA R7, R7, R8, R6 ;  /* 0x0000000807077223 */ /* 0x000fe20000000006 */
[----:B-1----:R-:W-:Y:S06]  /*1bed0*/  @!P0 BRA `(.L_x_400) ;  /* 0x0000000000148947 */ /* 0x002fec0003800000 */
[----:B------:R-:W-:Y:S01]  /*1bee0*/  IMAD.MOV.U32 R6, RZ, RZ, R5 ;  /* 0x000000ffff067224 */ /* 0x000fe200078e0005 */
[----:B------:R-:W-:Y:S01]  /*1bef0*/  MOV R42, 0x1bf20 ;  /* 0x0001bf20002a7802 */ /* 0x000fe20000000f00 */
[----:B------:R-:W-:-:S07]  /*1bf00*/  IMAD.MOV.U32 R5, RZ, RZ, R4 ;  /* 0x000000ffff057224 */ /* 0x000fce00078e0004 */
[----:B------:R-:W-:Y:S05]  /*1bf10*/  CALL.REL.NOINC `($__internal_1_$__cuda_sm3x_div_rn_noftz_f32_slowpath) ;  /* 0x0000009800d07944 */ /* 0x000fea0003c00000 */
[----:B------:R-:W-:-:S07]  /*1bf20*/  MOV R7, R10 ;  /* 0x0000000a00077202 */ /* 0x000fce0000000f00 */
.L_x_400:
[----:B------:R-:W-:Y:S05]  /*1bf30*/  BSYNC.RECONVERGENT B5 ;  /* 0x0000000000057941 */ /* 0x000fea0003800200 */
.L_x_399:
        /* <DEDUP_REMOVED lines=18> */
.L_x_402:
[----:B------:R-:W-:Y:S05]  /*1c060*/  BSYNC.RECONVERGENT B2 ;  /* 0x0000000000027941 */ /* 0x000fea0003800200 */
.L_x_401:
[----:B------:R-:W-:Y:S04]  /*1c070*/  BSSY.RECONVERGENT B2, `(.L_x_403) ;  /* 0x0000007000027945 */ /* 0x000fe80003800200 */
[----:B------:R-:W-:Y:S05]  /*1c080*/  @!P1 BRA `(.L_x_404) ;  /* 0x0000000000149947 */ /* 0x000fea0003800000 */
[----:B0-----:R-:W2:Y:S01]  /*1c090*/  LDL R6, [R1+0x8] ;  /* 0x0000080001067983 */ /* 0x001ea20000100800 */
[----:B------:R-:W-:Y:S01]  /*1c0a0*/  ISETP.NE.AND P0, PT, R26, 0x2, PT ;  /* 0x000000021a00780c */ /* 0x000fe20003f05270 */
[----:B--2---:R-:W-:-:S05]  /*1c0b0*/  FMUL R5, R7, R6 ;  /* 0x0000000607057220 */ /* 0x004fca0000400000 */
[----:B------:R-:W-:-:S05]  /*1c0c0*/  FSEL R6, R4, R5, !P0 ;  /* 0x0000000504067208 */ /* 0x000fca0004000000 */
[----:B------:R1:W-:Y:S02]  /*1c0d0*/  STL [R1+0x8], R6 ;  /* 0x0000080601007387 */ /* 0x0003e40000100800 */
.L_x_404:
[----:B------:R-:W-:Y:S05]  /*1c0e0*/  BSYNC.RECONVERGENT B2 ;  /* 0x0000000000027941 */ /* 0x000fea0003800200 */
.L_x_403:
[----:B------:R-:W-:Y:S04]  /*1c0f0*/  BSSY.RECONVERGENT B2, `(.L_x_405) ;  /* 0x0000007000027945 */ /* 0x000fe80003800200 */
[----:B------:R-:W-:Y:S05]  /*1c100*/  @!P2 BRA `(.L_x_406) ;  /* 0x000000000014a947 */ /* 0x000fea0003800000 */
[----:B01----:R-:W2:Y:S01]  /*1c110*/  LDL R6, [R1+0xc] ;  /* 0x00000c0001067983 */ /* 0x003ea20000100800 */
[----:B------:R-:W-:Y:S01]  /*1c120*/  ISETP.NE.AND P0, PT, R26, 0x3, PT ;  /* 0x000000031a00780c */ /* 0x000fe20003f05270 */
[----:B--2---:R-:W-:-:S05]  /*1c130*/  FMUL R5, R7, R6 ;  /* 0x0000000607057220 */ /* 0x004fca0000400000 */
[----:B------:R-:W-:-:S05]  /*1c140*/  FSEL R6, R4, R5, !P0 ;  /* 0x0000000504067208 */ /* 0x000fca0004000000 */
[----:B------:R2:W-:Y:S02]  /*1c150*/  STL [R1+0xc], R6 ;  /* 0x00000c0601007387 */ /* 0x0005e40000100800 */
.L_x_406:
[----:B------:R-:W-:Y:S05]  /*1c160*/  BSYNC.RECONVERGENT B2 ;  /* 0x0000000000027941 */ /* 0x000fea0003800200 */
.L_x_405:
[----:B------:R-:W-:Y:S05]  /*1c170*/  @!P3 BRA `(.L_x_398) ;  /* 0x000000000010b947 */ /* 0x000fea0003800000 */
[----:B012---:R-:W2:Y:S01]  /*1c180*/  LDL R6, [R1+0x10] ;  /* 0x0000100001067983 */ /* 0x007ea20000100800 */
[----:B------:R-:W-:-:S13]  /*1c190*/  ISETP.NE.AND P0, PT, R26, 0x4, PT ;  /* 0x000000041a00780c */ /* 0x000fda0003f05270 */
[----:B--2---:R-:W-:-:S05]  /*1c1a0*/  @P0 FMUL R4, R7, R6 ;  /* 0x0000000607040220 */ /* 0x004fca0000400000 */
[----:B------:R3:W-:Y:S02]  /*1c1b0*/  STL [R1+0x10], R4 ;  /* 0x0000100401007387 */ /* 0x0007e40000100800 */
.L_x_398:
[----:B------:R-:W-:Y:S05]  /*1c1c0*/  BSYNC.RECONVERGENT B4 ;  /* 0x0000000000047941 */ /* 0x000fea0003800200 */
.L_x_397:
[----:B------:R-:W4:Y:S01]  /*1c1d0*/  LDG.E.S8 R26, desc[UR36][R40.64+0x4] ;  /* 0x00000424281a7981 */ /* 0x000f22000c1e1300 */
[----:B------:R-:W-:Y:S01]  /*1c1e0*/  BSSY.RECONVERGENT B4, `(.L_x_407) ;  /* 0x000004b000047945 */ /* 0x000fe20003800200 */
[----:B----4-:R-:W-:-:S13]  /*1c1f0*/  ISETP.GE.AND P0, PT, R26, RZ, PT ;  /* 0x000000ff1a00720c */ /* 0x010fda0003f06270 */
[----:B------:R-:W-:Y:S05]  /*1c200*/  @!P0 BRA `(.L_x_408) ;  /* 0x0000000400208947 */ /* 0x000fea0003800000 */
[----:B------:R-:W4:Y:S01]  /*1c210*/  LDG.E.S8 R5, desc[UR36][R40.64+0x5] ;  /* 0x0000052428057981 */ /* 0x000f22000c1e1300 */
[----:B0123--:R-:W-:-:S05]  /*1c220*/  LOP3.LUT R4, R26, 0xff, RZ, 0xc0, !PT ;  /* 0x000000ff1a047812 */ /* 0x00ffca00078ec0ff */
[----:B------:R-:W-:-:S05]  /*1c230*/  IMAD R4, R4, 0x4, R1 ;  /* 0x0000000404047824 */ /* 0x000fca00078e0201 */
[----:B------:R-:W2:Y:S01]  /*1c240*/  LDL R27, [R4] ;  /* 0x00000000041b7983 */ /* 0x000ea20000100800 */
        /* <DEDUP_REMOVED lines=14> */
[----:B----4-:R-:W-:-:S08]  /*1c330*/  FSEL R4, -R27, R6, !P0 ;  /* 0x000000061b047208 */ /* 0x010fd00004000100 */
        /* <DEDUP_REMOVED lines=11> */
[----:B------:R-:W-:-:S07]  /*1c3f0*/  IMAD.MOV.U32 R7, RZ, RZ, R10 ;  /* 0x000000ffff077224 */ /* 0x000fce00078e000a */
.L_x_410:
[----:B------:R-:W-:Y:S05]  /*1c400*/  BSYNC.RECONVERGENT B5 ;  /* 0x0000000000057941 */ /* 0x000fea0003800200 */
.L_x_409:
        /* <DEDUP_REMOVED lines=18> */
.L_x_412:
[----:B------:R-:W-:Y:S05]  /*1c530*/  BSYNC.RECONVERGENT B2 ;  /* 0x0000000000027941 */ /* 0x000fea0003800200 */
.L_x_411:
[----:B------:R-:W-:Y:S04]  /*1c540*/  BSSY.RECONVERGENT B2, `(.L_x_413) ;  /* 0x0000007000027945 */ /* 0x000fe80003800200 */
[----:B------:R-:W-:Y:S05]  /*1c550*/  @!P1 BRA `(.L_x_414) ;  /* 0x0000000000149947 */ /* 0x000fea0003800000 */
[----:B0-----:R-:W2:Y:S01]  /*1c560*/  LDL R6, [R1+0x8] ;  /* 0x0000080001067983 */ /* 0x001ea20000100800 */
[----:B------:R-:W-:Y:S01]  /*1c570*/  ISETP.NE.AND P0, PT, R26, 0x2, PT ;  /* 0x000000021a00780c */ /* 0x000fe20003f05270 */
[----:B--2---:R-:W-:-:S05]  /*1c580*/  FMUL R5, R7, R6 ;  /* 0x0000000607057220 */ /* 0x004fca0000400000 */
[----:B------:R-:W-:-:S05]  /*1c590*/  FSEL R6, R4, R5, !P0 ;  /* 0x0000000504067208 */ /* 0x000fca0004000000 */
[----:B------:R1:W-:Y:S02]  /*1c5a0*/  STL [R1+0x8], R6 ;  /* 0x0000080601007387 */ /* 0x0003e40000100800 */
.L_x_414:
[----:B------:R-:W-:Y:S05]  /*1c5b0*/  BSYNC.RECONVERGENT B2 ;  /* 0x0000000000027941 */ /* 0x000fea0003800200 */
.L_x_413:
[----:B------:R-:W-:Y:S04]  /*1c5c0*/  BSSY.RECONVERGENT B2, `(.L_x_415) ;  /* 0x0000007000027945 */ /* 0x000fe80003800200 */
[----:B------:R-:W-:Y:S05]  /*1c5d0*/  @!P2 BRA `(.L_x_416) ;  /* 0x000000000014a947 */ /* 0x000fea0003800000 */
[----:B01----:R-:W2:Y:S01]  /*1c5e0*/  LDL R6, [R1+0xc] ;  /* 0x00000c0001067983 */ /* 0x003ea20000100800 */
[----:B------:R-:W-:Y:S01]  /*1c5f0*/  ISETP.NE.AND P0, PT, R26, 0x3, PT ;  /* 0x000000031a00780c */ /* 0x000fe20003f05270 */
[----:B--2---:R-:W-:-:S05]  /*1c600*/  FMUL R5, R7, R6 ;  /* 0x0000000607057220 */ /* 0x004fca0000400000 */
[----:B------:R-:W-:-:S05]  /*1c610*/  FSEL R6, R4, R5, !P0 ;  /* 0x0000000504067208 */ /* 0x000fca0004000000 */
[----:B------:R2:W-:Y:S02]  /*1c620*/  STL [R1+0xc], R6 ;  /* 0x00000c0601007387 */ /* 0x0005e40000100800 */
.L_x_416:
[----:B------:R-:W-:Y:S05]  /*1c630*/  BSYNC.RECONVERGENT B2 ;  /* 0x0000000000027941 */ /* 0x000fea0003800200 */
.L_x_415:
[----:B------:R-:W-:Y:S05]  /*1c640*/  @!P3 BRA `(.L_x_408) ;  /* 0x000000000010b947 */ /* 0x000fea0003800000 */
[----:B012---:R-:W2:Y:S01]  /*1c650*/  LDL R6, [R1+0x10] ;  /* 0x0000100001067983 */ /* 0x007ea20000100800 */
[----:B------:R-:W-:-:S13]  /*1c660*/  ISETP.NE.AND P0, PT, R26, 0x4, PT ;  /* 0x000000041a00780c */ /* 0x000fda0003f05270 */
[----:B--2---:R-:W-:-:S05]  /*1c670*/  @P0 FMUL R4, R7, R6 ;  /* 0x0000000607040220 */ /* 0x004fca0000400000 */
[----:B------:R0:W-:Y:S02]  /*1c680*/  STL [R1+0x10], R4 ;  /* 0x0000100401007387 */ /* 0x0001e40000100800 */
.L_x_408:
[----:B------:R-:W-:Y:S05]  /*1c690*/  BSYNC.RECONVERGENT B4 ;  /* 0x0000000000047941 */ /* 0x000fea0003800200 */
.L_x_407:
[----:B------:R-:W5:Y:S01]  /*1c6a0*/  LDG.E.S8 R26, desc[UR36][R40.64+0x6] ;  /* 0x00000624281a7981 */ /* 0x000f62000c1e1300 */
[----:B------:R-:W-:Y:S01]  /*1c6b0*/  BSSY.RECONVERGENT B4, `(.L_x_417) ;  /* 0x000004b000047945 */ /* 0x000fe20003800200 */
[----:B-----5:R-:W-:-:S13]  /*1c6c0*/  ISETP.GE.AND P0, PT, R26, RZ, PT ;  /* 0x000000ff1a00720c */ /* 0x020fda0003f06270 */
[----:B------:R-:W-:Y:S05]  /*1c6d0*/  @!P0 BRA `(.L_x_418) ;  /* 0x0000000400208947 */ /* 0x000fea0003800000 */
[----:B------:R-:W5:Y:S01]  /*1c6e0*/  LDG.E.S8 R5, desc[UR36][R40.64+0x7] ;  /* 0x0000072428057981 */ /* 0x000f62000c1e1300 */
[----:B01234-:R-:W-:-:S05]  /*1c6f0*/  LOP3.LUT R4, R26, 0xff, RZ, 0xc0, !PT ;  /* 0x000000ff1a047812 */ /* 0x01ffca00078ec0ff */
[----:B------:R-:W-:-:S05]  /*1c700*/  IMAD R4, R4, 0x4, R1 ;  /* 0x0000000404047824 */ /* 0x000fca00078e0201 */
[----:B------:R-:W2:Y:S01]  /*1c710*/  LDL R27, [R4] ;  /* 0x00000000041b7983 */ /* 0x000ea20000100800 */
        /* <DEDUP_REMOVED lines=27> */
.L_x_420:
[----:B------:R-:W-:Y:S05]  /*1c8d0*/  BSYNC.RECONVERGENT B5 ;  /* 0x0000000000057941 */ /* 0x000fea0003800200 */
.L_x_419:
        /* <DEDUP_REMOVED lines=18> */
.L_x_422:
[----:B------:R-:W-:Y:S05]  /*1ca00*/  BSYNC.RECONVERGENT B2 ;  /* 0x0000000000027941 */ /* 0x000fea0003800200 */
.L_x_421:
[----:B------:R-:W-:Y:S04]  /*1ca10*/  BSSY.RECONVERGENT B2, `(.L_x_423) ;  /* 0x0000007000027945 */ /* 0x000fe80003800200 */
[----:B------:R-:W-:Y:S05]  /*1ca20*/  @!P1 BRA `(.L_x_424) ;  /* 0x0000000000149947 */ /* 0x000fea0003800000 */
[----:B0-----:R-:W2:Y:S01]  /*1ca30*/  LDL R6, [R1+0x8] ;  /* 0x0000080001067983 */ /* 0x001ea20000100800 */
[----:B------:R-:W-:Y:S01]  /*1ca40*/  ISETP.NE.AND P0, PT, R26, 0x2, PT ;  /* 0x000000021a00780c */ /* 0x000fe20003f05270 */
[----:B--2---:R-:W-:-:S05]  /*1ca50*/  FMUL R5, R7, R6 ;  /* 0x0000000607057220 */ /* 0x004fca0000400000 */
[----:B------:R-:W-:-:S05]  /*1ca60*/  FSEL R6, R4, R5, !P0 ;  /* 0x0000000504067208 */ /* 0x000fca0004000000 */
[----:B------:R1:W-:Y:S02]  /*1ca70*/  STL [R1+0x8], R6 ;  /* 0x0000080601007387 */ /* 0x0003e40000100800 */
.L_x_424:
[----:B------:R-:W-:Y:S05]  /*1ca80*/  BSYNC.RECONVERGENT B2 ;  /* 0x0000000000027941 */ /* 0x000fea0003800200 */
.L_x_423:
[----:B------:R-:W-:Y:S04]  /*1ca90*/  BSSY.RECONVERGENT B2, `(.L_x_425) ;  /* 0x0000007000027945 */ /* 0x000fe80003800200 */
[----:B------:R-:W-:Y:S05]  /*1caa0*/  @!P2 BRA `(.L_x_426) ;  /* 0x000000000014a947 */ /* 0x000fea0003800000 */
[----:B01----:R-:W2:Y:S01]  /*1cab0*/  LDL R6, [R1+0xc] ;  /* 0x00000c0001067983 */ /* 0x003ea20000100800 */
[----:B------:R-:W-:Y:S01]  /*1cac0*/  ISETP.NE.AND P0, PT, R26, 0x3, PT ;  /* 0x000000031a00780c */ /* 0x000fe20003f05270 */
[----:B--2---:R-:W-:-:S05]  /*1cad0*/  FMUL R5, R7, R6 ;  /* 0x0000000607057220 */ /* 0x004fca0000400000 */
[----:B------:R-:W-:-:S05]  /*1cae0*/  FSEL R6, R4, R5, !P0 ;  /* 0x0000000504067208 */ /* 0x000fca0004000000 */
[----:B------:R2:W-:Y:S02]  /*1caf0*/  STL [R1+0xc], R6 ;  /* 0x00000c0601007387 */ /* 0x0005e40000100800 */
.L_x_426:
[----:B------:R-:W-:Y:S05]  /*1cb00*/  BSYNC.RECONVERGENT B2 ;  /* 0x0000000000027941 */ /* 0x000fea0003800200 */
.L_x_425:
[----:B------:R-:W-:Y:S05]  /*1cb10*/  @!P3 BRA `(.L_x_418) ;  /* 0x000000000010b947 */ /* 0x000fea0003800000 */
[----:B012---:R-:W2:Y:S01]  /*1cb20*/  LDL R6, [R1+0x10] ;  /* 0x0000100001067983 */ /* 0x007ea20000100800 */
[----:B------:R-:W-:-:S13]  /*1cb30*/  ISETP.NE.AND P0, PT, R26, 0x4, PT ;  /* 0x000000041a00780c */ /* 0x000fda0003f05270 */
[----:B--2---:R-:W-:-:S05]  /*1cb40*/  @P0 FMUL R4, R7, R6 ;  /* 0x0000000607040220 */ /* 0x004fca0000400000 */
[----:B------:R0:W-:Y:S02]  /*1cb50*/  STL [R1+0x10], R4 ;  /* 0x0000100401007387 */ /* 0x0001e40000100800 */
.L_x_418:
[----:B------:R-:W-:Y:S05]  /*1cb60*/  BSYNC.RECONVERGENT B4 ;  /* 0x0000000000047941 */ /* 0x000fea0003800200 */
.L_x_417:
        /* <DEDUP_REMOVED lines=35> */
.L_x_430:
[----:B------:R-:W-:Y:S05]  /*1cda0*/  BSYNC.RECONVERGENT B5 ;  /* 0x0000000000057941 */ /* 0x000fea0003800200 */
.L_x_429:
        /* <DEDUP_REMOVED lines=18> */
.L_x_432:
[----:B------:R-:W-:Y:S05]  /*1ced0*/  BSYNC.RECONVERGENT B2 ;  /* 0x0000000000027941 */ /* 0x000fea0003800200 */
.L_x_431:
[----:B------:R-:W-:Y:S04]  /*1cee0*/  BSSY.RECONVERGENT B2, `(.L_x_433) ;  /* 0x0000007000027945 */ /* 0x000fe80003800200 */
[----:B------:R-:W-:Y:S05]  /*1cef0*/  @!P1 BRA `(.L_x_434) ;  /* 0x0000000000149947 */ /* 0x000fea0003800000 */
[----:B0-----:R-:W2:Y:S01]  /*1cf00*/  LDL R6, [R1+0x8] ;  /* 0x0000080001067983 */ /* 0x001ea20000100800 */
[----:B------:R-:W-:Y:S01]  /*1cf10*/  ISETP.NE.AND P0, PT, R26, 0x2, PT ;  /* 0x000000021a00780c */ /* 0x000fe20003f05270 */
[----:B--2---:R-:W-:-:S05]  /*1cf20*/  FMUL R5, R7, R6 ;  /* 0x0000000607057220 */ /* 0x004fca0000400000 */
[----:B------:R-:W-:-:S05]  /*1cf30*/  FSEL R6, R4, R5, !P0 ;  /* 0x0000000504067208 */ /* 0x000fca0004000000 */
[----:B------:R1:W-:Y:S02]  /*1cf40*/  STL [R1+0x8], R6 ;  /* 0x0000080601007387 */ /* 0x0003e40000100800 */
.L_x_434:
[----:B------:R-:W-:Y:S05]  /*1cf50*/  BSYNC.RECONVERGENT B2 ;  /* 0x0000000000027941 */ /* 0x000fea0003800200 */
.L_x_433:
[----:B------:R-:W-:Y:S04]  /*1cf60*/  BSSY.RECONVERGENT B2, `(.L_x_435) ;  /* 0x0000007000027945 */ /* 0x000fe80003800200 */
[----:B------:R-:W-:Y:S05]  /*1cf70*/  @!P2 BRA `(.L_x_436) ;  /* 0x000000000014a947 */ /* 0x000fea0003800000 */
[----:B01----:R-:W2:Y:S01]  /*1cf80*/  LDL R6, [R1+0xc] ;  /* 0x00000c0001067983 */ /* 0x003ea20000100800 */
[----:B------:R-:W-:Y:S01]  /*1cf90*/  ISETP.NE.AND P0, PT, R26, 0x3, PT ;  /* 0x000000031a00780c */ /* 0x000fe20003f05270 */
[----:B--2---:R-:W-:-:S05]  /*1cfa0*/  FMUL R5, R7, R6 ;  /* 0x0000000607057220 */ /* 0x004fca0000400000 */
[----:B------:R-:W-:-:S05]  /*1cfb0*/  FSEL R6, R4, R5, !P0 ;  /* 0x0000000504067208 */ /* 0x000fca0004000000 */
[----:B------:R2:W-:Y:S02]  /*1cfc0*/  STL [R1+0xc], R6 ;  /* 0x00000c0601007387 */ /* 0x0005e40000100800 */
.L_x_436:
[----:B------:R-:W-:Y:S05]  /*1cfd0*/  BSYNC.RECONVERGENT B2 ;  /* 0x0000000000027941 */ /* 0x000fea0003800200 */
.L_x_435:
[----:B------:R-:W-:Y:S05]  /*1cfe0*/  @!P3 BRA `(.L_x_428) ;  /* 0x000000000010b947 */ /* 0x000fea0003800000 */
[----:B012---:R-:W2:Y:S01]  /*1cff0*/  LDL R6, [R1+0x10] ;  /* 0x0000100001067983 */ /* 0x007ea20000100800 */
[----:B------:R-:W-:-:S13]  /*1d000*/  ISETP.NE.AND P0, PT, R26, 0x4, PT ;  /* 0x000000041a00780c */ /* 0x000fda0003f05270 */
[----:B--2---:R-:W-:-:S05]  /*1d010*/  @P0 FMUL R4, R7, R6 ;  /* 0x0000000607040220 */ /* 0x004fca0000400000 */
[----:B------:R0:W-:Y:S02]  /*1d020*/  STL [R1+0x10], R4 ;  /* 0x0000100401007387 */ /* 0x0001e40000100800 */
.L_x_428:
[----:B------:R-:W-:Y:S05]  /*1d030*/  BSYNC.RECONVERGENT B4 ;  /* 0x0000000000047941 */ /* 0x000fea0003800200 */
.L_x_427:
        /* <DEDUP_REMOVED lines=35> */
.L_x_440:
[----:B------:R-:W-:Y:S05]  /*1d270*/  BSYNC.RECONVERGENT B5 ;  /* 0x0000000000057941 */ /* 0x000fea0003800200 */
.L_x_439:
        /* <DEDUP_REMOVED lines=18> */
.L_x_442:
[----:B------:R-:W-:Y:S05]  /*1d3a0*/  BSYNC.RECONVERGENT B2 ;  /* 0x0000000000027941 */ /* 0x000fea0003800200 */
.L_x_441:
[----:B------:R-:W-:Y:S04]  /*1d3b0*/  BSSY.RECONVERGENT B2, `(.L_x_443) ;  /* 0x0000007000027945 */ /* 0x000fe80003800200 */
[----:B------:R-:W-:Y:S05]  /*1d3c0*/  @!P1 BRA `(.L_x_444) ;  /* 0x0000000000149947 */ /* 0x000fea0003800000 */
[----:B0-----:R-:W2:Y:S01]  /*1d3d0*/  LDL R6, [R1+0x8] ;  /* 0x0000080001067983 */ /* 0x001ea20000100800 */
[----:B------:R-:W-:Y:S01]  /*1d3e0*/  ISETP.NE.AND P0, PT, R26, 0x2, PT ;  /* 0x000000021a00780c */ /* 0x000fe20003f05270 */
[----:B--2---:R-:W-:-:S05]  /*1d3f0*/  FMUL R5, R7, R6 ;  /* 0x0000000607057220 */ /* 0x004fca0000400000 */
[----:B------:R-:W-:-:S05]  /*1d400*/  FSEL R6, R4, R5, !P0 ;  /* 0x0000000504067208 */ /* 0x000fca0004000000 */
[----:B------:R1:W-:Y:S02]  /*1d410*/  STL [R1+0x8], R6 ;  /* 0x0000080601007387 */ /* 0x0003e40000100800 */
.L_x_444:
[----:B------:R-:W-:Y:S05]  /*1d420*/  BSYNC.RECONVERGENT B2 ;  /* 0x0000000000027941 */ /* 0x000fea0003800200 */
.L_x_443:
[----:B------:R-:W-:Y:S04]  /*1d430*/  BSSY.RECONVERGENT B2, `(.L_x_445) ;  /* 0x0000007000027945 */ /* 0x000fe80003800200 */
[----:B------:R-:W-:Y:S05]  /*1d440*/  @!P2 BRA `(.L_x_446) ;  /* 0x000000000014a947 */ /* 0x000fea0003800000 */
[----:B01----:R-:W2:Y:S01]  /*1d450*/  LDL R6, [R1+0xc] ;  /* 0x00000c0001067983 */ /* 0x003ea20000100800 */
[----:B------:R-:W-:Y:S01]  /*1d460*/  ISETP.NE.AND P0, PT, R26, 0x3, PT ;  /* 0x000000031a00780c */ /* 0x000fe20003f05270 */
[----:B--2---:R-:W-:-:S05]  /*1d470*/  FMUL R5, R7, R6 ;  /* 0x0000000607057220 */ /* 0x004fca0000400000 */
[----:B------:R-:W-:-:S05]  /*1d480*/  FSEL R6, R4, R5, !P0 ;  /* 0x0000000504067208 */ /* 0x000fca0004000000 */
[----:B------:R2:W-:Y:S02]  /*1d490*/  STL [R1+0xc], R6 ;  /* 0x00000c0601007387 */ /* 0x0005e40000100800 */
.L_x_446:
[----:B------:R-:W-:Y:S05]  /*1d4a0*/  BSYNC.RECONVERGENT B2 ;  /* 0x0000000000027941 */ /* 0x000fea0003800200 */
.L_x_445:
[----:B------:R-:W-:Y:S05]  /*1d4b0*/  @!P3 BRA `(.L_x_438) ;  /* 0x000000000010b947 */ /* 0x000fea0003800000 */
[----:B012---:R-:W2:Y:S01]  /*1d4c0*/  LDL R6, [R1+0x10] ;  /* 0x0000100001067983 */ /* 0x007ea20000100800 */
[----:B------:R-:W-:-:S13]  /*1d4d0*/  ISETP.NE.AND P0, PT, R26, 0x4, PT ;  /* 0x000000041a00780c */ /* 0x000fda0003f05270 */
[----:B--2---:R-:W-:-:S05]  /*1d4e0*/  @P0 FMUL R4, R7, R6 ;  /* 0x0000000607040220 */ /* 0x004fca0000400000 */
[----:B------:R0:W-:Y:S02]  /*1d4f0*/  STL [R1+0x10], R4 ;  /* 0x0000100401007387 */ /* 0x0001e40000100800 */
.L_x_438:
[----:B------:R-:W-:Y:S05]  /*1d500*/  BSYNC.RECONVERGENT B4 ;  /* 0x0000000000047941 */ /* 0x000fea0003800200 */
.L_x_437:
        /* <DEDUP_REMOVED lines=35> */
.L_x_450:
[----:B------:R-:W-:Y:S05]  /*1d740*/  BSYNC.RECONVERGENT B5 ;  /* 0x0000000000057941 */ /* 0x000fea0003800200 */
.L_x_449:
        /* <DEDUP_REMOVED lines=18> */
.L_x_452:
[----:B------:R-:W-:Y:S05]  /*1d870*/  BSYNC.RECONVERGENT B2 ;  /* 0x0000000000027941 */ /* 0x000fea0003800200 */
.L_x_451:
[----:B------:R-:W-:Y:S04]  /*1d880*/  BSSY.RECONVERGENT B2, `(.L_x_453) ;  /* 0x0000007000027945 */ /* 0x000fe80003800200 */
[----:B------:R-:W-:Y:S05]  /*1d890*/  @!P1 BRA `(.L_x_454) ;  /* 0x0000000000149947 */ /* 0x000fea0003800000 */
[----:B0-----:R-:W2:Y:S01]  /*1d8a0*/  LDL R6, [R1+0x8] ;  /* 0x0000080001067983 */ /* 0x001ea20000100800 */
[----:B------:R-:W-:Y:S01]  /*1d8b0*/  ISETP.NE.AND P0, PT, R26, 0x2, PT ;  /* 0x000000021a00780c */ /* 0x000fe20003f05270 */
[----:B--2---:R-:W-:-:S05]  /*1d8c0*/  FMUL R5, R7, R6 ;  /* 0x0000000607057220 */ /* 0x004fca0000400000 */
[----:B------:R-:W-:-:S05]  /*1d8d0*/  FSEL R6, R4, R5, !P0 ;  /* 0x0000000504067208 */ /* 0x000fca0004000000 */
[----:B------:R1:W-:Y:S02]  /*1d8e0*/  STL [R1+0x8], R6 ;  /* 0x0000080601007387 */ /* 0x0003e40000100800 */
.L_x_454:
[----:B------:R-:W-:Y:S05]  /*1d8f0*/  BSYNC.RECONVERGENT B2 ;  /* 0x0000000000027941 */ /* 0x000fea0003800200 */
.L_x_453:
[----:B------:R-:W-:Y:S04]  /*1d900*/  BSSY.RECONVERGENT B2, `(.L_x_455) ;  /* 0x0000007000027945 */ /* 0x000fe80003800200 */
[----:B------:R-:W-:Y:S05]  /*1d910*/  @!P2 BRA `(.L_x_456) ;  /* 0x000000000014a947 */ /* 0x000fea0003800000 */
[----:B01----:R-:W2:Y:S01]  /*1d920*/  LDL R6, [R1+0xc] ;  /* 0x00000c0001067983 */ /* 0x003ea20000100800 */
[----:B------:R-:W-:Y:S01]  /*1d930*/  ISETP.NE.AND P0, PT, R26, 0x3, PT ;  /* 0x000000031a00780c */ /* 0x000fe20003f05270 */
[----:B--2---:R-:W-:-:S05]  /*1d940*/  FMUL R5, R7, R6 ;  /* 0x0000000607057220 */ /* 0x004fca0000400000 */
[----:B------:R-:W-:-:S05]  /*1d950*/  FSEL R6, R4, R5, !P0 ;  /* 0x0000000504067208 */ /* 0x000fca0004000000 */
[----:B------:R2:W-:Y:S02]  /*1d960*/  STL [R1+0xc], R6 ;  /* 0x00000c0601007387 */ /* 0x0005e40000100800 */
.L_x_456:
[----:B------:R-:W-:Y:S05]  /*1d970*/  BSYNC.RECONVERGENT B2 ;  /* 0x0000000000027941 */ /* 0x000fea0003800200 */
.L_x_455:
[----:B------:R-:W-:Y:S05]  /*1d980*/  @!P3 BRA `(.L_x_448) ;  /* 0x000000000010b947 */ /* 0x000fea0003800000 */
[----:B012---:R-:W2:Y:S01]  /*1d990*/  LDL R6, [R1+0x10] ;  /* 0x0000100001067983 */ /* 0x007ea20000100800 */
[----:B------:R-:W-:-:S13]  /*1d9a0*/  ISETP.NE.AND P0, PT, R26, 0x4, PT ;  /* 0x000000041a00780c */ /* 0x000fda0003f05270 */
[----:B--2---:R-:W-:-:S05]  /*1d9b0*/  @P0 FMUL R4, R7, R6 ;  /* 0x0000000607040220 */ /* 0x004fca0000400000 */
[----:B------:R0:W-:Y:S02]  /*1d9c0*/  STL [R1+0x10], R4 ;  /* 0x0000100401007387 */ /* 0x0001e40000100800 */
.L_x_448:
[----:B------:R-:W-:Y:S05]  /*1d9d0*/  BSYNC.RECONVERGENT B4 ;  /* 0x0000000000047941 */ /* 0x000fea0003800200 */
.L_x_447:
        /* <DEDUP_REMOVED lines=35> */
.L_x_460:
[----:B------:R-:W-:Y:S05]  /*1dc10*/  BSYNC.RECONVERGENT B5 ;  /* 0x0000000000057941 */ /* 0x000fea0003800200 */
.L_x_459:
        /* <DEDUP_REMOVED lines=18> */
.L_x_462:
[----:B------:R-:W-:Y:S05]  /*1dd40*/  BSYNC.RECONVERGENT B2 ;  /* 0x0000000000027941 */ /* 0x000fea0003800200 */
.L_x_461:
[----:B------:R-:W-:Y:S04]  /*1dd50*/  BSSY.RECONVERGENT B2, `(.L_x_463) ;  /* 0x0000007000027945 */ /* 0x000fe80003800200 */
[----:B------:R-:W-:Y:S05]  /*1dd60*/  @!P1 BRA `(.L_x_464) ;  /* 0x0000000000149947 */ /* 0x000fea0003800000 */
[----:B0-----:R-:W2:Y:S01]  /*1dd70*/  LDL R6, [R1+0x8] ;  /* 0x0000080001067983 */ /* 0x001ea20000100800 */
[----:B------:R-:W-:Y:S01]  /*1dd80*/  ISETP.NE.AND P0, PT, R26, 0x2, PT ;  /* 0x000000021a00780c */ /* 0x000fe20003f05270 */
[----:B--2---:R-:W-:-:S05]  /*1dd90*/  FMUL R5, R7, R6 ;  /* 0x0000000607057220 */ /* 0x004fca0000400000 */
[----:B------:R-:W-:-:S05]  /*1dda0*/  FSEL R6, R4, R5, !P0 ;  /* 0x0000000504067208 */ /* 0x000fca0004000000 */
[----:B------:R1:W-:Y:S02]  /*1ddb0*/  STL [R1+0x8], R6 ;  /* 0x0000080601007387 */ /* 0x0003e40000100800 */
.L_x_464:
[----:B------:R-:W-:Y:S05]  /*1ddc0*/  BSYNC.RECONVERGENT B2 ;  /* 0x0000000000027941 */ /* 0x000fea0003800200 */
.L_x_463:
[----:B------:R-:W-:Y:S04]  /*1ddd0*/  BSSY.RECONVERGENT B2, `(.L_x_465) ;  /* 0x0000007000027945 */ /* 0x000fe80003800200 */
[----:B------:R-:W-:Y:S05]  /*1dde0*/  @!P2 BRA `(.L_x_466) ;  /* 0x000000000014a947 */ /* 0x000fea0003800000 */
[----:B01----:R-:W2:Y:S01]  /*1ddf0*/  LDL R6, [R1+0xc] ;  /* 0x00000c0001067983 */ /* 0x003ea20000100800 */
[----:B------:R-:W-:Y:S01]  /*1de00*/  ISETP.NE.AND P0, PT, R26, 0x3, PT ;  /* 0x000000031a00780c */ /* 0x000fe20003f05270 */
[----:B--2---:R-:W-:-:S05]  /*1de10*/  FMUL R5, R7, R6 ;  /* 0x0000000607057220 */ /* 0x004fca0000400000 */
[----:B------:R-:W-:-:S05]  /*1de20*/  FSEL R6, R4, R5, !P0 ;  /* 0x0000000504067208 */ /* 0x000fca0004000000 */
[----:B------:R2:W-:Y:S02]  /*1de30*/  STL [R1+0xc], R6 ;  /* 0x00000c0601007387 */ /* 0x0005e40000100800 */
.L_x_466:
[----:B------:R-:W-:Y:S05]  /*1de40*/  BSYNC.RECONVERGENT B2 ;  /* 0x0000000000027941 */ /* 0x000fea0003800200 */
.L_x_465:
[----:B------:R-:W-:Y:S05]  /*1de50*/  @!P3 BRA `(.L_x_458) ;  /* 0x000000000010b947 */ /* 0x000fea0003800000 */
[----:B012---:R-:W2:Y:S01]  /*1de60*/  LDL R6, [R1+0x10] ;  /* 0x0000100001067983 */ /* 0x007ea20000100800 */
[----:B------:R-:W-:-:S13]  /*1de70*/  ISETP.NE.AND P0, PT, R26, 0x4, PT ;  /* 0x000000041a00780c */ /* 0x000fda0003f05270 */
[----:B--2---:R-:W-:-:S05]  /*1de80*/  @P0 FMUL R4, R7, R6 ;  /* 0x0000000607040220 */ /* 0x004fca0000400000 */
[----:B------:R0:W-:Y:S02]  /*1de90*/  STL [R1+0x10], R4 ;  /* 0x0000100401007387 */ /* 0x0001e40000100800 */
.L_x_458:
[----:B------:R-:W-:Y:S05]  /*1dea0*/  BSYNC.RECONVERGENT B4 ;  /* 0x0000000000047941 */ /* 0x000fea0003800200 */
.L_x_457:
        /* <DEDUP_REMOVED lines=35> */
.L_x_470:
[----:B------:R-:W-:Y:S05]  /*1e0e0*/  BSYNC.RECONVERGENT B5 ;  /* 0x0000000000057941 */ /* 0x000fea0003800200 */
.L_x_469:
        /* <DEDUP_REMOVED lines=18> */
.L_x_472:
[----:B------:R-:W-:Y:S05]  /*1e210*/  BSYNC.RECONVERGENT B2 ;  /* 0x0000000000027941 */ /* 0x000fea0003800200 */
.L_x_471:
[----:B------:R-:W-:Y:S04]  /*1e220*/  BSSY.RECONVERGENT B2, `(.L_x_473) ;  /* 0x0000007000027945 */ /* 0x000fe80003800200 */
[----:B------:R-:W-:Y:S05]  /*1e230*/  @!P1 BRA `(.L_x_474) ;  /* 0x0000000000149947 */ /* 0x000fea0003800000 */
[----:B0-----:R-:W2:Y:S01]  /*1e240*/  LDL R6, [R1+0x8] ;  /* 0x0000080001067983 */ /* 0x001ea20000100800 */
[----:B------:R-:W-:Y:S01]  /*1e250*/  ISETP.NE.AND P0, PT, R26, 0x2, PT ;  /* 0x000000021a00780c */ /* 0x000fe20003f05270 */
[----:B--2---:R-:W-:-:S05]  /*1e260*/  FMUL R5, R7, R6 ;  /* 0x0000000607057220 */ /* 0x004fca0000400000 */
[----:B------:R-:W-:-:S05]  /*1e270*/  FSEL R6, R4, R5, !P0 ;  /* 0x0000000504067208 */ /* 0x000fca0004000000 */
[----:B------:R1:W-:Y:S02]  /*1e280*/  STL [R1+0x8], R6 ;  /* 0x0000080601007387 */ /* 0x0003e40000100800 */
.L_x_474:
[----:B------:R-:W-:Y:S05]  /*1e290*/  BSYNC.RECONVERGENT B2 ;  /* 0x0000000000027941 */ /* 0x000fea0003800200 */
.L_x_473:
[----:B------:R-:W-:Y:S04]  /*1e2a0*/  BSSY.RECONVERGENT B2, `(.L_x_475) ;  /* 0x0000007000027945 */ /* 0x000fe80003800200 */
[----:B------:R-:W-:Y:S05]  /*1e2b0*/  @!P2 BRA `(.L_x_476) ;  /* 0x000000000014a947 */ /* 0x000fea0003800000 */
[----:B01----:R-:W2:Y:S01]  /*1e2c0*/  LDL R6, [R1+0xc] ;  /* 0x00000c0001067983 */ /* 0x003ea20000100800 */
[----:B------:R-:W-:Y:S01]  /*1e2d0*/  ISETP.NE.AND P0, PT, R26, 0x3, PT ;  /* 0x000000031a00780c */ /* 0x000fe20003f05270 */
[----:B--2---:R-:W-:-:S05]  /*1e2e0*/  FMUL R5, R7, R6 ;  /* 0x0000000607057220 */ /* 0x004fca0000400000 */
[----:B------:R-:W-:-:S05]  /*1e2f0*/  FSEL R6, R4, R5, !P0 ;  /* 0x0000000504067208 */ /* 0x000fca0004000000 */
[----:B------:R2:W-:Y:S02]  /*1e300*/  STL [R1+0xc], R6 ;  /* 0x00000c0601007387 */ /* 0x0005e40000100800 */
.L_x_476:
[----:B------:R-:W-:Y:S05]  /*1e310*/  BSYNC.RECONVERGENT B2 ;  /* 0x0000000000027941 */ /* 0x000fea0003800200 */
.L_x_475:
[----:B------:R-:W-:Y:S05]  /*1e320*/  @!P3 BRA `(.L_x_468) ;  /* 0x000000000010b947 */ /* 0x000fea0003800000 */
[----:B012---:R-:W2:Y:S01]  /*1e330*/  LDL R6, [R1+0x10] ;  /* 0x0000100001067983 */ /* 0x007ea20000100800 */
[----:B------:R-:W-:-:S13]  /*1e340*/  ISETP.NE.AND P0, PT, R26, 0x4, PT ;  /* 0x000000041a00780c */ /* 0x000fda0003f05270 */
[----:B--2---:R-:W-:-:S05]  /*1e350*/  @P0 FMUL R4, R7, R6 ;  /* 0x0000000607040220 */ /* 0x004fca0000400000 */
[----:B------:R0:W-:Y:S02]  /*1e360*/  STL [R1+0x10], R4 ;  /* 0x0000100401007387 */ /* 0x0001e40000100800 */
.L_x_468:
[----:B------:R-:W-:Y:S05]  /*1e370*/  BSYNC.RECONVERGENT B4 ;  /* 0x0000000000047941 */ /* 0x000fea0003800200 */
.L_x_467:
        /* <DEDUP_REMOVED lines=35> */
.L_x_480:
[----:B------:R-:W-:Y:S05]  /*1e5b0*/  BSYNC.RECONVERGENT B5 ;  /* 0x0000000000057941 */ /* 0x000fea0003800200 */
.L_x_479:
        /* <DEDUP_REMOVED lines=18> */
.L_x_482:
[----:B------:R-:W-:Y:S05]  /*1e6e0*/  BSYNC.RECONVERGENT B2 ;  /* 0x0000000000027941 */ /* 0x000fea0003800200 */
.L_x_481:
[----:B------:R-:W-:Y:S04]  /*1e6f0*/  BSSY.RECONVERGENT B2, `(.L_x_483) ;  /* 0x0000007000027945 */ /* 0x000fe80003800200 */
[----:B------:R-:W-:Y:S05]  /*1e700*/  @!P1 BRA `(.L_x_484) ;  /* 0x0000000000149947 */ /* 0x000fea0003800000 */
[----:B0-----:R-:W2:Y:S01]  /*1e710*/  LDL R6, [R1+0x8] ;  /* 0x0000080001067983 */ /* 0x001ea20000100800 */
[----:B------:R-:W-:Y:S01]  /*1e720*/  ISETP.NE.AND P0, PT, R26, 0x2, PT ;  /* 0x000000021a00780c */ /* 0x000fe20003f05270 */
[----:B--2---:R-:W-:-:S05]  /*1e730*/  FMUL R5, R7, R6 ;  /* 0x0000000607057220 */ /* 0x004fca0000400000 */
[----:B------:R-:W-:-:S05]  /*1e740*/  FSEL R6, R4, R5, !P0 ;  /* 0x0000000504067208 */ /* 0x000fca0004000000 */
[----:B------:R1:W-:Y:S02]  /*1e750*/  STL [R1+0x8], R6 ;  /* 0x0000080601007387 */ /* 0x0003e40000100800 */
.L_x_484:
[----:B------:R-:W-:Y:S05]  /*1e760*/  BSYNC.RECONVERGENT B2 ;  /* 0x0000000000027941 */ /* 0x000fea0003800200 */
.L_x_483:
[----:B------:R-:W-:Y:S04]  /*1e770*/  BSSY.RECONVERGENT B2, `(.L_x_485) ;  /* 0x0000007000027945 */ /* 0x000fe80003800200 */
[----:B------:R-:W-:Y:S05]  /*1e780*/  @!P2 BRA `(.L_x_486) ;  /* 0x000000000014a947 */ /* 0x000fea0003800000 */
[----:B01----:R-:W2:Y:S01]  /*1e790*/  LDL R6, [R1+0xc] ;  /* 0x00000c0001067983 */ /* 0x003ea20000100800 */
[----:B------:R-:W-:Y:S01]  /*1e7a0*/  ISETP.NE.AND P0, PT, R26, 0x3, PT ;  /* 0x000000031a00780c */ /* 0x000fe20003f05270 */
[----:B--2---:R-:W-:-:S05]  /*1e7b0*/  FMUL R5, R7, R6 ;  /* 0x0000000607057220 */ /* 0x004fca0000400000 */
[----:B------:R-:W-:-:S05]  /*1e7c0*/  FSEL R6, R4, R5, !P0 ;  /* 0x0000000504067208 */ /* 0x000fca0004000000 */
[----:B------:R2:W-:Y:S02]  /*1e7d0*/  STL [R1+0xc], R6 ;  /* 0x00000c0601007387 */ /* 0x0005e40000100800 */
.L_x_486:
[----:B------:R-:W-:Y:S05]  /*1e7e0*/  BSYNC.RECONVERGENT B2 ;  /* 0x0000000000027941 */ /* 0x000fea0003800200 */
.L_x_485:
[----:B------:R-:W-:Y:S05]  /*1e7f0*/  @!P3 BRA `(.L_x_478) ;  /* 0x000000000010b947 */ /* 0x000fea0003800000 */
[----:B012---:R-:W2:Y:S01]  /*1e800*/  LDL R6, [R1+0x10] ;  /* 0x0000100001067983 */ /* 0x007ea20000100800 */
[----:B------:R-:W-:-:S13]  /*1e810*/  ISETP.NE.AND P0, PT, R26, 0x4, PT ;  /* 0x000000041a00780c */ /* 0x000fda0003f05270 */
[----:B--2---:R-:W-:-:S05]  /*1e820*/  @P0 FMUL R4, R7, R6 ;  /* 0x0000000607040220 */ /* 0x004fca0000400000 */
[----:B------:R0:W-:Y:S02]  /*1e830*/  STL [R1+0x10], R4 ;  /* 0x0000100401007387 */ /* 0x0001e40000100800 */
.L_x_478:
[----:B------:R-:W-:Y:S05]  /*1e840*/  BSYNC.RECONVERGENT B4 ;  /* 0x0000000000047941 */ /* 0x000fea0003800200 */
.L_x_477:
        /* <DEDUP_REMOVED lines=35> */
.L_x_490:
[----:B------:R-:W-:Y:S05]  /*1ea80*/  BSYNC.RECONVERGENT B5 ;  /* 0x0000000000057941 */ /* 0x000fea0003800200 */
.L_x_489:
        /* <DEDUP_REMOVED lines=18> */
.L_x_492:
[----:B------:R-:W-:Y:S05]  /*1ebb0*/  BSYNC.RECONVERGENT B2 ;  /* 0x0000000000027941 */ /* 0x000fea0003800200 */
.L_x_491:
[----:B------:R-:W-:Y:S04]  /*1ebc0*/  BSSY.RECONVERGENT B2, `(.L_x_493) ;  /* 0x0000007000027945 */ /* 0x000fe80003800200 */
[----:B------:R-:W-:Y:S05]  /*1ebd0*/  @!P1 BRA `(.L_x_494) ;  /* 0x0000000000149947 */ /* 0x000fea0003800000 */
[----:B0-----:R-:W2:Y:S01]  /*1ebe0*/  LDL R6, [R1+0x8] ;  /* 0x0000080001067983 */ /* 0x001ea20000100800 */
[----:B------:R-:W-:Y:S01]  /*1ebf0*/  ISETP.NE.AND P0, PT, R26, 0x2, PT ;  /* 0x000000021a00780c */ /* 0x000fe20003f05270 */
[----:B--2---:R-:W-:-:S05]  /*1ec00*/  FMUL R5, R7, R6 ;  /* 0x0000000607057220 */ /* 0x004fca0000400000 */
[----:B------:R-:W-:-:S05]  /*1ec10*/  FSEL R6, R4, R5, !P0 ;  /* 0x0000000504067208 */ /* 0x000fca0004000000 */
[----:B------:R1:W-:Y:S02]  /*1ec20*/  STL [R1+0x8], R6 ;  /* 0x0000080601007387 */ /* 0x0003e40000100800 */
.L_x_494:
[----:B------:R-:W-:Y:S05]  /*1ec30*/  BSYNC.RECONVERGENT B2 ;  /* 0x0000000000027941 */ /* 0x000fea0003800200 */
.L_x_493:
[----:B------:R-:W-:Y:S04]  /*1ec40*/  BSSY.RECONVERGENT B2, `(.L_x_495) ;  /* 0x0000007000027945 */ /* 0x000fe80003800200 */
[----:B------:R-:W-:Y:S05]  /*1ec50*/  @!P2 BRA `(.L_x_496) ;  /* 0x000000000014a947 */ /* 0x000fea0003800000 */
[----:B01----:R-:W2:Y:S01]  /*1ec60*/  LDL R6, [R1+0xc] ;  /* 0x00000c0001067983 */ /* 0x003ea20000100800 */
[----:B------:R-:W-:Y:S01]  /*1ec70*/  ISETP.NE.AND P0, PT, R26, 0x3, PT ;  /* 0x000000031a00780c */ /* 0x000fe20003f05270 */
[----:B--2---:R-:W-:-:S05]  /*1ec80*/  FMUL R5, R7, R6 ;  /* 0x0000000607057220 */ /* 0x004fca0000400000 */
[----:B------:R-:W-:-:S05]  /*1ec90*/  FSEL R6, R4, R5, !P0 ;  /* 0x0000000504067208 */ /* 0x000fca0004000000 */
[----:B------:R2:W-:Y:S02]  /*1eca0*/  STL [R1+0xc], R6 ;  /* 0x00000c0601007387 */ /* 0x0005e40000100800 */
.L_x_496:
[----:B------:R-:W-:Y:S05]  /*1ecb0*/  BSYNC.RECONVERGENT B2 ;  /* 0x0000000000027941 */ /* 0x000fea0003800200 */
.L_x_495:
[----:B------:R-:W-:Y:S05]  /*1ecc0*/  @!P3 BRA `(.L_x_488) ;  /* 0x000000000010b947 */ /* 0x000fea0003800000 */
[----:B012---:R-:W2:Y:S01]  /*1ecd0*/  LDL R6, [R1+0x10] ;  /* 0x0000100001067983 */ /* 0x007ea20000100800 */
[----:B------:R-:W-:-:S13]  /*1ece0*/  ISETP.NE.AND P0, PT, R26, 0x4, PT ;  /* 0x000000041a00780c */ /* 0x000fda0003f05270 */
[----:B--2---:R-:W-:-:S05]  /*1ecf0*/  @P0 FMUL R4, R7, R6 ;  /* 0x0000000607040220 */ /* 0x004fca0000400000 */
[----:B------:R0:W-:Y:S02]  /*1ed00*/  STL [R1+0x10], R4 ;  /* 0x0000100401007387 */ /* 0x0001e40000100800 */
.L_x_488:
[----:B------:R-:W-:Y:S05]  /*1ed10*/  BSYNC.RECONVERGENT B4 ;  /* 0x0000000000047941 */ /* 0x000fea0003800200 */
.L_x_487:
        /* <DEDUP_REMOVED lines=35> */
.L_x_500:
[----:B------:R-:W-:Y:S05]  /*1ef50*/  BSYNC.RECONVERGENT B5 ;  /* 0x0000000000057941 */ /* 0x000fea0003800200 */
.L_x_499:
        /* <DEDUP_REMOVED lines=18> */
.L_x_502:
[----:B------:R-:W-:Y:S05]  /*1f080*/  BSYNC.RECONVERGENT B2 ;  /* 0x0000000000027941 */ /* 0x000fea0003800200 */
.L_x_501:
[----:B------:R-:W-:Y:S04]  /*1f090*/  BSSY.RECONVERGENT B2, `(.L_x_503) ;  /* 0x0000007000027945 */ /* 0x000fe80003800200 */
[----:B------:R-:W-:Y:S05]  /*1f0a0*/  @!P1 BRA `(.L_x_504) ;  /* 0x0000000000149947 */ /* 0x000fea0003800000 */
[----:B0-----:R-:W2:Y:S01]  /*1f0b0*/  LDL R6, [R1+0x8] ;  /* 0x0000080001067983 */ /* 0x001ea20000100800 */
[----:B------:R-:W-:Y:S01]  /*1f0c0*/  ISETP.NE.AND P0, PT, R26, 0x2, PT ;  /* 0x000000021a00780c */ /* 0x000fe20003f05270 */
[----:B--2---:R-:W-:-:S05]  /*1f0d0*/  FMUL R5, R7, R6 ;  /* 0x0000000607057220 */ /* 0x004fca0000400000 */
[----:B------:R-:W-:-:S05]  /*1f0e0*/  FSEL R6, R4, R5, !P0 ;  /* 0x0000000504067208 */ /* 0x000fca0004000000 */
[----:B------:R1:W-:Y:S02]  /*1f0f0*/  STL [R1+0x8], R6 ;  /* 0x0000080601007387 */ /* 0x0003e40000100800 */
.L_x_504:
[----:B------:R-:W-:Y:S05]  /*1f100*/  BSYNC.RECONVERGENT B2 ;  /* 0x0000000000027941 */ /* 0x000fea0003800200 */
.L_x_503:
[----:B------:R-:W-:Y:S04]  /*1f110*/  BSSY.RECONVERGENT B2, `(.L_x_505) ;  /* 0x0000007000027945 */ /* 0x000fe80003800200 */
[----:B------:R-:W-:Y:S05]  /*1f120*/  @!P2 BRA `(.L_x_506) ;  /* 0x000000000014a947 */ /* 0x000fea0003800000 */
[----:B01----:R-:W2:Y:S01]  /*1f130*/  LDL R6, [R1+0xc] ;  /* 0x00000c0001067983 */ /* 0x003ea20000100800 */
[----:B------:R-:W-:Y:S01]  /*1f140*/  ISETP.NE.AND P0, PT, R26, 0x3, PT ;  /* 0x000000031a00780c */ /* 0x000fe20003f05270 */
[----:B--2---:R-:W-:-:S05]  /*1f150*/  FMUL R5, R7, R6 ;  /* 0x0000000607057220 */ /* 0x004fca0000400000 */
[----:B------:R-:W-:-:S05]  /*1f160*/  FSEL R6, R4, R5, !P0 ;  /* 0x0000000504067208 */ /* 0x000fca0004000000 */
[----:B------:R2:W-:Y:S02]  /*1f170*/  STL [R1+0xc], R6 ;  /* 0x00000c0601007387 */ /* 0x0005e40000100800 */
.L_x_506:
[----:B------:R-:W-:Y:S05]  /*1f180*/  BSYNC.RECONVERGENT B2 ;  /* 0x0000000000027941 */ /* 0x000fea0003800200 */
.L_x_505:
[----:B------:R-:W-:Y:S05]  /*1f190*/  @!P3 BRA `(.L_x_498) ;  /* 0x000000000010b947 */ /* 0x000fea0003800000 */
[----:B012---:R-:W2:Y:S01]  /*1f1a0*/  LDL R6, [R1+0x10] ;  /* 0x0000100001067983 */ /* 0x007ea20000100800 */
[----:B------:R-:W-:-:S13]  /*1f1b0*/  ISETP.NE.AND P0, PT, R26, 0x4, PT ;  /* 0x000000041a00780c */ /* 0x000fda0003f05270 */
[----:B--2---:R-:W-:-:S05]  /*1f1c0*/  @P0 FMUL R4, R7, R6 ;  /* 0x0000000607040220 */ /* 0x004fca0000400000 */
[----:B------:R0:W-:Y:S02]  /*1f1d0*/  STL [R1+0x10], R4 ;  /* 0x0000100401007387 */ /* 0x0001e40000100800 */
.L_x_498:
[----:B------:R-:W-:Y:S05]  /*1f1e0*/  BSYNC.RECONVERGENT B4 ;  /* 0x0000000000047941 */ /* 0x000fea0003800200 */
.L_x_497:
        /* <DEDUP_REMOVED lines=35> */
.L_x_510:
[----:B------:R-:W-:Y:S05]  /*1f420*/  BSYNC.RECONVERGENT B5 ;  /* 0x0000000000057941 */ /* 0x000fea0003800200 */
.L_x_509:
        /* <DEDUP_REMOVED lines=18> */
.L_x_512:
[----:B------:R-:W-:Y:S05]  /*1f550*/  BSYNC.RECONVERGENT B2 ;  /* 0x0000000000027941 */ /* 0x000fea0003800200 */
.L_x_511:
[----:B------:R-:W-:Y:S04]  /*1f560*/  BSSY.RECONVERGENT B2, `(.L_x_513) ;  /* 0x0000007000027945 */ /* 0x000fe80003800200 */
[----:B------:R-:W-:Y:S05]  /*1f570*/  @!P1 BRA `(.L_x_514) ;  /* 0x0000000000149947 */ /* 0x000fea0003800000 */
[----:B0-----:R-:W2:Y:S01]  /*1f580*/  LDL R6, [R1+0x8] ;  /* 0x0000080001067983 */ /* 0x001ea20000100800 */
[----:B------:R-:W-:Y:S01]  /*1f590*/  ISETP.NE.AND P0, PT, R26, 0x2, PT ;  /* 0x000000021a00780c */ /* 0x000fe20003f05270 */
[----:B--2---:R-:W-:-:S05]  /*1f5a0*/  FMUL R5, R7, R6 ;  /* 0x0000000607057220 */ /* 0x004fca0000400000 */
[----:B------:R-:W-:-:S05]  /*1f5b0*/  FSEL R6, R4, R5, !P0 ;  /* 0x0000000504067208 */ /* 0x000fca0004000000 */
[----:B------:R1:W-:Y:S02]  /*1f5c0*/  STL [R1+0x8], R6 ;  /* 0x0000080601007387 */ /* 0x0003e40000100800 */
.L_x_514:
[----:B------:R-:W-:Y:S05]  /*1f5d0*/  BSYNC.RECONVERGENT B2 ;  /* 0x0000000000027941 */ /* 0x000fea0003800200 */
.L_x_513:
[----:B------:R-:W-:Y:S04]  /*1f5e0*/  BSSY.RECONVERGENT B2, `(.L_x_515) ;  /* 0x0000007000027945 */ /* 0x000fe80003800200 */
[----:B------:R-:W-:Y:S05]  /*1f5f0*/  @!P2 BRA `(.L_x_516) ;  /* 0x000000000014a947 */ /* 0x000fea0003800000 */
[----:B01----:R-:W2:Y:S01]  /*1f600*/  LDL R6, [R1+0xc] ;  /* 0x00000c0001067983 */ /* 0x003ea20000100800 */
[----:B------:R-:W-:Y:S01]  /*1f610*/  ISETP.NE.AND P0, PT, R26, 0x3, PT ;  /* 0x000000031a00780c */ /* 0x000fe20003f05270 */
[----:B--2---:R-:W-:-:S05]  /*1f620*/  FMUL R5, R7, R6 ;  /* 0x0000000607057220 */ /* 0x004fca0000400000 */
[----:B------:R-:W-:-:S05]  /*1f630*/  FSEL R6, R4, R5, !P0 ;  /* 0x0000000504067208 */ /* 0x000fca0004000000 */
[----:B------:R2:W-:Y:S02]  /*1f640*/  STL [R1+0xc], R6 ;  /* 0x00000c0601007387 */ /* 0x0005e40000100800 */
.L_x_516:
[----:B------:R-:W-:Y:S05]  /*1f650*/  BSYNC.RECONVERGENT B2 ;  /* 0x0000000000027941 */ /* 0x000fea0003800200 */
.L_x_515:
[----:B------:R-:W-:Y:S05]  /*1f660*/  @!P3 BRA `(.L_x_508) ;  /* 0x000000000010b947 */ /* 0x000fea0003800000 */
[----:B012---:R-:W2:Y:S01]  /*1f670*/  LDL R6, [R1+0x10] ;  /* 0x0000100001067983 */ /* 0x007ea20000100800 */
[----:B------:R-:W-:-:S13]  /*1f680*/  ISETP.NE.AND P0, PT, R26, 0x4, PT ;  /* 0x000000041a00780c */ /* 0x000fda0003f05270 */
[----:B--2---:R-:W-:-:S05]  /*1f690*/  @P0 FMUL R4, R7, R6 ;  /* 0x0000000607040220 */ /* 0x004fca0000400000 */
[----:B------:R0:W-:Y:S02]  /*1f6a0*/  STL [R1+0x10], R4 ;  /* 0x0000100401007387 */ /* 0x0001e40000100800 */
.L_x_508:
[----:B------:R-:W-:Y:S05]  /*1f6b0*/  BSYNC.RECONVERGENT B4 ;  /* 0x0000000000047941 */ /* 0x000fea0003800200 */
.L_x_507:
        /* <DEDUP_REMOVED lines=35> */
.L_x_520:
[----:B------:R-:W-:Y:S05]  /*1f8f0*/  BSYNC.RECONVERGENT B5 ;  /* 0x0000000000057941 */ /* 0x000fea0003800200 */
.L_x_519:
        /* <DEDUP_REMOVED lines=18> */
.L_x_522:
[----:B------:R-:W-:Y:S05]  /*1fa20*/  BSYNC.RECONVERGENT B2 ;  /* 0x0000000000027941 */ /* 0x000fea0003800200 */
.L_x_521:
[----:B------:R-:W-:Y:S04]  /*1fa30*/  BSSY.RECONVERGENT B2, `(.L_x_523) ;  /* 0x0000007000027945 */ /* 0x000fe80003800200 */
[----:B------:R-:W-:Y:S05]  /*1fa40*/  @!P1 BRA `(.L_x_524) ;  /* 0x0000000000149947 */ /* 0x000fea0003800000 */
[----:B0-----:R-:W2:Y:S01]  /*1fa50*/  LDL R6, [R1+0x8] ;  /* 0x0000080001067983 */ /* 0x001ea20000100800 */
[----:B------:R-:W-:Y:S01]  /*1fa60*/  ISETP.NE.AND P0, PT, R26, 0x2, PT ;  /* 0x000000021a00780c */ /* 0x000fe20003f05270 */
[----:B--2---:R-:W-:-:S05]  /*1fa70*/  FMUL R5, R7, R6 ;  /* 0x0000000607057220 */ /* 0x004fca0000400000 */
[----:B------:R-:W-:-:S05]  /*1fa80*/  FSEL R6, R4, R5, !P0 ;  /* 0x0000000504067208 */ /* 0x000fca0004000000 */
[----:B------:R1:W-:Y:S02]  /*1fa90*/  STL [R1+0x8], R6 ;  /* 0x0000080601007387 */ /* 0x0003e40000100800 */
.L_x_524:
[----:B------:R-:W-:Y:S05]  /*1faa0*/  BSYNC.RECONVERGENT B2 ;  /* 0x0000000000027941 */ /* 0x000fea0003800200 */
.L_x_523:
[----:B------:R-:W-:Y:S04]  /*1fab0*/  BSSY.RECONVERGENT B2, `(.L_x_525) ;  /* 0x0000007000027945 */ /* 0x000fe80003800200 */
[----:B------:R-:W-:Y:S05]  /*1fac0*/  @!P2 BRA `(.L_x_526) ;  /* 0x000000000014a947 */ /* 0x000fea0003800000 */
[----:B01----:R-:W2:Y:S01]  /*1fad0*/  LDL R6, [R1+0xc] ;  /* 0x00000c0001067983 */ /* 0x003ea20000100800 */
[----:B------:R-:W-:Y:S01]  /*1fae0*/  ISETP.NE.AND P0, PT, R26, 0x3, PT ;  /* 0x000000031a00780c */ /* 0x000fe20003f05270 */
[----:B--2---:R-:W-:-:S05]  /*1faf0*/  FMUL R5, R7, R6 ;  /* 0x0000000607057220 */ /* 0x004fca0000400000 */
[----:B------:R-:W-:-:S05]  /*1fb00*/  FSEL R6, R4, R5, !P0 ;  /* 0x0000000504067208 */ /* 0x000fca0004000000 */
[----:B------:R2:W-:Y:S02]  /*1fb10*/  STL [R1+0xc], R6 ;  /* 0x00000c0601007387 */ /* 0x0005e40000100800 */
.L_x_526:
[----:B------:R-:W-:Y:S05]  /*1fb20*/  BSYNC.RECONVERGENT B2 ;  /* 0x0000000000027941 */ /* 0x000fea0003800200 */
.L_x_525:
[----:B------:R-:W-:Y:S05]  /*1fb30*/  @!P3 BRA `(.L_x_518) ;  /* 0x000000000010b947 */ /* 0x000fea0003800000 */
[----:B012---:R-:W2:Y:S01]  /*1fb40*/  LDL R6, [R1+0x10] ;  /* 0x0000100001067983 */ /* 0x007ea20000100800 */
[----:B------:R-:W-:-:S13]  /*1fb50*/  ISETP.NE.AND P0, PT, R26, 0x4, PT ;  /* 0x000000041a00780c */ /* 0x000fda0003f05270 */
[----:B--2---:R-:W-:-:S05]  /*1fb60*/  @P0 FMUL R4, R7, R6 ;  /* 0x0000000607040220 */ /* 0x004fca0000400000 */
[----:B------:R0:W-:Y:S02]  /*1fb70*/  STL [R1+0x10], R4 ;  /* 0x0000100401007387 */ /* 0x0001e40000100800 */
.L_x_518:
[----:B------:R-:W-:Y:S05]  /*1fb80*/  BSYNC.RECONVERGENT B4 ;  /* 0x0000000000047941 */ /* 0x000fea0003800200 */
.L_x_517:
[----:B01234-:R-:W-:-:S04]  /*1fb90*/  PRMT R4, R2, 0x8880, RZ ;  /* 0x0000888002047816 */ /* 0x01ffc800000000ff */
[----:B------:R-:W-:-:S13]  /*1fba0*/  ISETP.GE.AND P0, PT, R4, RZ, PT ;  /* 0x000000ff0400720c */ /* 0x000fda0003f06270 */
[----:B------:R-:W-:Y:S05]  /*1fbb0*/  @!P0 BRA `(.L_x_527) ;  /* 0x0000000400548947 */ /* 0x000fea0003800000 */
[----:B------:R-:W2:Y:S02]  /*1fbc0*/  LDL R27, [R15] ;  /* 0x000000000f1b7983 */ /* 0x000ea40000100800 */
        /* <DEDUP_REMOVED lines=12> */
[----:B-1----:R-:W0:Y:S01]  /*1fc90*/  MUFU.RCP R4, R8 ;  /* 0x0000000800047308 */ /* 0x002e220000001000 */
        /* <DEDUP_REMOVED lines=9> */
[----:B------:R-:W-:-:S07]  /*1fd30*/  MOV R42, 0x1fd50 ;  /* 0x0001fd50002a7802 */ /* 0x000fce0000000f00 */
[----:B------:R-:W-:Y:S05]  /*1fd40*/  CALL.REL.NOINC `($__internal_1_$__cuda_sm3x_div_rn_noftz_f32_slowpath) ;  /* 0x0000005c00447944 */ /* 0x000fea0003c00000 */
[----:B------:R-:W-:-:S07]  /*1fd50*/  IMAD.MOV.U32 R7, RZ, RZ, R10 ;  /* 0x000000ffff077224 */ /* 0x000fce00078e000a */
.L_x_529:
[----:B------:R-:W-:Y:S05]  /*1fd60*/  BSYNC.RECONVERGENT B4 ;  /* 0x0000000000047941 */ /* 0x000fea0003800200 */
.L_x_528:
        /* <DEDUP_REMOVED lines=19> */
.L_x_531:
[----:B------:R-:W-:Y:S05]  /*1fea0*/  BSYNC.RECONVERGENT B2 ;  /* 0x0000000000027941 */ /* 0x000fea0003800200 */
.L_x_530:
        /* <DEDUP_REMOVED lines=8> */
.L_x_533:
[----:B------:R-:W-:Y:S05]  /*1ff30*/  BSYNC.RECONVERGENT B2 ;  /* 0x0000000000027941 */ /* 0x000fea0003800200 */
.L_x_532:
        /* <DEDUP_REMOVED lines=8> */
.L_x_535:
[----:B------:R-:W-:Y:S05]  /*1ffc0*/  BSYNC.RECONVERGENT B2 ;  /* 0x0000000000027941 */ /* 0x000fea0003800200 */
.L_x_534:
[----:B------:R-:W-:Y:S05]  /*1ffd0*/  @!P3 BRA `(.L_x_527) ;  /* 0x00000000004cb947 */ /* 0x000fea0003800000 */
[----:B012---:R-:W2:Y:S01]  /*1ffe0*/  LDL R6, [R1+0x10] ;  /* 0x0000100001067983 */ /* 0x007ea20000100800 */
[----:B------:R-:W-:-:S04]  /*1fff0*/  LOP3.LUT R5, R2, 0xff, RZ, 0xc0, !PT ;  /* 0x000000ff02057812 */ /* 0x000fc800078ec0ff */
[----:B------:R-:W-:-:S13]  /*20000*/  ISETP.NE.AND P0, PT, R5, 0x4, PT ;  /* 0x000000040500780c */ /* 0x000fda0003f05270 */
[----:B--2---:R-:W-:-:S05]  /*20010*/  @P0 FMUL R4, R7, R6 ;  /* 0x0000000607040220 */ /* 0x004fca0000400000 */
[----:B------:R3:W-:Y:S01]  /*20020*/  STL [R1+0x10], R4 ;  /* 0x0000100401007387 */ /* 0x0007e20000100800 */
[----:B------:R-:W-:Y:S05]  /*20030*/  BRA `(.L_x_527) ;  /* 0x0000000000347947 */ /* 0x000fea0003800000 */
.L_x_390:
[----:B------:R-:W-:Y:S02]  /*20040*/  LOP3.LUT P0, RZ, R8, 0xff, RZ, 0xc0, !PT ;  /* 0x000000ff08ff7812 */ /* 0x000fe4000780c0ff */
[----:B------:R-:W-:Y:S02]  /*20050*/  LOP3.LUT P1, RZ, R4, 0xff, RZ, 0xc0, !PT ;  /* 0x000000ff04ff7812 */ /* 0x000fe4000782c0ff */
[----:B------:R-:W-:Y:S02]  /*20060*/  LOP3.LUT P2, RZ, R9, 0xff, RZ, 0xc0, !PT ;  /* 0x000000ff09ff7812 */ /* 0x000fe4000784c0ff */
[----:B------:R-:W-:Y:S02]  /*20070*/  LOP3.LUT P3, RZ, R25, 0xff, RZ, 0xc0, !PT ;  /* 0x000000ff19ff7812 */ /* 0x000fe4000786c0ff */
[----:B------:R-:W-:Y:S02]  /*20080*/  LOP3.LUT P4, RZ, R26, 0xff, RZ, 0xc0, !PT ;  /* 0x000000ff1aff7812 */ /* 0x000fe4000788c0ff */
[----:B------:R-:W-:-:S02]  /*20090*/  FSEL R4, RZ, 100, !P0 ;  /* 0x42c80000ff047808 */ /* 0x000fc40004000000 */
[----:B------:R-:W-:Y:S02]  /*200a0*/  FSEL R5, RZ, 100, !P1 ;  /* 0x42c80000ff057808 */ /* 0x000fe40004800000 */
[----:B------:R-:W-:Y:S02]  /*200b0*/  FSEL R6, RZ, 100, !P2 ;  /* 0x42c80000ff067808 */ /* 0x000fe40005000000 */
[----:B------:R-:W-:Y:S01]  /*200c0*/  FSEL R7, RZ, 100, !P3 ;  /* 0x42c80000ff077808 */ /* 0x000fe20005800000 */
[----:B------:R0:W-:Y:S01]  /*200d0*/  STL.64 [R1], R4 ;  /* 0x0000000401007387 */ /* 0x0001e20000100a00 */
[----:B------:R-:W-:-:S03]  /*200e0*/  FSEL R8, RZ, 100, !P4 ;  /* 0x42c80000ff087808 */ /* 0x000fc60006000000 */
[----:B------:R0:W-:Y:S04]  /*200f0*/  STL.64 [R1+0x8], R6 ;  /* 0x0000080601007387 */ /* 0x0001e80000100a00 */
[----:B------:R0:W-:Y:S02]  /*20100*/  STL [R1+0x10], R8 ;  /* 0x0000100801007387 */ /* 0x0001e40000100800 */
.L_x_527:
[----:B------:R-:W-:Y:S05]  /*20110*/  BSYNC.RECONVERGENT B1 ;  /* 0x0000000000017941 */ /* 0x000fea0003800200 */
.L_x_389:
[----:B012---:R-:W2:Y:S01]  /*20120*/  LDL.64 R6, [R1] ;  /* 0x0000000001067983 */ /* 0x007ea20000100a00 */
[----:B------:R-:W-:Y:S04]  /*20130*/  BSSY.RECONVERGENT B1, `(.L_x_536) ;  /* 0x0000032000017945 */ /* 0x000fe80003800200 */
[----:B------:R-:W-:Y:S01]  /*20140*/  BSSY.RELIABLE B2, `(.L_x_537) ;  /* 0x0000017000027945 */ /* 0x000fe20003800100 */
[----:B---3--:R-:W-:Y:S02]  /*20150*/  CS2R R4, SRZ ;  /* 0x0000000000047805 */ /* 0x008fe4000001ff00 */
[----:B--2---:R-:W-:-:S13]  /*20160*/  FSETP.GT.AND P0, PT, R13, R6, PT ;  /* 0x000000060d00720b */ /* 0x004fda0003f04000 */
[----:B------:R-:W-:Y:S05]  /*20170*/  @!P0 BRA `(.L_x_538) ;  /* 0x00000000004c8947 */ /* 0x000fea0003800000 */
[----:B------:R-:W-:Y:S01]  /*20180*/  FADD R6, R13, -R6 ;  /* 0x800000060d067221 */ /* 0x000fe20000000000 */
[----:B------:R-:W-:-:S04]  /*20190*/  HFMA2 R4, -RZ, RZ, 0, 5.9604644775390625e-08 ;  /* 0x00000001ff047431 */ /* 0x000fc800000001ff */
        /* <DEDUP_REMOVED lines=17> */
.L_x_538:
[----:B------:R-:W-:Y:S05]  /*202b0*/  BSYNC.RELIABLE B2 ;  /* 0x0000000000027941 */ /* 0x000fea0003800100 */
.L_x_537:
        /* <DEDUP_REMOVED lines=17> */
.L_x_541:
[----:B------:R-:W-:-:S07]  /*203d0*/  VIADD R8, R8, 0x1 ;  /* 0x0000000108087836 */ /* 0x000fce0000000000 */
.L_x_542:
[----:B------:R-:W-:Y:S05]  /*203e0*/  BSYNC.RECONVERGENT B2 ;  /* 0x0000000000027941 */ /* 0x000fea0003800200 */
.L_x_540:
[----:B------:R-:W-:Y:S01]  /*203f0*/  PRMT R8, R8, 0x8880, RZ ;  /* 0x0000888008087816 */ /* 0x000fe200000000ff */
[----:B------:R-:W-:-:S03]  /*20400*/  IMAD.IADD R4, R1, 0x1, R4 ;  /* 0x0000000101047824 */ /* 0x000fc600078e0204 */
[----:B------:R-:W-:Y:S02]  /*20410*/  PRMT R8, R8, 0x7710, RZ ;  /* 0x0000771008087816 */ /* 0x000fe400000000ff */
[----:B------:R0:W-:Y:S02]  /*20420*/  STL.U8 [R4+0x34], RZ ;  /* 0x000034ff04007387 */ /* 0x0001e40000100000 */
[----:B------:R-:W-:-:S05]  /*20430*/  VIMNMX.S16x2 R8, PT, PT, R8, 0xa000a, PT ;  /* 0x000a000a08087848 */ /* 0x000fca0003fe0300 */
[----:B------:R0:W-:Y:S02]  /*20440*/  STG.E.U8 desc[UR36][R6.64], R8 ;  /* 0x0000000806007986 */ /* 0x0001e4000c101124 */
.L_x_539:
[----:B------:R-:W-:Y:S05]  /*20450*/  BSYNC.RECONVERGENT B1 ;  /* 0x0000000000017941 */ /* 0x000fea0003800200 */
.L_x_536:
[----:B------:R-:W-:-:S13]  /*20460*/  ISETP.NE.AND P0, PT, R3, 0x2, PT ;  /* 0x000000020300780c */ /* 0x000fda0003f05270 */
        /* <DEDUP_REMOVED lines=18> */
[----:B------:R-:W-:Y:S02]  /*20590*/  ISETP.NE.AND P0, PT, R9, 0xa, PT ;  /* 0x0000000a0900780c */ /* 0x000fe40003f05270 */
[----:B------:R-:W-:Y:S02]  /*205a0*/  SHF.R.U32.HI R3, RZ, 0x2, R22 ;  /* 0x00000002ff037819 */ /* 0x000fe40000011616 */
[----:B------:R-:W-:Y:S02]  /*205b0*/  SEL R4, R4, RZ, P0 ;  /* 0x000000ff04047207 */ /* 0x000fe40000000000 */
[----:B------:R-:W-:Y:S01]  /*205c0*/  ISETP.NE.AND P0, PT, R10, 0xa, PT ;  /* 0x0000000a0a00780c */ /* 0x000fe20003f05270 */
[----:B------:R-:W-:Y:S01]  /*205d0*/  I2F.S8 R12, R7 ;  /* 0x00000007000c7306 */ /* 0x000fe20000001400 */
[----:B------:R-:W-:-:S02]  /*205e0*/  LOP3.LUT R3, R3, R22, RZ, 0x3c, !PT ;  /* 0x0000001603037212 */ /* 0x000fc400078e3cff */
[----:B------:R-:W-:Y:S02]  /*205f0*/  SEL R22, R5, RZ, P0 ;  /* 0x000000ff05167207 */ /* 0x000fe40000000000 */
[----:B------:R-:W-:-:S03]  /*20600*/  ISETP.NE.AND P0, PT, R11, 0xa, PT ;  /* 0x0000000a0b00780c */ /* 0x000fc60003f05270 */
[----:B------:R-:W0:Y:S01]  /*20610*/  I2F.S8 R9, R8 ;  /* 0x0000000800097306 */ /* 0x000e220000001400 */
[----:B------:R-:W-:Y:S01]  /*20620*/  SHF.R.U32.HI R11, RZ, 0x2, R20 ;  /* 0x00000002ff0b7819 */ /* 0x000fe20000011614 */
[----:B------:R-:W-:Y:S02]  /*20630*/  IMAD.SHL.U32 R5, R14, 0x10, RZ ;  /* 0x000000100e057824 */ /* 0x000fe400078e00ff */
[----:B------:R-:W-:Y:S01]  /*20640*/  IMAD.SHL.U32 R10, R3, 0x2, RZ ;  /* 0x00000002030a7824 */ /* 0x000fe200078e00ff */
[----:B------:R-:W-:-:S03]  /*20650*/  LOP3.LUT R11, R11, R20, RZ, 0x3c, !PT ;  /* 0x000000140b0b7212 */ /* 0x000fc600078e3cff */
[----:B------:R-:W1:Y:S01]  /*20660*/  I2F.S8 R24, R4 ;  /* 0x0000000400187306 */ /* 0x000e620000001400 */
[----:B------:R-:W-:Y:S02]  /*20670*/  SEL R20, R6, RZ, P0 ;  /* 0x000000ff06147207 */ /* 0x000fe40000000000 */
[----:B------:R-:W-:-:S05]  /*20680*/  LOP3.LUT R10, R14, R5, R10, 0x96, !PT ;  /* 0x000000050e0a7212 */ /* 0x000fca00078e960a */
[----:B------:R-:W2:Y:S01]  /*20690*/  I2F.S8 R26, R22 ;  /* 0x00000016001a7306 */ /* 0x000ea20000001400 */
[----:B0-----:R-:W-:Y:S01]  /*206a0*/  FADD R9, R12, R9 ;  /* 0x000000090c097221 */ /* 0x001fe20000000000 */
[----:B------:R-:W-:-:S06]  /*206b0*/  LOP3.LUT R10, R10, R3, RZ, 0x3c, !PT ;  /* 0x000000030a0a7212 */ /* 0x000fcc00078e3cff */
        /* <DEDUP_REMOVED lines=31> */
[----:B------:R-:W-:Y:S01]  /*208b0*/  IMAD.MOV.U32 R5, RZ, RZ, 0x42c80000 ;  /* 0x42c80000ff057424 */ /* 0x000fe200078e00ff */
[----:B------:R-:W-:-:S07]  /*208c0*/  MOV R42, 0x208e0 ;  /* 0x000208e0002a7802 */ /* 0x000fce0000000f00 */
[----:B------:R-:W-:Y:S05]  /*208d0*/  CALL.REL.NOINC `($__internal_1_$__cuda_sm3x_div_rn_noftz_f32_slowpath) ;  /* 0x0000005000607944 */ /* 0x000fea0003c00000 */
[----:B------:R-:W-:-:S07]  /*208e0*/  IMAD.MOV.U32 R23, RZ, RZ, R10 ;  /* 0x000000ffff177224 */ /* 0x000fce00078e000a */
.L_x_546:
[----:B------:R-:W-:Y:S05]  /*208f0*/  BSYNC.RECONVERGENT B4 ;  /* 0x0000000000047941 */ /* 0x000fea0003800200 */
.L_x_545:
        /* <DEDUP_REMOVED lines=47> */
.L_x_550:
[----:B------:R-:W-:Y:S05]  /*20bf0*/  BSYNC.RECONVERGENT B5 ;  /* 0x0000000000057941 */ /* 0x000fea0003800200 */
.L_x_549:
        /* <DEDUP_REMOVED lines=25> */
.L_x_548:
[----:B------:R-:W-:Y:S05]  /*20d90*/  BSYNC.RECONVERGENT B4 ;  /* 0x0000000000047941 */ /* 0x000fea0003800200 */
.L_x_547:
        /* <DEDUP_REMOVED lines=21> */
[----:B--2---:R-:W0:Y:S01]  /*20ef0*/  MUFU.RCP R7, R6 ;  /* 0x0000000600077308 */ /* 0x004e220000001000 */
        /* <DEDUP_REMOVED lines=12> */
.L_x_554:
[----:B------:R-:W-:Y:S05]  /*20fc0*/  BSYNC.RECONVERGENT B5 ;  /* 0x0000000000057941 */ /* 0x000fea0003800200 */
.L_x_553:
        /* <DEDUP_REMOVED lines=18> */
.L_x_556:
[----:B------:R-:W-:Y:S05]  /*210f0*/  BSYNC.RECONVERGENT B2 ;  /* 0x0000000000027941 */ /* 0x000fea0003800200 */
.L_x_555:
[----:B------:R-:W-:Y:S04]  /*21100*/  BSSY.RECONVERGENT B2, `(.L_x_557) ;  /* 0x0000007000027945 */ /* 0x000fe80003800200 */
[----:B------:R-:W-:Y:S05]  /*21110*/  @!P1 BRA `(.L_x_558) ;  /* 0x0000000000149947 */ /* 0x000fea0003800000 */
[----:B0-----:R-:W2:Y:S01]  /*21120*/  LDL R6, [R1+0x8] ;  /* 0x0000080001067983 */ /* 0x001ea20000100800 */
[----:B------:R-:W-:Y:S01]  /*21130*/  ISETP.NE.AND P0, PT, R22, 0x2, PT ;  /* 0x000000021600780c */ /* 0x000fe20003f05270 */
[----:B--2---:R-:W-:-:S05]  /*21140*/  FMUL R3, R5, R6 ;  /* 0x0000000605037220 */ /* 0x004fca0000400000 */
[----:B------:R-:W-:-:S05]  /*21150*/  FSEL R6, R4, R3, !P0 ;  /* 0x0000000304067208 */ /* 0x000fca0004000000 */
[----:B------:R1:W-:Y:S02]  /*21160*/  STL [R1+0x8], R6 ;  /* 0x0000080601007387 */ /* 0x0003e40000100800 */
.L_x_558:
[----:B------:R-:W-:Y:S05]  /*21170*/  BSYNC.RECONVERGENT B2 ;  /* 0x0000000000027941 */ /* 0x000fea0003800200 */
.L_x_557:
[----:B------:R-:W-:Y:S04]  /*21180*/  BSSY.RECONVERGENT B2, `(.L_x_559) ;  /* 0x0000007000027945 */ /* 0x000fe80003800200 */
[----:B------:R-:W-:Y:S05]  /*21190*/  @!P2 BRA `(.L_x_560) ;  /* 0x000000000014a947 */ /* 0x000fea0003800000 */
[----:B01----:R-:W2:Y:S01]  /*211a0*/  LDL R6, [R1+0xc] ;  /* 0x00000c0001067983 */ /* 0x003ea20000100800 */
[----:B------:R-:W-:Y:S01]  /*211b0*/  ISETP.NE.AND P0, PT, R22, 0x3, PT ;  /* 0x000000031600780c */ /* 0x000fe20003f05270 */
[----:B--2---:R-:W-:-:S05]  /*211c0*/  FMUL R3, R5, R6 ;  /* 0x0000000605037220 */ /* 0x004fca0000400000 */
[----:B------:R-:W-:-:S05]  /*211d0*/  FSEL R6, R4, R3, !P0 ;  /* 0x0000000304067208 */ /* 0x000fca0004000000 */
[----:B------:R2:W-:Y:S02]  /*211e0*/  STL [R1+0xc], R6 ;  /* 0x00000c0601007387 */ /* 0x0005e40000100800 */
.L_x_560:
[----:B------:R-:W-:Y:S05]  /*211f0*/  BSYNC.RECONVERGENT B2 ;  /* 0x0000000000027941 */ /* 0x000fea0003800200 */
.L_x_559:
[----:B------:R-:W-:Y:S05]  /*21200*/  @!P3 BRA `(.L_x_552) ;  /* 0x000000000010b947 */ /* 0x000fea0003800000 */
[----:B012---:R-:W2:Y:S01]  /*21210*/  LDL R6, [R1+0x10] ;  /* 0x0000100001067983 */ /* 0x007ea20000100800 */
[----:B------:R-:W-:-:S13]  /*21220*/  ISETP.NE.AND P0, PT, R22, 0x4, PT ;  /* 0x000000041600780c */ /* 0x000fda0003f05270 */
[----:B--2---:R-:W-:-:S05]  /*21230*/  @P0 FMUL R4, R5, R6 ;  /* 0x0000000605040220 */ /* 0x004fca0000400000 */
[----:B------:R3:W-:Y:S02]  /*21240*/  STL [R1+0x10], R4 ;  /* 0x0000100401007387 */ /* 0x0007e40000100800 */
.L_x_552:
[----:B------:R-:W-:Y:S05]  /*21250*/  BSYNC.RECONVERGENT B4 ;  /* 0x0000000000047941 */ /* 0x000fea0003800200 */
.L_x_551:
        /* <DEDUP_REMOVED lines=21> */
[----:B----4-:R-:W0:Y:S01]  /*213b0*/  MUFU.RCP R7, R6 ;  /* 0x0000000600077308 */ /* 0x010e220000001000 */
        /* <DEDUP_REMOVED lines=12> */
.L_x_564:
[----:B------:R-:W-:Y:S05]  /*21480*/  BSYNC.RECONVERGENT B5 ;  /* 0x0000000000057941 */ /* 0x000fea0003800200 */
.L_x_563:
        /* <DEDUP_REMOVED lines=18> */
.L_x_566:
[----:B------:R-:W-:Y:S05]  /*215b0*/  BSYNC.RECONVERGENT B2 ;  /* 0x0000000000027941 */ /* 0x000fea0003800200 */
.L_x_565:
[----:B------:R-:W-:Y:S04]  /*215c0*/  BSSY.RECONVERGENT B2, `(.L_x_567) ;  /* 0x0000007000027945 */ /* 0x000fe80003800200 */
[----:B------:R-:W-:Y:S05]  /*215d0*/  @!P1 BRA `(.L_x_568) ;  /* 0x0000000000149947 */ /* 0x000fea0003800000 */
[----:B0-----:R-:W2:Y:S01]  /*215e0*/  LDL R6, [R1+0x8] ;  /* 0x0000080001067983 */ /* 0x001ea20000100800 */
[----:B------:R-:W-:Y:S01]  /*215f0*/  ISETP.NE.AND P0, PT, R22, 0x2, PT ;  /* 0x000000021600780c */ /* 0x000fe20003f05270 */
[----:B--2---:R-:W-:-:S05]  /*21600*/  FMUL R3, R5, R6 ;  /* 0x0000000605037220 */ /* 0x004fca0000400000 */
[----:B------:R-:W-:-:S05]  /*21610*/  FSEL R6, R4, R3, !P0 ;  /* 0x0000000304067208 */ /* 0x000fca0004000000 */
[----:B------:R1:W-:Y:S02]  /*21620*/  STL [R1+0x8], R6 ;  /* 0x0000080601007387 */ /* 0x0003e40000100800 */
.L_x_568:
[----:B------:R-:W-:Y:S05]  /*21630*/  BSYNC.RECONVERGENT B2 ;  /* 0x0000000000027941 */ /* 0x000fea0003800200 */
.L_x_567:
[----:B------:R-:W-:Y:S04]  /*21640*/  BSSY.RECONVERGENT B2, `(.L_x_569) ;  /* 0x0000007000027945 */ /* 0x000fe80003800200 */
[----:B------:R-:W-:Y:S05]  /*21650*/  @!P2 BRA `(.L_x_570) ;  /* 0x000000000014a947 */ /* 0x000fea0003800000 */
[----:B01----:R-:W2:Y:S01]  /*21660*/  LDL R6, [R1+0xc] ;  /* 0x00000c0001067983 */ /* 0x003ea20000100800 */
[----:B------:R-:W-:Y:S01]  /*21670*/  ISETP.NE.AND P0, PT, R22, 0x3, PT ;  /* 0x000000031600780c */ /* 0x000fe20003f05270 */
[----:B--2---:R-:W-:-:S05]  /*21680*/  FMUL R3, R5, R6 ;  /* 0x0000000605037220 */ /* 0x004fca0000400000 */
[----:B------:R-:W-:-:S05]  /*21690*/  FSEL R6, R4, R3, !P0 ;  /* 0x0000000304067208 */ /* 0x000fca0004000000 */
[----:B------:R2:W-:Y:S02]  /*216a0*/  STL [R1+0xc], R6 ;  /* 0x00000c0601007387 */ /* 0x0005e40000100800 */
.L_x_570:
[----:B------:R-:W-:Y:S05]  /*216b0*/  BSYNC.RECONVERGENT B2 ;  /* 0x0000000000027941 */ /* 0x000fea0003800200 */
.L_x_569:
[----:B------:R-:W-:Y:S05]  /*216c0*/  @!P3 BRA `(.L_x_562) ;  /* 0x000000000010b947 */ /* 0x000fea0003800000 */
[----:B012---:R-:W2:Y:S01]  /*216d0*/  LDL R6, [R1+0x10] ;  /* 0x0000100001067983 */ /* 0x007ea20000100800 */
[----:B------:R-:W-:-:S13]  /*216e0*/  ISETP.NE.AND P0, PT, R22, 0x4, PT ;  /* 0x000000041600780c */ /* 0x000fda0003f05270 */
[----:B--2---:R-:W-:-:S05]  /*216f0*/  @P0 FMUL R4, R5, R6 ;  /* 0x0000000605040220 */ /* 0x004fca0000400000 */
[----:B------:R0:W-:Y:S02]  /*21700*/  STL [R1+0x10], R4 ;  /* 0x0000100401007387 */ /* 0x0001e40000100800 */
.L_x_562:
[----:B------:R-:W-:Y:S05]  /*21710*/  BSYNC.RECONVERGENT B4 ;  /* 0x0000000000047941 */ /* 0x000fea0003800200 */
.L_x_561:
        /* <DEDUP_REMOVED lines=34> */
.L_x_574:
[----:B------:R-:W-:Y:S05]  /*21940*/  BSYNC.RECONVERGENT B5 ;  /* 0x0000000000057941 */ /* 0x000fea0003800200 */
.L_x_573:
        /* <DEDUP_REMOVED lines=18> */
.L_x_576:
[----:B------:R-:W-:Y:S05]  /*21a70*/  BSYNC.RECONVERGENT B2 ;  /* 0x0000000000027941 */ /* 0x000fea0003800200 */
.L_x_575:
[----:B------:R-:W-:Y:S04]  /*21a80*/  BSSY.RECONVERGENT B2, `(.L_x_577) ;  /* 0x0000007000027945 */ /* 0x000fe80003800200 */
[----:B------:R-:W-:Y:S05]  /*21a90*/  @!P1 BRA `(.L_x_578) ;  /* 0x0000000000149947 */ /* 0x000fea0003800000 */
[----:B0-----:R-:W2:Y:S01]  /*21aa0*/  LDL R6, [R1+0x8] ;  /* 0x0000080001067983 */ /* 0x001ea20000100800 */
[----:B------:R-:W-:Y:S01]  /*21ab0*/  ISETP.NE.AND P0, PT, R22, 0x2, PT ;  /* 0x000000021600780c */ /* 0x000fe20003f05270 */
[----:B--2---:R-:W-:-:S05]  /*21ac0*/  FMUL R3, R5, R6 ;  /* 0x0000000605037220 */ /* 0x004fca0000400000 */
[----:B------:R-:W-:-:S05]  /*21ad0*/  FSEL R6, R4, R3, !P0 ;  /* 0x0000000304067208 */ /* 0x000fca0004000000 */
[----:B------:R1:W-:Y:S02]  /*21ae0*/  STL [R1+0x8], R6 ;  /* 0x0000080601007387 */ /* 0x0003e40000100800 */
.L_x_578:
[----:B------:R-:W-:Y:S05]  /*21af0*/  BSYNC.RECONVERGENT B2 ;  /* 0x0000000000027941 */ /* 0x000fea0003800200 */
.L_x_577:
[----:B------:R-:W-:Y:S04]  /*21b00*/  BSSY.RECONVERGENT B2, `(.L_x_579) ;  /* 0x0000007000027945 */ /* 0x000fe80003800200 */
[----:B------:R-:W-:Y:S05]  /*21b10*/  @!P2 BRA `(.L_x_580) ;  /* 0x000000000014a947 */ /* 0x000fea0003800000 */
[----:B01----:R-:W2:Y:S01]  /*21b20*/  LDL R6, [R1+0xc] ;  /* 0x00000c0001067983 */ /* 0x003ea20000100800 */
[----:B------:R-:W-:Y:S01]  /*21b30*/  ISETP.NE.AND P0, PT, R22, 0x3, PT ;  /* 0x000000031600780c */ /* 0x000fe20003f05270 */
[----:B--2---:R-:W-:-:S05]  /*21b40*/  FMUL R3, R5, R6 ;  /* 0x0000000605037220 */ /* 0x004fca0000400000 */
[----:B------:R-:W-:-:S05]  /*21b50*/  FSEL R6, R4, R3, !P0 ;  /* 0x0000000304067208 */ /* 0x000fca0004000000 */
[----:B------:R2:W-:Y:S02]  /*21b60*/  STL [R1+0xc], R6 ;  /* 0x00000c0601007387 */ /* 0x0005e40000100800 */
.L_x_580:
[----:B------:R-:W-:Y:S05]  /*21b70*/  BSYNC.RECONVERGENT B2 ;  /* 0x0000000000027941 */ /* 0x000fea0003800200 */
.L_x_579:
[----:B------:R-:W-:Y:S05]  /*21b80*/  @!P3 BRA `(.L_x_572) ;  /* 0x000000000010b947 */ /* 0x000fea0003800000 */
[----:B012---:R-:W2:Y:S01]  /*21b90*/  LDL R6, [R1+0x10] ;  /* 0x0000100001067983 */ /* 0x007ea20000100800 */
[----:B------:R-:W-:-:S13]  /*21ba0*/  ISETP.NE.AND P0, PT, R22, 0x4, PT ;  /* 0x000000041600780c */ /* 0x000fda0003f05270 */
[----:B--2---:R-:W-:-:S05]  /*21bb0*/  @P0 FMUL R4, R5, R6 ;  /* 0x0000000605040220 */ /* 0x004fca0000400000 */
[----:B------:R0:W-:Y:S02]  /*21bc0*/  STL [R1+0x10], R4 ;  /* 0x0000100401007387 */ /* 0x0001e40000100800 */
.L_x_572:
[----:B------:R-:W-:Y:S05]  /*21bd0*/  BSYNC.RECONVERGENT B4 ;  /* 0x0000000000047941 */ /* 0x000fea0003800200 */
.L_x_571:
        /* <DEDUP_REMOVED lines=34> */
.L_x_584:
[----:B------:R-:W-:Y:S05]  /*21e00*/  BSYNC.RECONVERGENT B5 ;  /* 0x0000000000057941 */ /* 0x000fea0003800200 */
.L_x_583:
        /* <DEDUP_REMOVED lines=18> */
.L_x_586:
[----:B------:R-:W-:Y:S05]  /*21f30*/  BSYNC.RECONVERGENT B2 ;  /* 0x0000000000027941 */ /* 0x000fea0003800200 */
.L_x_585:
[----:B------:R-:W-:Y:S04]  /*21f40*/  BSSY.RECONVERGENT B2, `(.L_x_587) ;  /* 0x0000007000027945 */ /* 0x000fe80003800200 */
[----:B------:R-:W-:Y:S05]  /*21f50*/  @!P1 BRA `(.L_x_588) ;  /* 0x0000000000149947 */ /* 0x000fea0003800000 */
[----:B0-----:R-:W2:Y:S01]  /*21f60*/  LDL R6, [R1+0x8] ;  /* 0x0000080001067983 */ /* 0x001ea20000100800 */
[----:B------:R-:W-:Y:S01]  /*21f70*/  ISETP.NE.AND P0, PT, R22, 0x2, PT ;  /* 0x000000021600780c */ /* 0x000fe20003f05270 */
[----:B--2---:R-:W-:-:S05]  /*21f80*/  FMUL R3, R5, R6 ;  /* 0x0000000605037220 */ /* 0x004fca0000400000 */
[----:B------:R-:W-:-:S05]  /*21f90*/  FSEL R6, R4, R3, !P0 ;  /* 0x0000000304067208 */ /* 0x000fca0004000000 */
[----:B------:R1:W-:Y:S02]  /*21fa0*/  STL [R1+0x8], R6 ;  /* 0x0000080601007387 */ /* 0x0003e40000100800 */
.L_x_588:
[----:B------:R-:W-:Y:S05]  /*21fb0*/  BSYNC.RECONVERGENT B2 ;  /* 0x0000000000027941 */ /* 0x000fea0003800200 */
.L_x_587:
[----:B------:R-:W-:Y:S04]  /*21fc0*/  BSSY.RECONVERGENT B2, `(.L_x_589) ;  /* 0x0000007000027945 */ /* 0x000fe80003800200 */
[----:B------:R-:W-:Y:S05]  /*21fd0*/  @!P2 BRA `(.L_x_590) ;  /* 0x000000000014a947 */ /* 0x000fea0003800000 */
[----:B01----:R-:W2:Y:S01]  /*21fe0*/  LDL R6, [R1+0xc] ;  /* 0x00000c0001067983 */ /* 0x003ea20000100800 */
[----:B------:R-:W-:Y:S01]  /*21ff0*/  ISETP.NE.AND P0, PT, R22, 0x3, PT ;  /* 0x000000031600780c */ /* 0x000fe20003f05270 */
[----:B--2---:R-:W-:-:S05]  /*22000*/  FMUL R3, R5, R6 ;  /* 0x0000000605037220 */ /* 0x004fca0000400000 */
[----:B------:R-:W-:-:S05]  /*22010*/  FSEL R6, R4, R3, !P0 ;  /* 0x0000000304067208 */ /* 0x000fca0004000000 */
[----:B------:R2:W-:Y:S02]  /*22020*/  STL [R1+0xc], R6 ;  /* 0x00000c0601007387 */ /* 0x0005e40000100800 */
.L_x_590:
[----:B------:R-:W-:Y:S05]  /*22030*/  BSYNC.RECONVERGENT B2 ;  /* 0x0000000000027941 */ /* 0x000fea0003800200 */
.L_x_589:
[----:B------:R-:W-:Y:S05]  /*22040*/  @!P3 BRA `(.L_x_582) ;  /* 0x000000000010b947 */ /* 0x000fea0003800000 */
[----:B012---:R-:W2:Y:S01]  /*22050*/  LDL R6, [R1+0x10] ;  /* 0x0000100001067983 */ /* 0x007ea20000100800 */
[----:B------:R-:W-:-:S13]  /*22060*/  ISETP.NE.AND P0, PT, R22, 0x4, PT ;  /* 0x000000041600780c */ /* 0x000fda0003f05270 */
[----:B--2---:R-:W-:-:S05]  /*22070*/  @P0 FMUL R4, R5, R6 ;  /* 0x0000000605040220 */ /* 0x004fca0000400000 */
[----:B------:R0:W-:Y:S02]  /*22080*/  STL [R1+0x10], R4 ;  /* 0x0000100401007387 */ /* 0x0001e40000100800 */
.L_x_582:
[----:B------:R-:W-:Y:S05]  /*22090*/  BSYNC.RECONVERGENT B4 ;  /* 0x0000000000047941 */ /* 0x000fea0003800200 */
.L_x_581:
        /* <DEDUP_REMOVED lines=34> */
.L_x_594:
[----:B------:R-:W-:Y:S05]  /*222c0*/  BSYNC.RECONVERGENT B5 ;  /* 0x0000000000057941 */ /* 0x000fea0003800200 */
.L_x_593:
        /* <DEDUP_REMOVED lines=18> */
.L_x_596:
[----:B------:R-:W-:Y:S05]  /*223f0*/  BSYNC.RECONVERGENT B2 ;  /* 0x0000000000027941 */ /* 0x000fea0003800200 */
.L_x_595:
[----:B------:R-:W-:Y:S04]  /*22400*/  BSSY.RECONVERGENT B2, `(.L_x_597) ;  /* 0x0000007000027945 */ /* 0x000fe80003800200 */
[----:B------:R-:W-:Y:S05]  /*22410*/  @!P1 BRA `(.L_x_598) ;  /* 0x0000000000149947 */ /* 0x000fea0003800000 */
[----:B0-----:R-:W2:Y:S01]  /*22420*/  LDL R6, [R1+0x8] ;  /* 0x0000080001067983 */ /* 0x001ea20000100800 */
[----:B------:R-:W-:Y:S01]  /*22430*/  ISETP.NE.AND P0, PT, R22, 0x2, PT ;  /* 0x000000021600780c */ /* 0x000fe20003f05270 */
[----:B--2---:R-:W-:-:S05]  /*22440*/  FMUL R3, R5, R6 ;  /* 0x0000000605037220 */ /* 0x004fca0000400000 */
[----:B------:R-:W-:-:S05]  /*22450*/  FSEL R6, R4, R3, !P0 ;  /* 0x0000000304067208 */ /* 0x000fca0004000000 */
[----:B------:R1:W-:Y:S02]  /*22460*/  STL [R1+0x8], R6 ;  /* 0x0000080601007387 */ /* 0x0003e40000100800 */
.L_x_598:
[----:B------:R-:W-:Y:S05]  /*22470*/  BSYNC.RECONVERGENT B2 ;  /* 0x0000000000027941 */ /* 0x000fea0003800200 */
.L_x_597:
[----:B------:R-:W-:Y:S04]  /*22480*/  BSSY.RECONVERGENT B2, `(.L_x_599) ;  /* 0x0000007000027945 */ /* 0x000fe80003800200 */
[----:B------:R-:W-:Y:S05]  /*22490*/  @!P2 BRA `(.L_x_600) ;  /* 0x000000000014a947 */ /* 0x000fea0003800000 */
[----:B01----:R-:W2:Y:S01]  /*224a0*/  LDL R6, [R1+0xc] ;  /* 0x00000c0001067983 */ /* 0x003ea20000100800 */
[----:B------:R-:W-:Y:S01]  /*224b0*/  ISETP.NE.AND P0, PT, R22, 0x3, PT ;  /* 0x000000031600780c */ /* 0x000fe20003f05270 */
[----:B--2---:R-:W-:-:S05]  /*224c0*/  FMUL R3, R5, R6 ;  /* 0x0000000605037220 */ /* 0x004fca0000400000 */
[----:B------:R-:W-:-:S05]  /*224d0*/  FSEL R6, R4, R3, !P0 ;  /* 0x0000000304067208 */ /* 0x000fca0004000000 */
[----:B------:R2:W-:Y:S02]  /*224e0*/  STL [R1+0xc], R6 ;  /* 0x00000c0601007387 */ /* 0x0005e40000100800 */
.L_x_600:
[----:B------:R-:W-:Y:S05]  /*224f0*/  BSYNC.RECONVERGENT B2 ;  /* 0x0000000000027941 */ /* 0x000fea0003800200 */
.L_x_599:
[----:B------:R-:W-:Y:S05]  /*22500*/  @!P3 BRA `(.L_x_592) ;  /* 0x000000000010b947 */ /* 0x000fea0003800000 */
[----:B012---:R-:W2:Y:S01]  /*22510*/  LDL R6, [R1+0x10] ;  /* 0x0000100001067983 */ /* 0x007ea20000100800 */
[----:B------:R-:W-:-:S13]  /*22520*/  ISETP.NE.AND P0, PT, R22, 0x4, PT ;  /* 0x000000041600780c */ /* 0x000fda0003f05270 */
[----:B--2---:R-:W-:-:S05]  /*22530*/  @P0 FMUL R4, R5, R6 ;  /* 0x0000000605040220 */ /* 0x004fca0000400000 */
[----:B------:R0:W-:Y:S02]  /*22540*/  STL [R1+0x10], R4 ;  /* 0x0000100401007387 */ /* 0x0001e40000100800 */
.L_x_592:
[----:B------:R-:W-:Y:S05]  /*22550*/  BSYNC.RECONVERGENT B4 ;  /* 0x0000000000047941 */ /* 0x000fea0003800200 */
.L_x_591:
        /* <DEDUP_REMOVED lines=34> */
.L_x_604:
[----:B------:R-:W-:Y:S05]  /*22780*/  BSYNC.RECONVERGENT B5 ;  /* 0x0000000000057941 */ /* 0x000fea0003800200 */
.L_x_603:
        /* <DEDUP_REMOVED lines=18> */
.L_x_606:
[----:B------:R-:W-:Y:S05]  /*228b0*/  BSYNC.RECONVERGENT B2 ;  /* 0x0000000000027941 */ /* 0x000fea0003800200 */
.L_x_605:
[----:B------:R-:W-:Y:S04]  /*228c0*/  BSSY.RECONVERGENT B2, `(.L_x_607) ;  /* 0x0000007000027945 */ /* 0x000fe80003800200 */
[----:B------:R-:W-:Y:S05]  /*228d0*/  @!P1 BRA `(.L_x_608) ;  /* 0x0000000000149947 */ /* 0x000fea0003800000 */
[----:B0-----:R-:W2:Y:S01]  /*228e0*/  LDL R6, [R1+0x8] ;  /* 0x0000080001067983 */ /* 0x001ea20000100800 */
[----:B------:R-:W-:Y:S01]  /*228f0*/  ISETP.NE.AND P0, PT, R22, 0x2, PT ;  /* 0x000000021600780c */ /* 0x000fe20003f05270 */
[----:B--2---:R-:W-:-:S05]  /*22900*/  FMUL R3, R5, R6 ;  /* 0x0000000605037220 */ /* 0x004fca0000400000 */
[----:B------:R-:W-:-:S05]  /*22910*/  FSEL R6, R4, R3, !P0 ;  /* 0x0000000304067208 */ /* 0x000fca0004000000 */
[----:B------:R1:W-:Y:S02]  /*22920*/  STL [R1+0x8], R6 ;  /* 0x0000080601007387 */ /* 0x0003e40000100800 */
.L_x_608:
[----:B------:R-:W-:Y:S05]  /*22930*/  BSYNC.RECONVERGENT B2 ;  /* 0x0000000000027941 */ /* 0x000fea0003800200 */
.L_x_607:
[----:B------:R-:W-:Y:S04]  /*22940*/  BSSY.RECONVERGENT B2, `(.L_x_609) ;  /* 0x0000007000027945 */ /* 0x000fe80003800200 */
[----:B------:R-:W-:Y:S05]  /*22950*/  @!P2 BRA `(.L_x_610) ;  /* 0x000000000014a947 */ /* 0x000fea0003800000 */
[----:B01----:R-:W2:Y:S01]  /*22960*/  LDL R6, [R1+0xc] ;  /* 0x00000c0001067983 */ /* 0x003ea20000100800 */
[----:B------:R-:W-:Y:S01]  /*22970*/  ISETP.NE.AND P0, PT, R22, 0x3, PT ;  /* 0x000000031600780c */ /* 0x000fe20003f05270 */
[----:B--2---:R-:W-:-:S05]  /*22980*/  FMUL R3, R5, R6 ;  /* 0x0000000605037220 */ /* 0x004fca0000400000 */
[----:B------:R-:W-:-:S05]  /*22990*/  FSEL R6, R4, R3, !P0 ;  /* 0x0000000304067208 */ /* 0x000fca0004000000 */
[----:B------:R2:W-:Y:S02]  /*229a0*/  STL [R1+0xc], R6 ;  /* 0x00000c0601007387 */ /* 0x0005e40000100800 */
.L_x_610:
[----:B------:R-:W-:Y:S05]  /*229b0*/  BSYNC.RECONVERGENT B2 ;  /* 0x0000000000027941 */ /* 0x000fea0003800200 */
.L_x_609:
[----:B------:R-:W-:Y:S05]  /*229c0*/  @!P3 BRA `(.L_x_602) ;  /* 0x000000000010b947 */ /* 0x000fea0003800000 */
[----:B012---:R-:W2:Y:S01]  /*229d0*/  LDL R6, [R1+0x10] ;  /* 0x0000100001067983 */ /* 0x007ea20000100800 */
[----:B------:R-:W-:-:S13]  /*229e0*/  ISETP.NE.AND P0, PT, R22, 0x4, PT ;  /* 0x000000041600780c */ /* 0x000fda0003f05270 */
[----:B--2---:R-:W-:-:S05]  /*229f0*/  @P0 FMUL R4, R5, R6 ;  /* 0x0000000605040220 */ /* 0x004fca0000400000 */
[----:B------:R0:W-:Y:S02]  /*22a00*/  STL [R1+0x10], R4 ;  /* 0x0000100401007387 */ /* 0x0001e40000100800 */
.L_x_602:
[----:B------:R-:W-:Y:S05]  /*22a10*/  BSYNC.RECONVERGENT B4 ;  /* 0x0000000000047941 */ /* 0x000fea0003800200 */
.L_x_601:
        /* <DEDUP_REMOVED lines=34> */
.L_x_614:
[----:B------:R-:W-:Y:S05]  /*22c40*/  BSYNC.RECONVERGENT B5 ;  /* 0x0000000000057941 */ /* 0x000fea0003800200 */
.L_x_613:
        /* <DEDUP_REMOVED lines=18> */
.L_x_616:
[----:B------:R-:W-:Y:S05]  /*22d70*/  BSYNC.RECONVERGENT B2 ;  /* 0x0000000000027941 */ /* 0x000fea0003800200 */
.L_x_615:
[----:B------:R-:W-:Y:S04]  /*22d80*/  BSSY.RECONVERGENT B2, `(.L_x_617) ;  /* 0x0000007000027945 */ /* 0x000fe80003800200 */
[----:B------:R-:W-:Y:S05]  /*22d90*/  @!P1 BRA `(.L_x_618) ;  /* 0x0000000000149947 */ /* 0x000fea0003800000 */
[----:B0-----:R-:W2:Y:S01]  /*22da0*/  LDL R6, [R1+0x8] ;  /* 0x0000080001067983 */ /* 0x001ea20000100800 */
[----:B------:R-:W-:Y:S01]  /*22db0*/  ISETP.NE.AND P0, PT, R22, 0x2, PT ;  /* 0x000000021600780c */ /* 0x000fe20003f05270 */
[----:B--2---:R-:W-:-:S05]  /*22dc0*/  FMUL R3, R5, R6 ;  /* 0x0000000605037220 */ /* 0x004fca0000400000 */
[----:B------:R-:W-:-:S05]  /*22dd0*/  FSEL R6, R4, R3, !P0 ;  /* 0x0000000304067208 */ /* 0x000fca0004000000 */
[----:B------:R1:W-:Y:S02]  /*22de0*/  STL [R1+0x8], R6 ;  /* 0x0000080601007387 */ /* 0x0003e40000100800 */
.L_x_618:
[----:B------:R-:W-:Y:S05]  /*22df0*/  BSYNC.RECONVERGENT B2 ;  /* 0x0000000000027941 */ /* 0x000fea0003800200 */
.L_x_617:
[----:B------:R-:W-:Y:S04]  /*22e00*/  BSSY.RECONVERGENT B2, `(.L_x_619) ;  /* 0x0000007000027945 */ /* 0x000fe80003800200 */
[----:B------:R-:W-:Y:S05]  /*22e10*/  @!P2 BRA `(.L_x_620) ;  /* 0x000000000014a947 */ /* 0x000fea0003800000 */
[----:B01----:R-:W2:Y:S01]  /*22e20*/  LDL R6, [R1+0xc] ;  /* 0x00000c0001067983 */ /* 0x003ea20000100800 */
[----:B------:R-:W-:Y:S01]  /*22e30*/  ISETP.NE.AND P0, PT, R22, 0x3, PT ;  /* 0x000000031600780c */ /* 0x000fe20003f05270 */
[----:B--2---:R-:W-:-:S05]  /*22e40*/  FMUL R3, R5, R6 ;  /* 0x0000000605037220 */ /* 0x004fca0000400000 */
[----:B------:R-:W-:-:S05]  /*22e50*/  FSEL R6, R4, R3, !P0 ;  /* 0x0000000304067208 */ /* 0x000fca0004000000 */
[----:B------:R2:W-:Y:S02]  /*22e60*/  STL [R1+0xc], R6 ;  /* 0x00000c0601007387 */ /* 0x0005e40000100800 */
.L_x_620:
[----:B------:R-:W-:Y:S05]  /*22e70*/  BSYNC.RECONVERGENT B2 ;  /* 0x0000000000027941 */ /* 0x000fea0003800200 */
.L_x_619:
[----:B------:R-:W-:Y:S05]  /*22e80*/  @!P3 BRA `(.L_x_612) ;  /* 0x000000000010b947 */ /* 0x000fea0003800000 */
[----:B012---:R-:W2:Y:S01]  /*22e90*/  LDL R6, [R1+0x10] ;  /* 0x0000100001067983 */ /* 0x007ea20000100800 */
[----:B------:R-:W-:-:S13]  /*22ea0*/  ISETP.NE.AND P0, PT, R22, 0x4, PT ;  /* 0x000000041600780c */ /* 0x000fda0003f05270 */
[----:B--2---:R-:W-:-:S05]  /*22eb0*/  @P0 FMUL R4, R5, R6 ;  /* 0x0000000605040220 */ /* 0x004fca0000400000 */
[----:B------:R0:W-:Y:S02]  /*22ec0*/  STL [R1+0x10], R4 ;  /* 0x0000100401007387 */ /* 0x0001e40000100800 */
.L_x_612:
[----:B------:R-:W-:Y:S05]  /*22ed0*/  BSYNC.RECONVERGENT B4 ;  /* 0x0000000000047941 */ /* 0x000fea0003800200 */
.L_x_611:
        /* <DEDUP_REMOVED lines=34> */
.L_x_624:
[----:B------:R-:W-:Y:S05]  /*23100*/  BSYNC.RECONVERGENT B5 ;  /* 0x0000000000057941 */ /* 0x000fea0003800200 */
.L_x_623:
        /* <DEDUP_REMOVED lines=18> */
.L_x_626:
[----:B------:R-:W-:Y:S05]  /*23230*/  BSYNC.RECONVERGENT B2 ;  /* 0x0000000000027941 */ /* 0x000fea0003800200 */
.L_x_625:
[----:B------:R-:W-:Y:S04]  /*23240*/  BSSY.RECONVERGENT B2, `(.L_x_627) ;  /* 0x0000007000027945 */ /* 0x000fe80003800200 */
[----:B------:R-:W-:Y:S05]  /*23250*/  @!P1 BRA `(.L_x_628) ;  /* 0x0000000000149947 */ /* 0x000fea0003800000 */
[----:B0-----:R-:W2:Y:S01]  /*23260*/  LDL R6, [R1+0x8] ;  /* 0x0000080001067983 */ /* 0x001ea20000100800 */
[----:B------:R-:W-:Y:S01]  /*23270*/  ISETP.NE.AND P0, PT, R22, 0x2, PT ;  /* 0x000000021600780c */ /* 0x000fe20003f05270 */
[----:B--2---:R-:W-:-:S05]  /*23280*/  FMUL R3, R5, R6 ;  /* 0x0000000605037220 */ /* 0x004fca0000400000 */
[----:B------:R-:W-:-:S05]  /*23290*/  FSEL R6, R4, R3, !P0 ;  /* 0x0000000304067208 */ /* 0x000fca0004000000 */
[----:B------:R1:W-:Y:S02]  /*232a0*/  STL [R1+0x8], R6 ;  /* 0x0000080601007387 */ /* 0x0003e40000100800 */
.L_x_628:
[----:B------:R-:W-:Y:S05]  /*232b0*/  BSYNC.RECONVERGENT B2 ;  /* 0x0000000000027941 */ /* 0x000fea0003800200 */
.L_x_627:
[----:B------:R-:W-:Y:S04]  /*232c0*/  BSSY.RECONVERGENT B2, `(.L_x_629) ;  /* 0x0000007000027945 */ /* 0x000fe80003800200 */
[----:B------:R-:W-:Y:S05]  /*232d0*/  @!P2 BRA `(.L_x_630) ;  /* 0x000000000014a947 */ /* 0x000fea0003800000 */
[----:B01----:R-:W2:Y:S01]  /*232e0*/  LDL R6, [R1+0xc] ;  /* 0x00000c0001067983 */ /* 0x003ea20000100800 */
[----:B------:R-:W-:Y:S01]  /*232f0*/  ISETP.NE.AND P0, PT, R22, 0x3, PT ;  /* 0x000000031600780c */ /* 0x000fe20003f05270 */
[----:B--2---:R-:W-:-:S05]  /*23300*/  FMUL R3, R5, R6 ;  /* 0x0000000605037220 */ /* 0x004fca0000400000 */
[----:B------:R-:W-:-:S05]  /*23310*/  FSEL R6, R4, R3, !P0 ;  /* 0x0000000304067208 */ /* 0x000fca0004000000 */
[----:B------:R2:W-:Y:S02]  /*23320*/  STL [R1+0xc], R6 ;  /* 0x00000c0601007387 */ /* 0x0005e40000100800 */
.L_x_630:
[----:B------:R-:W-:Y:S05]  /*23330*/  BSYNC.RECONVERGENT B2 ;  /* 0x0000000000027941 */ /* 0x000fea0003800200 */
.L_x_629:
[----:B------:R-:W-:Y:S05]  /*23340*/  @!P3 BRA `(.L_x_622) ;  /* 0x000000000010b947 */ /* 0x000fea0003800000 */
[----:B012---:R-:W2:Y:S01]  /*23350*/  LDL R6, [R1+0x10] ;  /* 0x0000100001067983 */ /* 0x007ea20000100800 */
[----:B------:R-:W-:-:S13]  /*23360*/  ISETP.NE.AND P0, PT, R22, 0x4, PT ;  /* 0x000000041600780c */ /* 0x000fda0003f05270 */
[----:B--2---:R-:W-:-:S05]  /*23370*/  @P0 FMUL R4, R5, R6 ;  /* 0x0000000605040220 */ /* 0x004fca0000400000 */
[----:B------:R0:W-:Y:S02]  /*23380*/  STL [R1+0x10], R4 ;  /* 0x0000100401007387 */ /* 0x0001e40000100800 */
.L_x_622:
[----:B------:R-:W-:Y:S05]  /*23390*/  BSYNC.RECONVERGENT B4 ;  /* 0x0000000000047941 */ /* 0x000fea0003800200 */
.L_x_621:
        /* <DEDUP_REMOVED lines=34> */
.L_x_634:
[----:B------:R-:W-:Y:S05]  /*235c0*/  BSYNC.RECONVERGENT B5 ;  /* 0x0000000000057941 */ /* 0x000fea0003800200 */
.L_x_633:
        /* <DEDUP_REMOVED lines=18> */
.L_x_636:
[----:B------:R-:W-:Y:S05]  /*236f0*/  BSYNC.RECONVERGENT B2 ;  /* 0x0000000000027941 */ /* 0x000fea0003800200 */
.L_x_635:
[----:B------:R-:W-:Y:S04]  /*23700*/  BSSY.RECONVERGENT B2, `(.L_x_637) ;  /* 0x0000007000027945 */ /* 0x000fe80003800200 */
[----:B------:R-:W-:Y:S05]  /*23710*/  @!P1 BRA `(.L_x_638) ;  /* 0x0000000000149947 */ /* 0x000fea0003800000 */
[----:B0-----:R-:W2:Y:S01]  /*23720*/  LDL R6, [R1+0x8] ;  /* 0x0000080001067983 */ /* 0x001ea20000100800 */
[----:B------:R-:W-:Y:S01]  /*23730*/  ISETP.NE.AND P0, PT, R22, 0x2, PT ;  /* 0x000000021600780c */ /* 0x000fe20003f05270 */
[----:B--2---:R-:W-:-:S05]  /*23740*/  FMUL R3, R5, R6 ;  /* 0x0000000605037220 */ /* 0x004fca0000400000 */
[----:B------:R-:W-:-:S05]  /*23750*/  FSEL R6, R4, R3, !P0 ;  /* 0x0000000304067208 */ /* 0x000fca0004000000 */
[----:B------:R1:W-:Y:S02]  /*23760*/  STL [R1+0x8], R6 ;  /* 0x0000080601007387 */ /* 0x0003e40000100800 */
.L_x_638:
[----:B------:R-:W-:Y:S05]  /*23770*/  BSYNC.RECONVERGENT B2 ;  /* 0x0000000000027941 */ /* 0x000fea0003800200 */
.L_x_637:
[----:B------:R-:W-:Y:S04]  /*23780*/  BSSY.RECONVERGENT B2, `(.L_x_639) ;  /* 0x0000007000027945 */ /* 0x000fe80003800200 */
[----:B------:R-:W-:Y:S05]  /*23790*/  @!P2 BRA `(.L_x_640) ;  /* 0x000000000014a947 */ /* 0x000fea0003800000 */
[----:B01----:R-:W2:Y:S01]  /*237a0*/  LDL R6, [R1+0xc] ;  /* 0x00000c0001067983 */ /* 0x003ea20000100800 */
[----:B------:R-:W-:Y:S01]  /*237b0*/  ISETP.NE.AND P0, PT, R22, 0x3, PT ;  /* 0x000000031600780c */ /* 0x000fe20003f05270 */
[----:B--2---:R-:W-:-:S05]  /*237c0*/  FMUL R3, R5, R6 ;  /* 0x0000000605037220 */ /* 0x004fca0000400000 */
[----:B------:R-:W-:-:S05]  /*237d0*/  FSEL R6, R4, R3, !P0 ;  /* 0x0000000304067208 */ /* 0x000fca0004000000 */
[----:B------:R2:W-:Y:S02]  /*237e0*/  STL [R1+0xc], R6 ;  /* 0x00000c0601007387 */ /* 0x0005e40000100800 */
.L_x_640:
[----:B------:R-:W-:Y:S05]  /*237f0*/  BSYNC.RECONVERGENT B2 ;  /* 0x0000000000027941 */ /* 0x000fea0003800200 */
.L_x_639:
[----:B------:R-:W-:Y:S05]  /*23800*/  @!P3 BRA `(.L_x_632) ;  /* 0x000000000010b947 */ /* 0x000fea0003800000 */
[----:B012---:R-:W2:Y:S01]  /*23810*/  LDL R6, [R1+0x10] ;  /* 0x0000100001067983 */ /* 0x007ea20000100800 */
[----:B------:R-:W-:-:S13]  /*23820*/  ISETP.NE.AND P0, PT, R22, 0x4, PT ;  /* 0x000000041600780c */ /* 0x000fda0003f05270 */
[----:B--2---:R-:W-:-:S05]  /*23830*/  @P0 FMUL R4, R5, R6 ;  /* 0x0000000605040220 */ /* 0x004fca0000400000 */
[----:B------:R0:W-:Y:S02]  /*23840*/  STL [R1+0x10], R4 ;  /* 0x0000100401007387 */ /* 0x0001e40000100800 */
.L_x_632:
[----:B------:R-:W-:Y:S05]  /*23850*/  BSYNC.RECONVERGENT B4 ;  /* 0x0000000000047941 */ /* 0x000fea0003800200 */
.L_x_631:
        /* <DEDUP_REMOVED lines=33> */
[----:B------:R-:W-:-:S07]  /*23a70*/  MOV R5, R10 ;  /* 0x0000000a00057202 */ /* 0x000fce0000000f00 */
.L_x_644:
[----:B------:R-:W-:Y:S05]  /*23a80*/  BSYNC.RECONVERGENT B5 ;  /* 0x0000000000057941 */ /* 0x000fea0003800200 */
.L_x_643:
        /* <DEDUP_REMOVED lines=18> */
.L_x_646:
[----:B------:R-:W-:Y:S05]  /*23bb0*/  BSYNC.RECONVERGENT B2 ;  /* 0x0000000000027941 */ /* 0x000fea0003800200 */
.L_x_645:
[----:B------:R-:W-:Y:S04]  /*23bc0*/  BSSY.RECONVERGENT B2, `(.L_x_647) ;  /* 0x0000007000027945 */ /* 0x000fe80003800200 */
[----:B------:R-:W-:Y:S05]  /*23bd0*/  @!P1 BRA `(.L_x_648) ;  /* 0x0000000000149947 */ /* 0x000fea0003800000 */
[----:B0-----:R-:W2:Y:S01]  /*23be0*/  LDL R6, [R1+0x8] ;  /* 0x0000080001067983 */ /* 0x001ea20000100800 */
[----:B------:R-:W-:Y:S01]  /*23bf0*/  ISETP.NE.AND P0, PT, R22, 0x2, PT ;  /* 0x000000021600780c */ /* 0x000fe20003f05270 */
[----:B--2---:R-:W-:-:S05]  /*23c00*/  FMUL R3, R5, R6 ;  /* 0x0000000605037220 */ /* 0x004fca0000400000 */
[----:B------:R-:W-:-:S05]  /*23c10*/  FSEL R6, R4, R3, !P0 ;  /* 0x0000000304067208 */ /* 0x000fca0004000000 */
[----:B------:R1:W-:Y:S02]  /*23c20*/  STL [R1+0x8], R6 ;  /* 0x0000080601007387 */ /* 0x0003e40000100800 */
.L_x_648:
[----:B------:R-:W-:Y:S05]  /*23c30*/  BSYNC.RECONVERGENT B2 ;  /* 0x0000000000027941 */ /* 0x000fea0003800200 */
.L_x_647:
[----:B------:R-:W-:Y:S04]  /*23c40*/  BSSY.RECONVERGENT B2, `(.L_x_649) ;  /* 0x0000007000027945 */ /* 0x000fe80003800200 */
[----:B------:R-:W-:Y:S05]  /*23c50*/  @!P2 BRA `(.L_x_650) ;  /* 0x000000000014a947 */ /* 0x000fea0003800000 */
[----:B01----:R-:W2:Y:S01]  /*23c60*/  LDL R6, [R1+0xc] ;  /* 0x00000c0001067983 */ /* 0x003ea20000100800 */
[----:B------:R-:W-:Y:S01]  /*23c70*/  ISETP.NE.AND P0, PT, R22, 0x3, PT ;  /* 0x000000031600780c */ /* 0x000fe20003f05270 */
[----:B--2---:R-:W-:-:S05]  /*23c80*/  FMUL R3, R5, R6 ;  /* 0x0000000605037220 */ /* 0x004fca0000400000 */
[----:B------:R-:W-:-:S05]  /*23c90*/  FSEL R6, R4, R3, !P0 ;  /* 0x0000000304067208 */ /* 0x000fca0004000000 */
[----:B------:R2:W-:Y:S02]  /*23ca0*/  STL [R1+0xc], R6 ;  /* 0x00000c0601007387 */ /* 0x0005e40000100800 */
.L_x_650:
[----:B------:R-:W-:Y:S05]  /*23cb0*/  BSYNC.RECONVERGENT B2 ;  /* 0x0000000000027941 */ /* 0x000fea0003800200 */
.L_x_649:
[----:B------:R-:W-:Y:S05]  /*23cc0*/  @!P3 BRA `(.L_x_642) ;  /* 0x000000000010b947 */ /* 0x000fea0003800000 */
[----:B012---:R-:W2:Y:S01]  /*23cd0*/  LDL R6, [R1+0x10] ;  /* 0x0000100001067983 */ /* 0x007ea20000100800 */
[----:B------:R-:W-:-:S13]  /*23ce0*/  ISETP.NE.AND P0, PT, R22, 0x4, PT ;  /* 0x000000041600780c */ /* 0x000fda0003f05270 */
[----:B--2---:R-:W-:-:S05]  /*23cf0*/  @P0 FMUL R4, R5, R6 ;  /* 0x0000000605040220 */ /* 0x004fca0000400000 */
[----:B------:R0:W-:Y:S02]  /*23d00*/  STL [R1+0x10], R4 ;  /* 0x0000100401007387 */ /* 0x0001e40000100800 */
.L_x_642:
[----:B------:R-:W-:Y:S05]  /*23d10*/  BSYNC.RECONVERGENT B4 ;  /* 0x0000000000047941 */ /* 0x000fea0003800200 */
.L_x_641:
        /* <DEDUP_REMOVED lines=34> */
.L_x_654:
[----:B------:R-:W-:Y:S05]  /*23f40*/  BSYNC.RECONVERGENT B5 ;  /* 0x0000000000057941 */ /* 0x000fea0003800200 */
.L_x_653:
        /* <DEDUP_REMOVED lines=18> */
.L_x_656:
[----:B------:R-:W-:Y:S05]  /*24070*/  BSYNC.RECONVERGENT B2 ;  /* 0x0000000000027941 */ /* 0x000fea0003800200 */
.L_x_655:
[----:B------:R-:W-:Y:S04]  /*24080*/  BSSY.RECONVERGENT B2, `(.L_x_657) ;  /* 0x0000007000027945 */ /* 0x000fe80003800200 */
[----:B------:R-:W-:Y:S05]  /*24090*/  @!P1 BRA `(.L_x_658) ;  /* 0x0000000000149947 */ /* 0x000fea0003800000 */
[----:B0-----:R-:W2:Y:S01]  /*240a0*/  LDL R6, [R1+0x8] ;  /* 0x0000080001067983 */ /* 0x001ea20000100800 */
[----:B------:R-:W-:Y:S01]  /*240b0*/  ISETP.NE.AND P0, PT, R22, 0x2, PT ;  /* 0x000000021600780c */ /* 0x000fe20003f05270 */
[----:B--2---:R-:W-:-:S05]  /*240c0*/  FMUL R3, R5, R6 ;  /* 0x0000000605037220 */ /* 0x004fca0000400000 */
[----:B------:R-:W-:-:S05]  /*240d0*/  FSEL R6, R4, R3, !P0 ;  /* 0x0000000304067208 */ /* 0x000fca0004000000 */
[----:B------:R1:W-:Y:S02]  /*240e0*/  STL [R1+0x8], R6 ;  /* 0x0000080601007387 */ /* 0x0003e40000100800 */
.L_x_658:
[----:B------:R-:W-:Y:S05]  /*240f0*/  BSYNC.RECONVERGENT B2 ;  /* 0x0000000000027941 */ /* 0x000fea0003800200 */
.L_x_657:
[----:B------:R-:W-:Y:S04]  /*24100*/  BSSY.RECONVERGENT B2, `(.L_x_659) ;  /* 0x0000007000027945 */ /* 0x000fe80003800200 */
[----:B------:R-:W-:Y:S05]  /*24110*/  @!P2 BRA `(.L_x_660) ;  /* 0x000000000014a947 */ /* 0x000fea0003800000 */
[----:B01----:R-:W2:Y:S01]  /*24120*/  LDL R6, [R1+0xc] ;  /* 0x00000c0001067983 */ /* 0x003ea20000100800 */
[----:B------:R-:W-:Y:S01]  /*24130*/  ISETP.NE.AND P0, PT, R22, 0x3, PT ;  /* 0x000000031600780c */ /* 0x000fe20003f05270 */
[----:B--2---:R-:W-:-:S05]  /*24140*/  FMUL R3, R5, R6 ;  /* 0x0000000605037220 */ /* 0x004fca0000400000 */
[----:B------:R-:W-:-:S05]  /*24150*/  FSEL R6, R4, R3, !P0 ;  /* 0x0000000304067208 */ /* 0x000fca0004000000 */
[----:B------:R2:W-:Y:S02]  /*24160*/  STL [R1+0xc], R6 ;  /* 0x00000c0601007387 */ /* 0x0005e40000100800 */
.L_x_660:
[----:B------:R-:W-:Y:S05]  /*24170*/  BSYNC.RECONVERGENT B2 ;  /* 0x0000000000027941 */ /* 0x000fea0003800200 */
.L_x_659:
[----:B------:R-:W-:Y:S05]  /*24180*/  @!P3 BRA `(.L_x_652) ;  /* 0x000000000010b947 */ /* 0x000fea0003800000 */
[----:B012---:R-:W2:Y:S01]  /*24190*/  LDL R6, [R1+0x10] ;  /* 0x0000100001067983 */ /* 0x007ea20000100800 */
[----:B------:R-:W-:-:S13]  /*241a0*/  ISETP.NE.AND P0, PT, R22, 0x4, PT ;  /* 0x000000041600780c */ /* 0x000fda0003f05270 */
[----:B--2---:R-:W-:-:S05]  /*241b0*/  @P0 FMUL R4, R5, R6 ;  /* 0x0000000605040220 */ /* 0x004fca0000400000 */
[----:B------:R0:W-:Y:S02]  /*241c0*/  STL [R1+0x10], R4 ;  /* 0x0000100401007387 */ /* 0x0001e40000100800 */
.L_x_652:
[----:B------:R-:W-:Y:S05]  /*241d0*/  BSYNC.RECONVERGENT B4 ;  /* 0x0000000000047941 */ /* 0x000fea0003800200 */
.L_x_651:
        /* <DEDUP_REMOVED lines=34> */
.L_x_664:
[----:B------:R-:W-:Y:S05]  /*24400*/  BSYNC.RECONVERGENT B5 ;  /* 0x0000000000057941 */ /* 0x000fea0003800200 */
.L_x_663:
        /* <DEDUP_REMOVED lines=18> */
.L_x_666:
[----:B------:R-:W-:Y:S05]  /*24530*/  BSYNC.RECONVERGENT B2 ;  /* 0x0000000000027941 */ /* 0x000fea0003800200 */
.L_x_665:
[----:B------:R-:W-:Y:S04]  /*24540*/  BSSY.RECONVERGENT B2, `(.L_x_667) ;  /* 0x0000007000027945 */ /* 0x000fe80003800200 */
[----:B------:R-:W-:Y:S05]  /*24550*/  @!P1 BRA `(.L_x_668) ;  /* 0x0000000000149947 */ /* 0x000fea0003800000 */
[----:B0-----:R-:W2:Y:S01]  /*24560*/  LDL R6, [R1+0x8] ;  /* 0x0000080001067983 */ /* 0x001ea20000100800 */
[----:B------:R-:W-:Y:S01]  /*24570*/  ISETP.NE.AND P0, PT, R22, 0x2, PT ;  /* 0x000000021600780c */ /* 0x000fe20003f05270 */
[----:B--2---:R-:W-:-:S05]  /*24580*/  FMUL R3, R5, R6 ;  /* 0x0000000605037220 */ /* 0x004fca0000400000 */
[----:B------:R-:W-:-:S05]  /*24590*/  FSEL R6, R4, R3, !P0 ;  /* 0x0000000304067208 */ /* 0x000fca0004000000 */
[----:B------:R1:W-:Y:S02]  /*245a0*/  STL [R1+0x8], R6 ;  /* 0x0000080601007387 */ /* 0x0003e40000100800 */
.L_x_668:
[----:B------:R-:W-:Y:S05]  /*245b0*/  BSYNC.RECONVERGENT B2 ;  /* 0x0000000000027941 */ /* 0x000fea0003800200 */
.L_x_667:
[----:B------:R-:W-:Y:S04]  /*245c0*/  BSSY.RECONVERGENT B2, `(.L_x_669) ;  /* 0x0000007000027945 */ /* 0x000fe80003800200 */
[----:B------:R-:W-:Y:S05]  /*245d0*/  @!P2 BRA `(.L_x_670) ;  /* 0x000000000014a947 */ /* 0x000fea0003800000 */
[----:B01----:R-:W2:Y:S01]  /*245e0*/  LDL R6, [R1+0xc] ;  /* 0x00000c0001067983 */ /* 0x003ea20000100800 */
[----:B------:R-:W-:Y:S01]  /*245f0*/  ISETP.NE.AND P0, PT, R22, 0x3, PT ;  /* 0x000000031600780c */ /* 0x000fe20003f05270 */
[----:B--2---:R-:W-:-:S05]  /*24600*/  FMUL R3, R5, R6 ;  /* 0x0000000605037220 */ /* 0x004fca0000400000 */
[----:B------:R-:W-:-:S05]  /*24610*/  FSEL R6, R4, R3, !P0 ;  /* 0x0000000304067208 */ /* 0x000fca0004000000 */
[----:B------:R2:W-:Y:S02]  /*24620*/  STL [R1+0xc], R6 ;  /* 0x00000c0601007387 */ /* 0x0005e40000100800 */
.L_x_670:
[----:B------:R-:W-:Y:S05]  /*24630*/  BSYNC.RECONVERGENT B2 ;  /* 0x0000000000027941 */ /* 0x000fea0003800200 */
.L_x_669:
[----:B------:R-:W-:Y:S05]  /*24640*/  @!P3 BRA `(.L_x_662) ;  /* 0x000000000010b947 */ /* 0x000fea0003800000 */
[----:B012---:R-:W2:Y:S01]  /*24650*/  LDL R6, [R1+0x10] ;  /* 0x0000100001067983 */ /* 0x007ea20000100800 */
[----:B------:R-:W-:-:S13]  /*24660*/  ISETP.NE.AND P0, PT, R22, 0x4, PT ;  /* 0x000000041600780c */ /* 0x000fda0003f05270 */
[----:B--2---:R-:W-:-:S05]  /*24670*/  @P0 FMUL R4, R5, R6 ;  /* 0x0000000605040220 */ /* 0x004fca0000400000 */
[----:B------:R0:W-:Y:S02]  /*24680*/  STL [R1+0x10], R4 ;  /* 0x0000100401007387 */ /* 0x0001e40000100800 */
.L_x_662:
[----:B------:R-:W-:Y:S05]  /*24690*/  BSYNC.RECONVERGENT B4 ;  /* 0x0000000000047941 */ /* 0x000fea0003800200 */
.L_x_661:
        /* <DEDUP_REMOVED lines=34> */
.L_x_674:
[----:B------:R-:W-:Y:S05]  /*248c0*/  BSYNC.RECONVERGENT B5 ;  /* 0x0000000000057941 */ /* 0x000fea0003800200 */
.L_x_673:
        /* <DEDUP_REMOVED lines=18> */
.L_x_676:
[----:B------:R-:W-:Y:S05]  /*249f0*/  BSYNC.RECONVERGENT B2 ;  /* 0x0000000000027941 */ /* 0x000fea0003800200 */
.L_x_675:
[----:B------:R-:W-:Y:S04]  /*24a00*/  BSSY.RECONVERGENT B2, `(.L_x_677) ;  /* 0x0000007000027945 */ /* 0x000fe80003800200 */
[----:B------:R-:W-:Y:S05]  /*24a10*/  @!P1 BRA `(.L_x_678) ;  /* 0x0000000000149947 */ /* 0x000fea0003800000 */
[----:B0-----:R-:W2:Y:S01]  /*24a20*/  LDL R6, [R1+0x8] ;  /* 0x0000080001067983 */ /* 0x001ea20000100800 */
[----:B------:R-:W-:Y:S01]  /*24a30*/  ISETP.NE.AND P0, PT, R22, 0x2, PT ;  /* 0x000000021600780c */ /* 0x000fe20003f05270 */
[----:B--2---:R-:W-:-:S05]  /*24a40*/  FMUL R3, R5, R6 ;  /* 0x0000000605037220 */ /* 0x004fca0000400000 */
[----:B------:R-:W-:-:S05]  /*24a50*/  FSEL R6, R4, R3, !P0 ;  /* 0x0000000304067208 */ /* 0x000fca0004000000 */
[----:B------:R1:W-:Y:S02]  /*24a60*/  STL [R1+0x8], R6 ;  /* 0x0000080601007387 */ /* 0x0003e40000100800 */
.L_x_678:
[----:B------:R-:W-:Y:S05]  /*24a70*/  BSYNC.RECONVERGENT B2 ;  /* 0x0000000000027941 */ /* 0x000fea0003800200 */
.L_x_677:
[----:B------:R-:W-:Y:S04]  /*24a80*/  BSSY.RECONVERGENT B2, `(.L_x_679) ;  /* 0x0000007000027945 */ /* 0x000fe80003800200 */
[----:B------:R-:W-:Y:S05]  /*24a90*/  @!P2 BRA `(.L_x_680) ;  /* 0x000000000014a947 */ /* 0x000fea0003800000 */
[----:B01----:R-:W2:Y:S01]  /*24aa0*/  LDL R6, [R1+0xc] ;  /* 0x00000c0001067983 */ /* 0x003ea20000100800 */
[----:B------:R-:W-:Y:S01]  /*24ab0*/  ISETP.NE.AND P0, PT, R22, 0x3, PT ;  /* 0x000000031600780c */ /* 0x000fe20003f05270 */
[----:B--2---:R-:W-:-:S05]  /*24ac0*/  FMUL R3, R5, R6 ;  /* 0x0000000605037220 */ /* 0x004fca0000400000 */
[----:B------:R-:W-:-:S05]  /*24ad0*/  FSEL R6, R4, R3, !P0 ;  /* 0x0000000304067208 */ /* 0x000fca0004000000 */
[----:B------:R2:W-:Y:S02]  /*24ae0*/  STL [R1+0xc], R6 ;  /* 0x00000c0601007387 */ /* 0x0005e40000100800 */
.L_x_680:
[----:B------:R-:W-:Y:S05]  /*24af0*/  BSYNC.RECONVERGENT B2 ;  /* 0x0000000000027941 */ /* 0x000fea0003800200 */
.L_x_679:
[----:B------:R-:W-:Y:S05]  /*24b00*/  @!P3 BRA `(.L_x_672) ;  /* 0x000000000010b947 */ /* 0x000fea0003800000 */
[----:B012---:R-:W2:Y:S01]  /*24b10*/  LDL R6, [R1+0x10] ;  /* 0x0000100001067983 */ /* 0x007ea20000100800 */
[----:B------:R-:W-:-:S13]  /*24b20*/  ISETP.NE.AND P0, PT, R22, 0x4, PT ;  /* 0x000000041600780c */ /* 0x000fda0003f05270 */
[----:B--2---:R-:W-:-:S05]  /*24b30*/  @P0 FMUL R4, R5, R6 ;  /* 0x0000000605040220 */ /* 0x004fca0000400000 */
[----:B------:R0:W-:Y:S02]  /*24b40*/  STL [R1+0x10], R4 ;  /* 0x0000100401007387 */ /* 0x0001e40000100800 */
.L_x_672:
[----:B------:R-:W-:Y:S05]  /*24b50*/  BSYNC.RECONVERGENT B4 ;  /* 0x0000000000047941 */ /* 0x000fea0003800200 */
.L_x_671:
[----:B------:R-:W-:-:S04]  /*24b60*/  PRMT R3, R2, 0x8880, RZ ;  /* 0x0000888002037816 */ /* 0x000fc800000000ff */
[----:B------:R-:W-:-:S13]  /*24b70*/  ISETP.GE.AND P0, PT, R3, RZ, PT ;  /* 0x000000ff0300720c */ /* 0x000fda0003f06270 */
[----:B------:R-:W-:Y:S05]  /*24b80*/  @!P0 BRA `(.L_x_681) ;  /* 0x0000000400548947 */ /* 0x000fea0003800000 */
[----:B------:R-:W0:Y:S02]  /*24b90*/  LDL R23, [R15] ;  /* 0x000000000f177983 */ /* 0x000e240000100800 */
[----:B01234-:R-:W-:-:S05]  /*24ba0*/  FADD R4, R23, R18 ;  /* 0x0000001217047221 */ /* 0x01ffca0000000000 */
        /* <DEDUP_REMOVED lines=12> */
[----:B------:R-:W-:-:S08]  /*24c70*/  FSEL R5, -R23, R18, !P0 ;  /* 0x0000001217057208 */ /* 0x000fd00004000100 */
[----:B------:R-:W2:Y:S01]  /*24c80*/  FCHK P0, R5, R8 ;  /* 0x0000000805007302 */ /* 0x000ea20000000000 */
[----:B-1----:R-:W-:-:S04]  /*24c90*/  FFMA R4, -R8, R3, 1 ;  /* 0x3f80000008047423 */ /* 0x002fc80000000103 */
[----:B------:R-:W-:-:S04]  /*24ca0*/  FFMA R4, R3, R4, R3 ;  /* 0x0000000403047223 */ /* 0x000fc80000000003 */
[----:B------:R-:W-:-:S04]  /*24cb0*/  FFMA R3, R5, R4, RZ ;  /* 0x0000000405037223 */ /* 0x000fc800000000ff */
[----:B0-----:R-:W-:-:S04]  /*24cc0*/  FFMA R6, -R8, R3, R5 ;  /* 0x0000000308067223 */ /* 0x001fc80000000105 */
[----:B------:R-:W-:Y:S01]  /*24cd0*/  FFMA R7, R4, R6, R3 ;  /* 0x0000000604077223 */ /* 0x000fe20000000003 */
[----:B--2---:R-:W-:Y:S06]  /*24ce0*/  @!P0 BRA `(.L_x_683) ;  /* 0x0000000000108947 */ /* 0x004fec0003800000 */
[----:B------:R-:W-:Y:S01]  /*24cf0*/  IMAD.MOV.U32 R6, RZ, RZ, R8 ;  /* 0x000000ffff067224 */ /* 0x000fe200078e0008 */
[----:B------:R-:W-:-:S07]  /*24d00*/  MOV R42, 0x24d20 ;  /* 0x00024d20002a7802 */ /* 0x000fce0000000f00 */
[----:B------:R-:W-:Y:S05]  /*24d10*/  CALL.REL.NOINC `($__internal_1_$__cuda_sm3x_div_rn_noftz_f32_slowpath) ;  /* 0x0000000c00507944 */ /* 0x000fea0003c00000 */
[----:B------:R-:W-:-:S07]  /*24d20*/  IMAD.MOV.U32 R7, RZ, RZ, R10 ;  /* 0x000000ffff077224 */ /* 0x000fce00078e000a */
.L_x_683:
[----:B------:R-:W-:Y:S05]  /*24d30*/  BSYNC.RECONVERGENT B4 ;  /* 0x0000000000047941 */ /* 0x000fea0003800200 */
.L_x_682:
        /* <DEDUP_REMOVED lines=19> */
.L_x_685:
[----:B------:R-:W-:Y:S05]  /*24e70*/  BSYNC.RECONVERGENT B2 ;  /* 0x0000000000027941 */ /* 0x000fea0003800200 */
.L_x_684:
[----:B------:R-:W-:Y:S04]  /*24e80*/  BSSY.RECONVERGENT B2, `(.L_x_686) ;  /* 0x0000008000027945 */ /* 0x000fe80003800200 */
[----:B------:R-:W-:Y:S05]  /*24e90*/  @!P1 BRA `(.L_x_687) ;  /* 0x0000000000189947 */ /* 0x000fea0003800000 */
[----:B0-----:R-:W2:Y:S01]  /*24ea0*/  LDL R6, [R1+0x8] ;  /* 0x0000080001067983 */ /* 0x001ea20000100800 */
[----:B------:R-:W-:-:S04]  /*24eb0*/  LOP3.LUT R5, R2, 0xff, RZ, 0xc0, !PT ;  /* 0x000000ff02057812 */ /* 0x000fc800078ec0ff */
[----:B------:R-:W-:Y:S01]  /*24ec0*/  ISETP.NE.AND P0, PT, R5, 0x2, PT ;  /* 0x000000020500780c */ /* 0x000fe20003f05270 */
[----:B--2---:R-:W-:-:S05]  /*24ed0*/  FMUL R3, R7, R6 ;  /* 0x0000000607037220 */ /* 0x004fca0000400000 */
[----:B------:R-:W-:-:S05]  /*24ee0*/  FSEL R6, R4, R3, !P0 ;  /* 0x0000000304067208 */ /* 0x000fca0004000000 */
[----:B------:R1:W-:Y:S02]  /*24ef0*/  STL [R1+0x8], R6 ;  /* 0x0000080601007387 */ /* 0x0003e40000100800 */
.L_x_687:
[----:B------:R-:W-:Y:S05]  /*24f00*/  BSYNC.RECONVERGENT B2 ;  /* 0x0000000000027941 */ /* 0x000fea0003800200 */
.L_x_686:
[----:B------:R-:W-:Y:S04]  /*24f10*/  BSSY.RECONVERGENT B2, `(.L_x_688) ;  /* 0x0000008000027945 */ /* 0x000fe80003800200 */
[----:B------:R-:W-:Y:S05]  /*24f20*/  @!P2 BRA `(.L_x_689) ;  /* 0x000000000018a947 */ /* 0x000fea0003800000 */
[----:B01----:R-:W2:Y:S01]  /*24f30*/  LDL R6, [R1+0xc] ;  /* 0x00000c0001067983 */ /* 0x003ea20000100800 */
[----:B------:R-:W-:-:S04]  /*24f40*/  LOP3.LUT R5, R2, 0xff, RZ, 0xc0, !PT ;  /* 0x000000ff02057812 */ /* 0x000fc800078ec0ff */
[----:B------:R-:W-:Y:S01]  /*24f50*/  ISETP.NE.AND P0, PT, R5, 0x3, PT ;  /* 0x000000030500780c */ /* 0x000fe20003f05270 */
[----:B--2---:R-:W-:-:S05]  /*24f60*/  FMUL R3, R7, R6 ;  /* 0x0000000607037220 */ /* 0x004fca0000400000 */
[----:B------:R-:W-:-:S05]  /*24f70*/  FSEL R6, R4, R3, !P0 ;  /* 0x0000000304067208 */ /* 0x000fca0004000000 */
[----:B------:R2:W-:Y:S02]  /*24f80*/  STL [R1+0xc], R6 ;  /* 0x00000c0601007387 */ /* 0x0005e40000100800 */
.L_x_689:
[----:B------:R-:W-:Y:S05]  /*24f90*/  BSYNC.RECONVERGENT B2 ;  /* 0x0000000000027941 */ /* 0x000fea0003800200 */
.L_x_688:
[----:B------:R-:W-:Y:S05]  /*24fa0*/  @!P3 BRA `(.L_x_681) ;  /* 0x00000000004cb947 */ /* 0x000fea0003800000 */
[----:B012---:R-:W2:Y:S01]  /*24fb0*/  LDL R6, [R1+0x10] ;  /* 0x0000100001067983 */ /* 0x007ea20000100800 */
[----:B------:R-:W-:-:S04]  /*24fc0*/  LOP3.LUT R2, R2, 0xff, RZ, 0xc0, !PT ;  /* 0x000000ff02027812 */ /* 0x000fc800078ec0ff */
[----:B------:R-:W-:-:S13]  /*24fd0*/  ISETP.NE.AND P0, PT, R2, 0x4, PT ;  /* 0x000000040200780c */ /* 0x000fda0003f05270 */
[----:B--2---:R-:W-:-:S05]  /*24fe0*/  @P0 FMUL R4, R7, R6 ;  /* 0x0000000607040220 */ /* 0x004fca0000400000 */
[----:B------:R0:W-:Y:S01]  /*24ff0*/  STL [R1+0x10], R4 ;  /* 0x0000100401007387 */ /* 0x0001e20000100800 */
[----:B------:R-:W-:Y:S05]  /*25000*/  BRA `(.L_x_681) ;  /* 0x0000000000347947 */ /* 0x000fea0003800000 */
.L_x_544:
        /* <DEDUP_REMOVED lines=13> */
.L_x_681:
[----:B------:R-:W-:Y:S05]  /*250e0*/  BSYNC.RECONVERGENT B1 ;  /* 0x0000000000017941 */ /* 0x000fea0003800200 */
.L_x_543:
[----:B01234-:R-:W2:Y:S01]  /*250f0*/  LDL.64 R4, [R1] ;  /* 0x0000000001047983 */ /* 0x01fea20000100a00 */
[----:B------:R-:W-:Y:S01]  /*25100*/  BSSY.RELIABLE B1, `(.L_x_690) ;  /* 0x0000017000017945 */ /* 0x000fe20003800100 */
[----:B------:R-:W-:Y:S02]  /*25110*/  CS2R R2, SRZ ;  /* 0x0000000000027805 */ /* 0x000fe4000001ff00 */
[----:B--2---:R-:W-:-:S13]  /*25120*/  FSETP.GT.AND P0, PT, R11, R4, PT ;  /* 0x000000040b00720b */ /* 0x004fda0003f04000 */
        /* <DEDUP_REMOVED lines=20> */
.L_x_691:
[----:B------:R-:W-:Y:S05]  /*25270*/  BSYNC.RELIABLE B1 ;  /* 0x0000000000017941 */ /* 0x000fea0003800100 */
.L_x_690:
[C---:B------:R-:W-:Y:S01]  /*25280*/  IMAD.U32 R4, R2.reuse, 0x4, R1 ;  /* 0x0000000402047824 */ /* 0x040fe200078e0001 */
[----:B------:R-:W-:-:S05]  /*25290*/  IADD3 R2, P0, PT, R2, R16, RZ ;  /* 0x0000001002027210 */ /* 0x000fca0007f1e0ff */
        /* <DEDUP_REMOVED lines=15> */
.L_x_693:
[----:B------:R-:W-:-:S07]  /*25390*/  VIADD R0, R0, 0x1 ;  /* 0x0000000100007836 */ /* 0x000fce0000000000 */
.L_x_694:
[----:B------:R-:W-:Y:S05]  /*253a0*/  BSYNC.RECONVERGENT B1 ;  /* 0x0000000000017941 */ /* 0x000fea0003800200 */
.L_x_692:
[----:B------:R-:W-:-:S04]  /*253b0*/  PRMT R0, R0, 0x8880, RZ ;  /* 0x0000888000007816 */ /* 0x000fc800000000ff */
[----:B------:R-:W-:-:S04]  /*253c0*/  PRMT R0, R0, 0x7710, RZ ;  /* 0x0000771000007816 */ /* 0x000fc800000000ff */
[----:B------:R-:W-:-:S05]  /*253d0*/  VIMNMX.S16x2 R0, PT, PT, R0, 0xa000a, PT ;  /* 0x000a000a00007848 */ /* 0x000fca0003fe0300 */
[----:B------:R1:W-:Y:S02]  /*253e0*/  STG.E.U8 desc[UR36][R2.64], R0 ;  /* 0x0000000002007986 */ /* 0x0003e4000c101124 */
.L_x_234:
[----:B------:R-:W-:Y:S05]  /*253f0*/  BSYNC.RECONVERGENT B0 ;  /* 0x0000000000007941 */ /* 0x000fea0003800200 */
.L_x_233:
[----:B-1----:R-:W2:Y:S01]  /*25400*/  LDG.E R0, desc[UR36][R36.64] ;  /* 0x0000002424007981 */ /* 0x002ea2000c1e1900 */
[----:B------:R-:W-:Y:S04]  /*25410*/  BSSY.RECONVERGENT B0, `(.L_x_695) ;  /* 0x000001d000007945 */ /* 0x000fe80003800200 */
[----:B------:R-:W-:Y:S01]  /*25420*/  BSSY.RELIABLE B1, `(.L_x_696) ;  /* 0x0000018000017945 */ /* 0x000fe20003800100 */
[----:B--2---:R-:W-:-:S13]  /*25430*/  ISETP.GT.AND P0, PT, R0, 0xe0, PT ;  /* 0x000000e00000780c */ /* 0x004fda0003f04270 */
[----:B------:R-:W-:Y:S05]  /*25440*/  @P0 BRA `(.L_x_697) ;  /* 0x0000000000280947 */ /* 0x000fea0003800000 */
[----:B------:R-:W-:-:S13]  /*25450*/  ISETP.GT.U32.AND P0, PT, R0, 0x3f, PT ;  /* 0x0000003f0000780c */ /* 0x000fda0003f04070 */
[----:B------:R-:W-:Y:S05]  /*25460*/  @P0 BREAK.RELIABLE B1 ;  /* 0x0000000000010942 */ /* 0x000fea0003800100 */
[----:B------:R-:W-:Y:S05]  /*25470*/  @P0 BRA `(.L_x_698) ;  /* 0x0000000000580947 */ /* 0x000fea0003800000 */
[----:B------:R-:W-:Y:S02]  /*25480*/  UMOV UR4, 0x1 ;  /* 0x0000000100047882 */ /* 0x000fe40000000000 */
[----:B------:R-:W-:-:S05]  /*25490*/  IMAD.U32 R3, RZ, RZ, UR4 ;  /* 0x00000004ff037e24 */ /* 0x000fca000f8e00ff */
[----:B------:R-:W-:-:S04]  /*254a0*/  SHF.L.U64.HI R0, R3, R0, RZ ;  /* 0x0000000003007219 */ /* 0x000fc800000102ff */
[----:B------:R-:W-:-:S13]  /*254b0*/  LOP3.LUT P0, RZ, R0, 0xafc00000, RZ, 0xc0, !PT ;  /* 0xafc0000000ff7812 */ /* 0x000fda000780c0ff */
[----:B------:R-:W-:Y:S05]  /*254c0*/  @!P0 BREAK.RELIABLE B1 ;  /* 0x0000000000018942 */ /* 0x000fea0003800100 */
[----:B------:R-:W-:Y:S05]  /*254d0*/  @P0 BRA `(.L_x_699) ;  /* 0x0000000000300947 */ /* 0x000fea0003800000 */
[----:B------:R-:W-:Y:S05]  /*254e0*/  BRA `(.L_x_698) ;  /* 0x00000000003c7947 */ /* 0x000fea0003800000 */
.L_x_697:
[----:B------:R-:W-:-:S05]  /*254f0*/  VIADD R2, R0, 0xffffff1f ;  /* 0xffffff1f00027836 */ /* 0x000fca0000000000 */
[----:B------:R-:W-:-:S13]  /*25500*/  ISETP.GE.U32.AND P0, PT, R2, 0x6, PT ;  /* 0x000000060200780c */ /* 0x000fda0003f06070 */
[----:B------:R-:W-:Y:S05]  /*25510*/  @P0 BREAK.RELIABLE B1 ;  /* 0x0000000000010942 */ /* 0x000fea0003800100 */
[----:B------:R-:W-:Y:S05]  /*25520*/  @!P0 BRA `(.L_x_699) ;  /* 0x00000000001c8947 */ /* 0x000fea0003800000 */
[C---:B------:R-:W-:Y:S02]  /*25530*/  ISETP.NE.AND P0, PT, R0.reuse, 0x101, PT ;  /* 0x000001010000780c */ /* 0x040fe40003f05270 */
[----:B------:R-:W-:-:S13]  /*25540*/  ISETP.NE.AND P1, PT, R0, 0xf7, PT ;  /* 0x000000f70000780c */ /* 0x000fda0003f25270 */
[----:B------:R-:W-:Y:S05]  /*25550*/  @P0 BRA P1, `(.L_x_698) ;  /* 0x0000000000200947 */ /* 0x000fea0000800000 */
[----:B------:R-:W2:Y:S02]  /*25560*/  LDG.E.U8 R0, desc[UR36][R34.64] ;  /* 0x0000002422007981 */ /* 0x000ea4000c1e1100 */
[----:B--2---:R-:W-:-:S05]  /*25570*/  VIADD R3, R0, 0x1 ;  /* 0x0000000100037836 */ /* 0x004fca0000000000 */
[----:B------:R2:W-:Y:S01]  /*25580*/  STG.E.U8 desc[UR36][R34.64], R3 ;  /* 0x0000000322007986 */ /* 0x0005e2000c101124 */
[----:B------:R-:W-:Y:S05]  /*25590*/  BRA `(.L_x_698) ;  /* 0x0000000000107947 */ /* 0x000fea0003800000 */
.L_x_699:
[----:B------:R-:W-:Y:S05]  /*255a0*/  BSYNC.RELIABLE B1 ;  /* 0x0000000000017941 */ /* 0x000fea0003800100 */
.L_x_696:
[----:B------:R-:W2:Y:S02]  /*255b0*/  LDG.E.U8 R3, desc[UR36][R34.64] ;  /* 0x0000002422037981 */ /* 0x000ea4000c1e1100 */
[----:B--2---:R-:W-:-:S05]  /*255c0*/  VIADD R3, R3, 0xffffffff ;  /* 0xffffffff03037836 */ /* 0x004fca0000000000 */
[----:B------:R1:W-:Y:S02]  /*255d0*/  STG.E.U8 desc[UR36][R34.64], R3 ;  /* 0x0000000322007986 */ /* 0x0003e4000c101124 */
.L_x_698:
[----:B------:R-:W-:Y:S05]  /*255e0*/  BSYNC.RECONVERGENT B0 ;  /* 0x0000000000007941 */ /* 0x000fea0003800200 */
.L_x_695:
[----:B------:R-:W3:Y:S01]  /*255f0*/  LDG.E R0, desc[UR36][R36.64] ;  /* 0x0000002424007981 */ /* 0x000ee2000c1e1900 */
[----:B------:R-:W-:Y:S01]  /*25600*/  BSSY.RECONVERGENT B0, `(.L_x_700) ;  /* 0x000001b000007945 */ /* 0x000fe20003800200 */
[----:B---3--:R-:W-:-:S13]  /*25610*/  ISETP.NE.AND P0, PT, R0, 0x10c, PT ;  /* 0x0000010c0000780c */ /* 0x008fda0003f05270 */
[----:B------:R-:W-:Y:S05]  /*25620*/  @!P0 BRA `(.L_x_701) ;  /* 0x0000000000488947 */ /* 0x000fea0003800000 */
[----:B------:R-:W-:-:S13]  /*25630*/  ISETP.NE.AND P0, PT, R0, 0x10b, PT ;  /* 0x0000010b0000780c */ /* 0x000fda0003f05270 */
[----:B------:R-:W-:Y:S05]  /*25640*/  @!P0 BRA `(.L_x_702) ;  /* 0x0000000000248947 */ /* 0x000fea0003800000 */
[----:B------:R-:W-:-:S13]  /*25650*/  ISETP.NE.AND P0, PT, R0, 0x10a, PT ;  /* 0x0000010a0000780c */ /* 0x000fda0003f05270 */
[----:B------:R-:W-:Y:S05]  /*25660*/  @P0 BRA `(.L_x_703) ;  /* 0x0000000000500947 */ /* 0x000fea0003800000 */
[----:B-12---:R-:W1:Y:S01]  /*25670*/  LDC.64 R2, c[0x0][0x3d0] ;  /* 0x0000f400ff027b82 */ /* 0x006e620000000a00 */
[----:B------:R-:W-:Y:S02]  /*25680*/  IMAD R5, R46, 0x3, RZ ;  /* 0x000000032e057824 */ /* 0x000fe400078e02ff */
[----:B------:R-:W-:Y:S02]  /*25690*/  IMAD.MOV.U32 R0, RZ, RZ, 0x1 ;  /* 0x00000001ff007424 */ /* 0x000fe400078e00ff */
[----:B-1----:R-:W-:-:S04]  /*256a0*/  IMAD.WIDE.U32 R2, R45, 0x3, R2 ;  /* 0x000000032d027825 */ /* 0x002fc800078e0002 */
[----:B------:R-:W-:-:S05]  /*256b0*/  IMAD.IADD R3, R5, 0x1, R3 ;  /* 0x0000000105037824 */ /* 0x000fca00078e0203 */
[----:B------:R3:W-:Y:S01]  /*256c0*/  STG.E.U8 desc[UR36][R2.64], R0 ;  /* 0x0000000002007986 */ /* 0x0007e2000c101124 */
[----:B------:R-:W-:Y:S05]  /*256d0*/  BRA `(.L_x_703) ;  /* 0x0000000000347947 */ /* 0x000fea0003800000 */
.L_x_702:
[----:B-12---:R-:W1:Y:S01]  /*256e0*/  LDC.64 R2, c[0x0][0x3d0] ;  /* 0x0000f400ff027b82 */ /* 0x006e620000000a00 */
[----:B------:R-:W-:Y:S02]  /*256f0*/  IMAD R5, R46, 0x3, RZ ;  /* 0x000000032e057824 */ /* 0x000fe400078e02ff */
[----:B------:R-:W-:Y:S02]  /*25700*/  IMAD.MOV.U32 R0, RZ, RZ, 0x1 ;  /* 0x00000001ff007424 */ /* 0x000fe400078e00ff */
[----:B-1----:R-:W-:-:S04]  /*25710*/  IMAD.WIDE.U32 R2, R45, 0x3, R2 ;  /* 0x000000032d027825 */ /* 0x002fc800078e0002 */
[----:B------:R-:W-:-:S05]  /*25720*/  IMAD.IADD R3, R5, 0x1, R3 ;  /* 0x0000000105037824 */ /* 0x000fca00078e0203 */
[----:B------:R1:W-:Y:S01]  /*25730*/  STG.E.U8 desc[UR36][R2.64+0x1], R0 ;  /* 0x0000010002007986 */ /* 0x0003e2000c101124 */
[----:B------:R-:W-:Y:S05]  /*25740*/  BRA `(.L_x_703) ;  /* 0x0000000000187947 */ /* 0x000fea0003800000 */
.L_x_701:
[----:B-12---:R-:W1:Y:S01]  /*25750*/  LDC.64 R2, c[0x0][0x3d0] ;  /* 0x0000f400ff027b82 */ /* 0x006e620000000a00 */
[----:B------:R-:W-:Y:S02]  /*25760*/  IMAD R5, R46, 0x3, RZ ;  /* 0x000000032e057824 */ /* 0x000fe400078e02ff */
[----:B------:R-:W-:Y:S02]  /*25770*/  IMAD.MOV.U32 R0, RZ, RZ, 0x1 ;  /* 0x00000001ff007424 */ /* 0x000fe400078e00ff */
[----:B-1----:R-:W-:-:S04]  /*25780*/  IMAD.WIDE.U32 R2, R45, 0x3, R2 ;  /* 0x000000032d027825 */ /* 0x002fc800078e0002 */
[----:B------:R-:W-:-:S05]  /*25790*/  IMAD.IADD R3, R5, 0x1, R3 ;  /* 0x0000000105037824 */ /* 0x000fca00078e0203 */
[----:B------:R4:W-:Y:S02]  /*257a0*/  STG.E.U8 desc[UR36][R2.64+0x2], R0 ;  /* 0x0000020002007986 */ /* 0x0009e4000c101124 */
.L_x_703:
[----:B------:R-:W-:Y:S05]  /*257b0*/  BSYNC.RECONVERGENT B0 ;  /* 0x0000000000007941 */ /* 0x000fea0003800200 */
.L_x_700:
[----:B-1-34-:R-:W3:Y:S01]  /*257c0*/  LDG.E.S8 R0, desc[UR36][R34.64] ;  /* 0x0000002422007981 */ /* 0x01aee2000c1e1300 */
[----:B------:R-:W1:Y:S01]  /*257d0*/  LDCU.64 UR4, c[0x0][0x3b8] ;  /* 0x00007700ff0477ac */ /* 0x000e620008000a00 */
[----:B0-----:R-:W0:Y:S01]  /*257e0*/  LDC.64 R4, c[0x0][0x3c8] ;  /* 0x0000f200ff047b82 */ /* 0x001e220000000a00 */
[----:B-1----:R-:W-:-:S04]  /*257f0*/  IADD3 R2, P1, PT, R45, UR4, RZ ;  /* 0x000000042d027c10 */ /* 0x002fc8000ff3e0ff */
[----:B--2---:R-:W-:Y:S02]  /*25800*/  IADD3.X R3, PT, PT, R46, UR5, RZ, P1, !PT ;  /* 0x000000052e037c10 */ /* 0x004fe40008ffe4ff */
[----:B---3--:R-:W-:-:S13]  /*25810*/  ISETP.GE.AND P0, PT, R0, 0x1, PT ;  /* 0x000000010000780c */ /* 0x008fda0003f06270 */
[----:B------:R-:W-:-:S05]  /*25820*/  @P0 VIADD R7, R0, 0xffffffff ;  /* 0xffffffff00070836 */ /* 0x000fca0000000000 */
[----:B------:R1:W-:Y:S04]  /*25830*/  @P0 STG.E.U8 desc[UR36][R34.64], R7 ;  /* 0x0000000722000986 */ /* 0x0003e8000c101124 */
[----:B------:R-:W2:Y:S02]  /*25840*/  LDG.E.U8 R0, desc[UR36][R2.64] ;  /* 0x0000002402007981 */ /* 0x000ea4000c1e1100 */
[----:B--2---:R-:W-:-:S05]  /*25850*/  VIADD R9, R0, 0x1 ;  /* 0x0000000100097836 */ /* 0x004fca0000000000 */
[----:B------:R-:W-:Y:S04]  /*25860*/  STG.E.U8 desc[UR36][R2.64], R9 ;  /* 0x0000000902007986 */ /* 0x000fe8000c101124 */
[----:B------:R-:W2:Y:S01]  /*25870*/  LDG.E R37, desc[UR36][R36.64] ;  /* 0x0000002424257981 */ /* 0x000ea2000c1e1900 */
[----:B0-----:R-:W-:-:S04]  /*25880*/  IMAD.WIDE.U32 R4, R45, 0x117, R4 ;  /* 0x000001172d047825 */ /* 0x001fc800078e0004 */
[----:B------:R-:W-:Y:S01]  /*25890*/  IMAD R46, R46, 0x117, RZ ;  /* 0x000001172e2e7824 */ /* 0x000fe200078e02ff */
[----:B--2---:R-:W-:Y:S02]  /*258a0*/  SHF.R.S32.HI R11, RZ, 0x1f, R37 ;  /* 0x0000001fff0b7819 */ /* 0x004fe40000011425 */
[----:B------:R-:W-:-:S04]  /*258b0*/  IADD3 R4, P0, PT, R37, R4, RZ ;  /* 0x0000000425047210 */ /* 0x000fc80007f1e0ff */
[----:B------:R-:W-:-:S05]  /*258c0*/  IADD3.X R5, PT, PT, R11, R5, R46, P0, !PT ;  /* 0x000000050b057210 */ /* 0x000fca00007fe42e */
[----:B------:R-:W1:Y:S02]  /*258d0*/  LDG.E.U8 R0, desc[UR36][R4.64] ;  /* 0x0000002404007981 */ /* 0x000e64000c1e1100 */
[----:B-1----:R-:W-:-:S05]  /*258e0*/  VIADD R7, R0, 0x1 ;  /* 0x0000000100077836 */ /* 0x002fca0000000000 */
[----:B------:R-:W-:Y:S01]  /*258f0*/  STG.E.U8 desc[UR36][R4.64], R7 ;  /* 0x0000000704007986 */ /* 0x000fe2000c101124 */
[----:B------:R-:W-:Y:S05]  /*25900*/  EXIT ;  /* 0x000000000000794d */ /* 0x000fea0003800000 */
        .weak           $__internal_0_$__cuda_sm20_rem_u16
        .type           $__internal_0_$__cuda_sm20_rem_u16,@function
        .size           $__internal_0_$__cuda_sm20_rem_u16,($__internal_1_$__cuda_sm3x_div_rn_noftz_f32_slowpath - $__internal_0_$__cuda_sm20_rem_u16)
$__internal_0_$__cuda_sm20_rem_u16:
[----:B------:R-:W0:Y:S01]  /*25910*/  I2F.U16 R7, R21 ;  /* 0x0000001500077306 */ /* 0x000e220000101000 */
[----:B------:R-:W-:Y:S01]  /*25920*/  IMAD.MOV.U32 R11, RZ, RZ, 0x4b800000 ;  /* 0x4b800000ff0b7424 */ /* 0x000fe200078e00ff */
[C---:B0-----:R-:W-:Y:S02]  /*25930*/  FSETP.GEU.AND P1, PT, |R7|.reuse, 1.175494350822287508e-38, PT ;  /* 0x008000000700780b */ /* 0x041fe40003f2e200 */
[----:B------:R-:W-:Y:S02]  /*25940*/  FSETP.GT.AND P0, PT, |R7|, 8.50705917302346158658e+37, PT ;  /* 0x7e8000000700780b */ /* 0x000fe40003f04200 */
[----:B------:R-:W-:-:S04]  /*25950*/  FSEL R11, R11, 1, !P1 ;  /* 0x3f8000000b0b7808 */ /* 0x000fc80004800000 */
[----:B------:R-:W-:Y:S02]  /*25960*/  FSEL R20, R11, 0.25, !P0 ;  /* 0x3e8000000b147808 */ /* 0x000fe40004000000 */
[----:B------:R-:W-:-:S03]  /*25970*/  ISETP.NE.U32.AND P0, PT, R21, RZ, PT ;  /* 0x000000ff1500720c */ /* 0x000fc60003f05070 */
[----:B------:R-:W-:Y:S02]  /*25980*/  FMUL R11, R7, R20 ;  /* 0x00000014070b7220 */ /* 0x000fe40000400000 */
[----:B------:R-:W-:Y:S08]  /*25990*/  I2F.U16.RZ R7, R22 ;  /* 0x0000001600077306 */ /* 0x000ff0000010d000 */
[----:B------:R-:W0:Y:S02]  /*259a0*/  MUFU.RCP R11, R11 ;  /* 0x0000000b000b7308 */ /* 0x000e240000001000 */
[----:B0-----:R-:W-:-:S04]  /*259b0*/  FMUL R20, R20, R11 ;  /* 0x0000000b14147220 */ /* 0x001fc80000400000 */
[----:B------:R-:W-:-:S04]  /*259c0*/  VIADD R20, R20, 0x2 ;  /* 0x0000000214147836 */ /* 0x000fc80000000000 */
[----:B------:R-:W-:-:S06]  /*259d0*/  FMUL.RZ R7, R7, R20 ;  /* 0x0000001407077220 */ /* 0x000fcc000040c000 */
[----:B------:R-:W0:Y:S02]  /*259e0*/  F2I.U32.TRUNC.NTZ R7, R7 ;  /* 0x0000000700077305 */ /* 0x000e24000020f000 */
[----:B0-----:R-:W-:-:S05]  /*259f0*/  LOP3.LUT R20, R7, 0xffff, RZ, 0xc0, !PT ;  /* 0x0000ffff07147812 */ /* 0x001fca00078ec0ff */
[----:B------:R-:W-:-:S04]  /*25a00*/  IMAD.MOV R20, RZ, RZ, -R20 ;  /* 0x000000ffff147224 */ /* 0x000fc800078e0a14 */
[----:B------:R-:W-:Y:S02]  /*25a10*/  IMAD R23, R21, R20, R22 ;  /* 0x0000001415177224 */ /* 0x000fe400078e0216 */
[----:B------:R-:W-:Y:S02]  /*25a20*/  IMAD.MOV.U32 R20, RZ, RZ, R24 ;  /* 0x000000ffff147224 */ /* 0x000fe400078e0018 */
[----:B------:R-:W-:Y:S02]  /*25a30*/  IMAD.MOV.U32 R21, RZ, RZ, 0x0 ;  /* 0x00000000ff157424 */ /* 0x000fe400078e00ff */
[----:B------:R-:W-:Y:S02]  /*25a40*/  @!P0 IMAD.MOV.U32 R23, RZ, RZ, -0x1 ;  /* 0xffffffffff178424 */ /* 0x000fe400078e00ff */
[----:B------:R-:W-:Y:S05]  /*25a50*/  RET.REL.NODEC R20 `(step) ;  /* 0xfffffda414687950 */ /* 0x000fea0003c3ffff */
        .weak           $__internal_1_$__cuda_sm3x_div_rn_noftz_f32_slowpath
        .type           $__internal_1_$__cuda_sm3x_div_rn_noftz_f32_slowpath,@function
        .size           $__internal_1_$__cuda_sm3x_div_rn_noftz_f32_slowpath,(.L_x_725 - $__internal_1_$__cuda_sm3x_div_rn_noftz_f32_slowpath)
$__internal_1_$__cuda_sm3x_div_rn_noftz_f32_slowpath:
[----:B------:R-:W-:Y:S01]  /*25a60*/  SHF.R.U32.HI R12, RZ, 0x17, R6 ;  /* 0x00000017ff0c7819 */ /* 0x000fe20000011606 */
[----:B------:R-:W-:Y:S01]  /*25a70*/  BSSY.RECONVERGENT B2, `(.L_x_704) ;  /* 0x0000063000027945 */ /* 0x000fe20003800200 */
[--C-:B------:R-:W-:Y:S02]  /*25a80*/  SHF.R.U32.HI R10, RZ, 0x17, R5.reuse ;  /* 0x00000017ff0a7819 */ /* 0x100fe40000011605 */
[----:B------:R-:W-:Y:S02]  /*25a90*/  LOP3.LUT R48, R12, 0xff, RZ, 0xc0, !PT ;  /* 0x000000ff0c307812 */ /* 0x000fe400078ec0ff */
[----:B------:R-:W-:Y:S01]  /*25aa0*/  LOP3.LUT R43, R10, 0xff, RZ, 0xc0, !PT ;  /* 0x000000ff0a2b7812 */ /* 0x000fe200078ec0ff */
[----:B------:R-:W-:Y:S02]  /*25ab0*/  IMAD.MOV.U32 R10, RZ, RZ, R5 ;  /* 0x000000ffff0a7224 */ /* 0x000fe400078e0005 */
[----:B------:R-:W-:Y:S02]  /*25ac0*/  VIADD R31, R48, 0xffffffff ;  /* 0xffffffff301f7836 */ /* 0x000fe40000000000 */
[----:B------:R-:W-:-:S03]  /*25ad0*/  VIADD R30, R43, 0xffffffff ;  /* 0xffffffff2b1e7836 */ /* 0x000fc60000000000 */
[----:B------:R-:W-:-:S04]  /*25ae0*/  ISETP.GT.U32.AND P0, PT, R31, 0xfd, PT ;  /* 0x000000fd1f00780c */ /* 0x000fc80003f04070 */
[----:B------:R-:W-:-:S13]  /*25af0*/  ISETP.GT.U32.OR P0, PT, R30, 0xfd, P0 ;  /* 0x000000fd1e00780c */ /* 0x000fda0000704470 */
[----:B------:R-:W-:Y:S01]  /*25b00*/  @!P0 IMAD.MOV.U32 R12, RZ, RZ, RZ ;  /* 0x000000ffff0c8224 */ /* 0x000fe200078e00ff */
[----:B------:R-:W-:Y:S06]  /*25b10*/  @!P0 BRA `(.L_x_705) ;  /* 0x00000000005c8947 */ /* 0x000fec0003800000 */
[----:B------:R-:W-:Y:S02]  /*25b20*/  FSETP.GTU.FTZ.AND P1, PT, |R5|, +INF , PT ;  /* 0x7f8000000500780b */ /* 0x000fe40003f3c200 */
[----:B------:R-:W-:-:S04]  /*25b30*/  FSETP.GTU.FTZ.AND P0, PT, |R6|, +INF , PT ;  /* 0x7f8000000600780b */ /* 0x000fc80003f1c200 */
[----:B------:R-:W-:-:S13]  /*25b40*/  PLOP3.LUT P0, PT, P1, P0, PT, 0xf8, 0x8f ;  /* 0x00000000008f781c */ /* 0x000fda0000f01f70 */
[----:B------:R-:W-:Y:S05]  /*25b50*/  @P0 BRA `(.L_x_706) ;  /* 0x00000004004c0947 */ /* 0x000fea0003800000 */
[----:B------:R-:W-:-:S13]  /*25b60*/  LOP3.LUT P0, RZ, R6, 0x7fffffff, R10, 0xc8, !PT ;  /* 0x7fffffff06ff7812 */ /* 0x000fda000780c80a */
[----:B------:R-:W-:Y:S05]  /*25b70*/  @!P0 BRA `(.L_x_707) ;  /* 0x00000004003c8947 */ /* 0x000fea0003800000 */
[C---:B------:R-:W-:Y:S02]  /*25b80*/  FSETP.NEU.FTZ.AND P0, PT, |R5|.reuse, +INF , PT ;  /* 0x7f8000000500780b */ /* 0x040fe40003f1d200 */
[----:B------:R-:W-:Y:S02]  /*25b90*/  FSETP.NEU.FTZ.AND P3, PT, |R6|, +INF , PT ;  /* 0x7f8000000600780b */ /* 0x000fe40003f7d200 */
[----:B------:R-:W-:-:S11]  /*25ba0*/  FSETP.NEU.FTZ.AND P4, PT, |R5|, +INF , PT ;  /* 0x7f8000000500780b */ /* 0x000fd60003f9d200 */
[----:B------:R-:W-:Y:S05]  /*25bb0*/  @!P3 BRA !P0, `(.L_x_707) ;  /* 0x00000004002cb947 */ /* 0x000fea0004000000 */
[----:B------:R-:W-:-:S04]  /*25bc0*/  LOP3.LUT P0, RZ, R10, 0x7fffffff, RZ, 0xc0, !PT ;  /* 0x7fffffff0aff7812 */ /* 0x000fc8000780c0ff */
[----:B------:R-:W-:-:S13]  /*25bd0*/  PLOP3.LUT P3, PT, P3, P0, PT, 0x2f, 0xf2 ;  /* 0x0000000000f2781c */ /* 0x000fda0001f60577 */
[----:B------:R-:W-:Y:S05]  /*25be0*/  @P3 BRA `(.L_x_708) ;  /* 0x0000000400183947 */ /* 0x000fea0003800000 */
[----:B------:R-:W-:-:S04]  /*25bf0*/  LOP3.LUT P0, RZ, R6, 0x7fffffff, RZ, 0xc0, !PT ;  /* 0x7fffffff06ff7812 */ /* 0x000fc8000780c0ff */
[----:B------:R-:W-:-:S13]  /*25c00*/  PLOP3.LUT P0, PT, P4, P0, PT, 0x2f, 0xf2 ;  /* 0x0000000000f2781c */ /* 0x000fda0002700577 */
[----:B------:R-:W-:Y:S05]  /*25c10*/  @P0 BRA `(.L_x_709) ;  /* 0x0000000400000947 */ /* 0x000fea0003800000 */
[----:B------:R-:W-:Y:S02]  /*25c20*/  ISETP.GE.AND P0, PT, R30, RZ, PT ;  /* 0x000000ff1e00720c */ /* 0x000fe40003f06270 */
[----:B------:R-:W-:-:S11]  /*25c30*/  ISETP.GE.AND P1, PT, R31, RZ, PT ;  /* 0x000000ff1f00720c */ /* 0x000fd60003f26270 */
[----:B------:R-:W-:Y:S02]  /*25c40*/  @P0 IMAD.MOV.U32 R12, RZ, RZ, RZ ;  /* 0x000000ffff0c0224 */ /* 0x000fe400078e00ff */
[----:B------:R-:W-:Y:S01]  /*25c50*/  @!P0 FFMA R10, R5, 1.84467440737095516160e+19, RZ ;  /* 0x5f800000050a8823 */ /* 0x000fe200000000ff */
[----:B------:R-:W-:Y:S02]  /*25c60*/  @!P0 IMAD.MOV.U32 R12, RZ, RZ, -0x40 ;  /* 0xffffffc0ff0c8424 */ /* 0x000fe400078e00ff */
[----:B------:R-:W-:Y:S02]  /*25c70*/  @!P1 FFMA R6, R6, 1.84467440737095516160e+19, RZ ;  /* 0x5f80000006069823 */ /* 0x000fe400000000ff */
[----:B------:R-:W-:-:S07]  /*25c80*/  @!P1 VIADD R12, R12, 0x40 ;  /* 0x000000400c0c9836 */ /* 0x000fce0000000000 */
.L_x_705:
[----:B------:R-:W-:Y:S01]  /*25c90*/  LEA R31, R48, 0xc0800000, 0x17 ;  /* 0xc0800000301f7811 */ /* 0x000fe200078eb8ff */
[----:B------:R-:W-:Y:S04]  /*25ca0*/  BSSY.RECONVERGENT B3, `(.L_x_710) ;  /* 0x0000036000037945 */ /* 0x000fe80003800200 */
[----:B------:R-:W-:Y:S02]  /*25cb0*/  IMAD.IADD R30, R6, 0x1, -R31 ;  /* 0x00000001061e7824 */ /* 0x000fe400078e0a1f */
[----:B------:R-:W-:Y:S02]  /*25cc0*/  VIADD R31, R43, 0xffffff81 ;  /* 0xffffff812b1f7836 */ /* 0x000fe40000000000 */
[----:B------:R-:W0:Y:S01]  /*25cd0*/  MUFU.RCP R32, R30 ;  /* 0x0000001e00207308 */ /* 0x000e220000001000 */
[----:B------:R-:W-:Y:S01]  /*25ce0*/  FADD.FTZ R33, -R30, -RZ ;  /* 0x800000ff1e217221 */ /* 0x000fe20000010100 */
[C---:B------:R-:W-:Y:S01]  /*25cf0*/  IMAD R6, R31.reuse, -0x800000, R10 ;  /* 0xff8000001f067824 */ /* 0x040fe200078e020a */
[----:B------:R-:W-:-:S05]  /*25d00*/  IADD3 R31, PT, PT, R31, 0x7f, -R48 ;  /* 0x0000007f1f1f7810 */ /* 0x000fca0007ffe830 */
[----:B------:R-:W-:Y:S02]  /*25d10*/  IMAD.IADD R31, R31, 0x1, R12 ;  /* 0x000000011f1f7824 */ /* 0x000fe400078e020c */
[----:B0-----:R-:W-:-:S04]  /*25d20*/  FFMA R43, R32, R33, 1 ;  /* 0x3f800000202b7423 */ /* 0x001fc80000000021 */
[----:B------:R-:W-:-:S04]  /*25d30*/  FFMA R49, R32, R43, R32 ;  /* 0x0000002b20317223 */ /* 0x000fc80000000020 */
[----:B------:R-:W-:-:S04]  /*25d40*/  FFMA R10, R6, R49, RZ ;  /* 0x00000031060a7223 */ /* 0x000fc800000000ff */
[----:B------:R-:W-:-:S04]  /*25d50*/  FFMA R43, R33, R10, R6 ;  /* 0x0000000a212b7223 */ /* 0x000fc80000000006 */
[----:B------:R-:W-:-:S04]  /*25d60*/  FFMA R32, R49, R43, R10 ;  /* 0x0000002b31207223 */ /* 0x000fc8000000000a */
[----:B------:R-:W-:-:S04]  /*25d70*/  FFMA R33, R33, R32, R6 ;  /* 0x0000002021217223 */ /* 0x000fc80000000006 */
[----:B------:R-:W-:-:S05]  /*25d80*/  FFMA R10, R49, R33, R32 ;  /* 0x00000021310a7223 */ /* 0x000fca0000000020 */
[----:B------:R-:W-:-:S04]  /*25d90*/  SHF.R.U32.HI R6, RZ, 0x17, R10 ;  /* 0x00000017ff067819 */ /* 0x000fc8000001160a */
[----:B------:R-:W-:-:S05]  /*25da0*/  LOP3.LUT R6, R6, 0xff, RZ, 0xc0, !PT ;  /* 0x000000ff06067812 */ /* 0x000fca00078ec0ff */
[----:B------:R-:W-:-:S04]  /*25db0*/  IMAD.IADD R30, R6, 0x1, R31 ;  /* 0x00000001061e7824 */ /* 0x000fc800078e021f */
[----:B------:R-:W-:-:S05]  /*25dc0*/  VIADD R6, R30, 0xffffffff ;  /* 0xffffffff1e067836 */ /* 0x000fca0000000000 */
[----:B------:R-:W-:-:S13]  /*25dd0*/  ISETP.GE.U32.AND P0, PT, R6, 0xfe, PT ;  /* 0x000000fe0600780c */ /* 0x000fda0003f06070 */
[----:B------:R-:W-:Y:S05]  /*25de0*/  @!P0 BRA `(.L_x_711) ;  /* 0x0000000000808947 */ /* 0x000fea0003800000 */
[----:B------:R-:W-:-:S13]  /*25df0*/  ISETP.GT.AND P0, PT, R30, 0xfe, PT ;  /* 0x000000fe1e00780c */ /* 0x000fda0003f04270 */
[----:B------:R-:W-:Y:S05]  /*25e00*/  @P0 BRA `(.L_x_712) ;  /* 0x00000000006c0947 */ /* 0x000fea0003800000 */
[----:B------:R-:W-:-:S13]  /*25e10*/  ISETP.GE.AND P0, PT, R30, 0x1, PT ;  /* 0x000000011e00780c */ /* 0x000fda0003f06270 */
[----:B------:R-:W-:Y:S05]  /*25e20*/  @P0 BRA `(.L_x_713) ;  /* 0x0000000000740947 */ /* 0x000fea0003800000 */
[----:B------:R-:W-:Y:S02]  /*25e30*/  ISETP.GE.AND P0, PT, R30, -0x18, PT ;  /* 0xffffffe81e00780c */ /* 0x000fe40003f06270 */
[----:B------:R-:W-:-:S11]  /*25e40*/  LOP3.LUT R10, R10, 0x80000000, RZ, 0xc0, !PT ;  /* 0x800000000a0a7812 */ /* 0x000fd600078ec0ff */
[----:B------:R-:W-:Y:S05]  /*25e50*/  @!P0 BRA `(.L_x_713) ;  /* 0x0000000000688947 */ /* 0x000fea0003800000 */
[CCC-:B------:R-:W-:Y:S01]  /*25e60*/  FFMA.RZ R6, R49.reuse, R33.reuse, R32.reuse ;  /* 0x0000002131067223 */ /* 0x1c0fe2000000c020 */
[CCC-:B------:R-:W-:Y:S01]  /*25e70*/  FFMA.RM R31, R49.reuse, R33.reuse, R32.reuse ;  /* 0x00000021311f7223 */ /* 0x1c0fe20000004020 */
[C---:B------:R-:W-:Y:S02]  /*25e80*/  ISETP.NE.AND P0, PT, R30.reuse, RZ, PT ;  /* 0x000000ff1e00720c */ /* 0x040fe40003f05270 */
[----:B------:R-:W-:Y:S02]  /*25e90*/  ISETP.NE.AND P1, PT, R30, RZ, PT ;  /* 0x000000ff1e00720c */ /* 0x000fe40003f25270 */
[----:B------:R-:W-:Y:S01]  /*25ea0*/  LOP3.LUT R12, R6, 0x7fffff, RZ, 0xc0, !PT ;  /* 0x007fffff060c7812 */ /* 0x000fe200078ec0ff */
[----:B------:R-:W-:Y:S01]  /*25eb0*/  FFMA.RP R6, R49, R33, R32 ;  /* 0x0000002131067223 */ /* 0x000fe20000008020 */
[----:B------:R-:W-:Y:S02]  /*25ec0*/  VIADD R33, R30, 0x20 ;  /* 0x000000201e217836 */ /* 0x000fe40000000000 */
[----:B------:R-:W-:Y:S01]  /*25ed0*/  LOP3.LUT R12, R12, 0x800000, RZ, 0xfc, !PT ;  /* 0x008000000c0c7812 */ /* 0x000fe200078efcff */
[----:B------:R-:W-:Y:S01]  /*25ee0*/  IMAD.MOV R30, RZ, RZ, -R30 ;  /* 0x000000ffff1e7224 */ /* 0x000fe200078e0a1e */
[----:B------:R-:W-:-:S02]  /*25ef0*/  FSETP.NEU.FTZ.AND P3, PT, R6, R31, PT ;  /* 0x0000001f0600720b */ /* 0x000fc40003f7d000 */
[----:B------:R-:W-:Y:S02]  /*25f00*/  SHF.L.U32 R33, R12, R33, RZ ;  /* 0x000000210c217219 */ /* 0x000fe400000006ff */
[----:B------:R-:W-:Y:S02]  /*25f10*/  SEL R31, R30, RZ, P0 ;  /* 0x000000ff1e1f7207 */ /* 0x000fe40000000000 */
[----:B------:R-:W-:Y:S02]  /*25f20*/  ISETP.NE.AND P0, PT, R33, RZ, P1 ;  /* 0x000000ff2100720c */ /* 0x000fe40000f05270 */
[----:B------:R-:W-:Y:S02]  /*25f30*/  SHF.R.U32.HI R31, RZ, R31, R12 ;  /* 0x0000001fff1f7219 */ /* 0x000fe4000001160c */
[----:B------:R-:W-:Y:S02]  /*25f40*/  PLOP3.LUT P0, PT, P3, P0, PT, 0xf8, 0x8f ;  /* 0x00000000008f781c */ /* 0x000fe40001f01f70 */
[----:B------:R-:W-:-:S02]  /*25f50*/  SHF.R.U32.HI R33, RZ, 0x1, R31 ;  /* 0x00000001ff217819 */ /* 0x000fc4000001161f */
[----:B------:R-:W-:-:S04]  /*25f60*/  SEL R6, RZ, 0x1, !P0 ;  /* 0x00000001ff067807 */ /* 0x000fc80004000000 */
[----:B------:R-:W-:-:S04]  /*25f70*/  LOP3.LUT R6, R6, 0x1, R33, 0xf8, !PT ;  /* 0x0000000106067812 */ /* 0x000fc800078ef821 */
[----:B------:R-:W-:-:S05]  /*25f80*/  LOP3.LUT R6, R6, R31, RZ, 0xc0, !PT ;  /* 0x0000001f06067212 */ /* 0x000fca00078ec0ff */
[----:B------:R-:W-:-:S05]  /*25f90*/  IMAD.IADD R33, R33, 0x1, R6 ;  /* 0x0000000121217824 */ /* 0x000fca00078e0206 */
[----:B------:R-:W-:Y:S01]  /*25fa0*/  LOP3.LUT R10, R33, R10, RZ, 0xfc, !PT ;  /* 0x0000000a210a7212 */ /* 0x000fe200078efcff */
[----:B------:R-:W-:Y:S06]  /*25fb0*/  BRA `(.L_x_713) ;  /* 0x0000000000107947 */ /* 0x000fec0003800000 */
.L_x_712:
[----:B------:R-:W-:-:S04]  /*25fc0*/  LOP3.LUT R10, R10, 0x80000000, RZ, 0xc0, !PT ;  /* 0x800000000a0a7812 */ /* 0x000fc800078ec0ff */
[----:B------:R-:W-:Y:S01]  /*25fd0*/  LOP3.LUT R10, R10, 0x7f800000, RZ, 0xfc, !PT ;  /* 0x7f8000000a0a7812 */ /* 0x000fe200078efcff */
[----:B------:R-:W-:Y:S06]  /*25fe0*/  BRA `(.L_x_713) ;  /* 0x0000000000047947 */ /* 0x000fec0003800000 */
.L_x_711:
[----:B------:R-:W-:-:S07]  /*25ff0*/  IMAD R10, R31, 0x800000, R10 ;  /* 0x008000001f0a7824 */ /* 0x000fce00078e020a */
.L_x_713:
[----:B------:R-:W-:Y:S05]  /*26000*/  BSYNC.RECONVERGENT B3 ;  /* 0x0000000000037941 */ /* 0x000fea0003800200 */
.L_x_710:
[----:B------:R-:W-:Y:S05]  /*26010*/  BRA `(.L_x_714) ;  /* 0x0000000000207947 */ /* 0x000fea0003800000 */
.L_x_709:
[----:B------:R-:W-:-:S04]  /*26020*/  LOP3.LUT R10, R6, 0x80000000, R10, 0x48, !PT ;  /* 0x80000000060a7812 */ /* 0x000fc800078e480a */
[----:B------:R-:W-:Y:S01]  /*26030*/  LOP3.LUT R10, R10, 0x7f800000, RZ, 0xfc, !PT ;  /* 0x7f8000000a0a7812 */ /* 0x000fe200078efcff */
[----:B------:R-:W-:Y:S06]  /*26040*/  BRA `(.L_x_714) ;  /* 0x0000000000147947 */ /* 0x000fec0003800000 */
.L_x_708:
[----:B------:R-:W-:Y:S01]  /*26050*/  LOP3.LUT R10, R6, 0x80000000, R10, 0x48, !PT ;  /* 0x80000000060a7812 */ /* 0x000fe200078e480a */
[----:B------:R-:W-:Y:S06]  /*26060*/  BRA `(.L_x_714) ;  /* 0x00000000000c7947 */ /* 0x000fec0003800000 */
.L_x_707:
[----:B------:R-:W0:Y:S01]  /*26070*/  MUFU.RSQ R10, -QNAN ;  /* 0xffc00000000a7908 */ /* 0x000e220000001400 */
[----:B------:R-:W-:Y:S05]  /*26080*/  BRA `(.L_x_714) ;  /* 0x0000000000047947 */ /* 0x000fea0003800000 */
.L_x_706:
[----:B------:R-:W-:-:S07]  /*26090*/  FADD.FTZ R10, R5, R6 ;  /* 0x00000006050a7221 */ /* 0x000fce0000010000 */
.L_x_714:
[----:B------:R-:W-:Y:S05]  /*260a0*/  BSYNC.RECONVERGENT B2 ;  /* 0x0000000000027941 */ /* 0x000fea0003800200 */
.L_x_704:
[----:B------:R-:W-:Y:S02]  /*260b0*/  IMAD.MOV.U32 R30, RZ, RZ, R42 ;  /* 0x000000ffff1e7224 */ /* 0x000fe400078e002a */
[----:B------:R-:W-:-:S04]  /*260c0*/  IMAD.MOV.U32 R31, RZ, RZ, 0x0 ;  /* 0x00000000ff1f7424 */ /* 0x000fc800078e00ff */
[----:B0-----:R-:W-:Y:S05]  /*260d0*/  RET.REL.NODEC R30 `(step) ;  /* 0xfffffd9c1ec87950 */ /* 0x001fea0003c3ffff */
.L_x_715:
[----:B------:R-:W-:-:S00]  /*260e0*/  BRA `(.L_x_715) ;  /* 0xfffffffc00fc7947 */ /* 0x000fc0000383ffff */
[----:B------:R-:W-:-:S00]  /*260f0*/  NOP ;  /* 0x0000000000007918 */ /* 0x000fc00000000000 */
        /* <DEDUP_REMOVED lines=8> */
.L_x_725:


//--------------------- .nv.global.init           --------------------------
	.section	.nv.global.init,"aw",@progbits
	.align	4
.nv.global.init:
	.type		mrg32k3aM1SubSeq,@object
	.size		mrg32k3aM1SubSeq,(mrg32k3aM2SubSeq - mrg32k3aM1SubSeq)
mrg32k3aM1SubSeq:
        /*0000*/ 	.byte	0x0b, 0xcc, 0xee, 0x04, 0x73, 0x29, 0x8b, 0x6f, 0xf6, 0x53, 0x03, 0xf6, 0x23, 0xf6, 0xea, 0xda
        /* <DEDUP_REMOVED lines=125> */
	.type		mrg32k3aM2SubSeq,@object
	.size		mrg32k3aM2SubSeq,(mrg32k3aM1 - mrg32k3aM2SubSeq)
mrg32k3aM2SubSeq:
        /* <DEDUP_REMOVED lines=126> */
	.type		mrg32k3aM1,@object
	.size		mrg32k3aM1,(mrg32k3aM1Seq - mrg32k3aM1)
mrg32k3aM1:
        /* <DEDUP_REMOVED lines=144> */
	.type		mrg32k3aM1Seq,@object
	.size		mrg32k3aM1Seq,(mrg32k3aM2 - mrg32k3aM1Seq)
mrg32k3aM1Seq:
        /* <DEDUP_REMOVED lines=144> */
	.type		mrg32k3aM2,@object
	.size		mrg32k3aM2,(mrg32k3aM2Seq - mrg32k3aM2)
mrg32k3aM2:
        /* <DEDUP_REMOVED lines=144> */
	.type		mrg32k3aM2Seq,@object
	.size		mrg32k3aM2Seq,(precalc_xorwow_matrix - mrg32k3aM2Seq)
mrg32k3aM2Seq:
        /* <DEDUP_REMOVED lines=144> */
	.type		precalc_xorwow_matrix,@object
	.size		precalc_xorwow_matrix,(precalc_xorwow_offset_matrix - precalc_xorwow_matrix)
precalc_xorwow_matrix:
        /* <DEDUP_REMOVED lines=6400> */
	.type		precalc_xorwow_offset_matrix,@object
	.size		precalc_xorwow_offset_matrix,($str$4 - precalc_xorwow_offset_matrix)
precalc_xorwow_offset_matrix:
        /* <DEDUP_REMOVED lines=6400> */
	.type		$str$4,@object
	.size		$str$4,($str$3 - $str$4)
$str$4:
        /*353c0*/ 	.byte	0x61, 0x76, 0x61, 0x69, 0x6c, 0x5f, 0x6e, 0x3e, 0x30, 0x00
	.type		$str$3,@object
	.size		$str$3,($str - $str$3)
$str$3:
        /*353ca*/ 	.byte	0x75, 0x6e, 0x61, 0x76, 0x61, 0x69, 0x6c, 0x5f, 0x6e, 0x3e, 0x30, 0x00
	.type		$str,@object
	.size		$str,($str$5 - $str)
$str:
        /*353d6*/ 	.byte	0x70, 0x61, 0x72, 0x61, 0x6d, 0x31, 0x21, 0x3d, 0x70, 0x61, 0x72, 0x61, 0x6d, 0x32, 0x00
	.type		$str$5,@object
	.size		$str$5,($str$2 - $str$5)
$str$5:
        /*353e5*/ 	.byte	0x65, 0x6e, 0x63, 0x68, 0x61, 0x6e, 0x74, 0x5f, 0x61, 0x76, 0x61, 0x69, 0x6c, 0x5f, 0x6e, 0x5b
        /*353f5*/ 	.byte	0x69, 0x5d, 0x3e, 0x3d, 0x30, 0x00
	.type		$str$2,@object
	.size		$str$2,($str$1 - $str$2)
$str$2:
        /*353fb*/ 	.byte	0x61, 0x6c, 0x6c, 0x5f, 0x6f, 0x70, 0x74, 0x5f, 0x6e, 0x20, 0x3c, 0x3d, 0x20, 0x61, 0x76, 0x61
        /*3540b*/ 	.byte	0x69, 0x6c, 0x5f, 0x6e, 0x2a, 0x31, 0x30, 0x00
	.type		$str$1,@object
	.size		$str$1,(__unnamed_1 - $str$1)
$str$1:
        /*35413*/ 	.byte	0x2f, 0x74, 0x6d, 0x70, 0x2f, 0x73, 0x61, 0x73, 0x73, 0x5f, 0x63, 0x75, 0x5f, 0x75, 0x69, 0x39
        /*35423*/ 	.byte	0x61, 0x76, 0x33, 0x7a, 0x39, 0x2f, 0x6b, 0x2e, 0x63, 0x75, 0x00
	.type		__unnamed_1,@object
	.size		__unnamed_1,(__unnamed_2 - __unnamed_1)
__unnamed_1:
        /*3542e*/ 	.byte	0x76, 0x6f, 0x69, 0x64, 0x20, 0x6f, 0x70, 0x74, 0x5f, 0x73, 0x77, 0x61, 0x70, 0x28, 0x63, 0x68
        /*3543e*/ 	.byte	0x61, 0x72, 0x20, 0x2a, 0x2c, 0x20, 0x5f, 0x5f, 0x6e, 0x76, 0x5f, 0x62, 0x6f, 0x6f, 0x6c, 0x20
        /*3544e*/ 	.byte	0x2a, 0x2c, 0x20, 0x63, 0x68, 0x61, 0x72, 0x2c, 0x20, 0x63, 0x68, 0x61, 0x72, 0x2c, 0x20, 0x63
        /*3545e*/ 	.byte	0x75, 0x72, 0x61, 0x6e, 0x64, 0x53, 0x74, 0x61, 0x74, 0x65, 0x58, 0x4f, 0x52, 0x57, 0x4f, 0x57
        /*3546e*/ 	.byte	0x20, 0x2a, 0x29, 0x00
	.type		__unnamed_2,@object
	.size		__unnamed_2,(.L_10 - __unnamed_2)
__unnamed_2:
        /* <DEDUP_REMOVED lines=14> */
        /*35552*/ 	.byte	0x6f, 0x6e, 0x67, 0x20, 0x2a, 0x2c, 0x20, 0x69, 0x6e, 0x74, 0x29, 0x00
.L_10:


//--------------------- .nv.shared.reserved.0     --------------------------
	.section	.nv.shared.reserved.0,"aw",@nobits
	.weak		__nv_reservedSMEM_offset_0_alias
	.size		__nv_reservedSMEM_offset_0_alias, 0, 64
	.other		__nv_reservedSMEM_offset_0_alias,@"STO_CUDA_RESERVED_SHARED STV_DEFAULT"
__nv_reservedSMEM_offset_0_alias:
	.zero		0
	.zero		64


//--------------------- .nv.constant0.step        --------------------------
	.section	.nv.constant0.step,"a",@progbits
	.sectionflags	@""
	.align	4
.nv.constant0.step:
	.zero		1020


//--------------------- SYMBOLS --------------------------

	.type		.nv.reservedSmem.offset0,@object
	.size		.nv.reservedSmem.offset0,0x4
	.type		__assertfail,@function
